//
// Generated by NVIDIA NVVM Compiler
//
// Compiler Build ID: CL-36424714
// Cuda compilation tools, release 13.0, V13.0.88
// Based on NVVM 20.0.0
//

.version 9.0
.target sm_100
.address_size 64

	// .globl	_ZN3cub18CUB_300001_SM_10006detail11EmptyKernelIvEEvv
// _ZZN3cub18CUB_300001_SM_10006detail6reduce28DeviceReduceSingleTileKernelINS2_10policy_hubIdjN4cuda3std3__44plusIdEEE10Policy1000EN6thrust24THRUST_300001_SM_1000_NS6detail15normal_iteratorINSD_10device_ptrIdEEEEPdjS9_ddNS7_10__identityEEEvT0_T1_T2_T3_T4_T6_E12temp_storage has been demoted
// _ZZN3cub18CUB_300001_SM_10006detail6reduce18DeviceReduceKernelINS2_10policy_hubIdjN4cuda3std3__44plusIdEEE10Policy1000EN6thrust24THRUST_300001_SM_1000_NS6detail15normal_iteratorINSD_10device_ptrIdEEEEjS9_dNS7_10__identityEEEvT0_PT3_T1_NS0_13GridEvenShareISN_EET2_T4_E12temp_storage has been demoted
// _ZZN3cub18CUB_300001_SM_10006detail6reduce28DeviceReduceSingleTileKernelINS2_10policy_hubIdjN4cuda3std3__44plusIdEEE10Policy1000EPdSC_iS9_ddNS7_10__identityEEEvT0_T1_T2_T3_T4_T6_E12temp_storage has been demoted
// _ZZN3cub18CUB_300001_SM_10006detail6reduce28DeviceReduceSingleTileKernelINS2_10policy_hubIdyN4cuda3std3__44plusIdEEE10Policy1000EN6thrust24THRUST_300001_SM_1000_NS6detail15normal_iteratorINSD_10device_ptrIdEEEEPdyS9_ddNS7_10__identityEEEvT0_T1_T2_T3_T4_T6_E12temp_storage has been demoted
// _ZZN3cub18CUB_300001_SM_10006detail6reduce18DeviceReduceKernelINS2_10policy_hubIdyN4cuda3std3__44plusIdEEE10Policy1000EN6thrust24THRUST_300001_SM_1000_NS6detail15normal_iteratorINSD_10device_ptrIdEEEEyS9_dNS7_10__identityEEEvT0_PT3_T1_NS0_13GridEvenShareISN_EET2_T4_E12temp_storage has been demoted
// _ZZN3cub18CUB_300001_SM_10006detail6reduce28DeviceReduceSingleTileKernelINS2_10policy_hubIdyN4cuda3std3__44plusIdEEE10Policy1000EPdSC_iS9_ddNS7_10__identityEEEvT0_T1_T2_T3_T4_T6_E12temp_storage has been demoted
.global .align 1 .b8 _ZN30_INTERNAL_8765429d_4_k_cu_main4cuda3std3__45__cpo5beginE[1];
.global .align 1 .b8 _ZN30_INTERNAL_8765429d_4_k_cu_main4cuda3std3__45__cpo3endE[1];
.global .align 1 .b8 _ZN30_INTERNAL_8765429d_4_k_cu_main4cuda3std3__45__cpo6cbeginE[1];
.global .align 1 .b8 _ZN30_INTERNAL_8765429d_4_k_cu_main4cuda3std3__45__cpo4cendE[1];
.global .align 1 .b8 _ZN30_INTERNAL_8765429d_4_k_cu_main4cuda3std3__45__cpo6rbeginE[1];
.global .align 1 .b8 _ZN30_INTERNAL_8765429d_4_k_cu_main4cuda3std3__45__cpo4rendE[1];
.global .align 1 .b8 _ZN30_INTERNAL_8765429d_4_k_cu_main4cuda3std3__45__cpo7crbeginE[1];
.global .align 1 .b8 _ZN30_INTERNAL_8765429d_4_k_cu_main4cuda3std3__45__cpo5crendE[1];
.global .align 1 .b8 _ZN30_INTERNAL_8765429d_4_k_cu_main4cuda3std3__432_GLOBAL__N__8765429d_4_k_cu_main6ignoreE[1];
.global .align 1 .b8 _ZN30_INTERNAL_8765429d_4_k_cu_main4cuda3std3__419piecewise_constructE[1];
.global .align 1 .b8 _ZN30_INTERNAL_8765429d_4_k_cu_main4cuda3std3__48in_placeE[1];
.global .align 1 .b8 _ZN30_INTERNAL_8765429d_4_k_cu_main4cuda3std3__420unreachable_sentinelE[1];
.global .align 1 .b8 _ZN30_INTERNAL_8765429d_4_k_cu_main4cuda3std3__47nulloptE[1];
.global .align 1 .b8 _ZN30_INTERNAL_8765429d_4_k_cu_main4cuda3std3__48unexpectE[1];
.global .align 1 .b8 _ZN30_INTERNAL_8765429d_4_k_cu_main4cuda3std6ranges3__45__cpo4swapE[1];
.global .align 1 .b8 _ZN30_INTERNAL_8765429d_4_k_cu_main4cuda3std6ranges3__45__cpo9iter_moveE[1];
.global .align 1 .b8 _ZN30_INTERNAL_8765429d_4_k_cu_main4cuda3std6ranges3__45__cpo5beginE[1];
.global .align 1 .b8 _ZN30_INTERNAL_8765429d_4_k_cu_main4cuda3std6ranges3__45__cpo3endE[1];
.global .align 1 .b8 _ZN30_INTERNAL_8765429d_4_k_cu_main4cuda3std6ranges3__45__cpo6cbeginE[1];
.global .align 1 .b8 _ZN30_INTERNAL_8765429d_4_k_cu_main4cuda3std6ranges3__45__cpo4cendE[1];
.global .align 1 .b8 _ZN30_INTERNAL_8765429d_4_k_cu_main4cuda3std6ranges3__45__cpo7advanceE[1];
.global .align 1 .b8 _ZN30_INTERNAL_8765429d_4_k_cu_main4cuda3std6ranges3__45__cpo9iter_swapE[1];
.global .align 1 .b8 _ZN30_INTERNAL_8765429d_4_k_cu_main4cuda3std6ranges3__45__cpo4nextE[1];
.global .align 1 .b8 _ZN30_INTERNAL_8765429d_4_k_cu_main4cuda3std6ranges3__45__cpo4prevE[1];
.global .align 1 .b8 _ZN30_INTERNAL_8765429d_4_k_cu_main4cuda3std6ranges3__45__cpo4dataE[1];
.global .align 1 .b8 _ZN30_INTERNAL_8765429d_4_k_cu_main4cuda3std6ranges3__45__cpo5cdataE[1];
.global .align 1 .b8 _ZN30_INTERNAL_8765429d_4_k_cu_main4cuda3std6ranges3__45__cpo4sizeE[1];
.global .align 1 .b8 _ZN30_INTERNAL_8765429d_4_k_cu_main4cuda3std6ranges3__45__cpo5ssizeE[1];
.global .align 1 .b8 _ZN30_INTERNAL_8765429d_4_k_cu_main4cuda3std6ranges3__45__cpo8distanceE[1];
.global .align 1 .b8 _ZN30_INTERNAL_8765429d_4_k_cu_main6thrust24THRUST_300001_SM_1000_NS8cuda_cub3parE[1];
.global .align 1 .b8 _ZN30_INTERNAL_8765429d_4_k_cu_main6thrust24THRUST_300001_SM_1000_NS8cuda_cub10par_nosyncE[1];
.global .align 1 .b8 _ZN30_INTERNAL_8765429d_4_k_cu_main6thrust24THRUST_300001_SM_1000_NS6system6detail10sequential3seqE[1];
.global .align 1 .b8 _ZN30_INTERNAL_8765429d_4_k_cu_main6thrust24THRUST_300001_SM_1000_NS12placeholders2_1E[1];
.global .align 1 .b8 _ZN30_INTERNAL_8765429d_4_k_cu_main6thrust24THRUST_300001_SM_1000_NS12placeholders2_2E[1];
.global .align 1 .b8 _ZN30_INTERNAL_8765429d_4_k_cu_main6thrust24THRUST_300001_SM_1000_NS12placeholders2_3E[1];
.global .align 1 .b8 _ZN30_INTERNAL_8765429d_4_k_cu_main6thrust24THRUST_300001_SM_1000_NS12placeholders2_4E[1];
.global .align 1 .b8 _ZN30_INTERNAL_8765429d_4_k_cu_main6thrust24THRUST_300001_SM_1000_NS12placeholders2_5E[1];
.global .align 1 .b8 _ZN30_INTERNAL_8765429d_4_k_cu_main6thrust24THRUST_300001_SM_1000_NS12placeholders2_6E[1];
.global .align 1 .b8 _ZN30_INTERNAL_8765429d_4_k_cu_main6thrust24THRUST_300001_SM_1000_NS12placeholders2_7E[1];
.global .align 1 .b8 _ZN30_INTERNAL_8765429d_4_k_cu_main6thrust24THRUST_300001_SM_1000_NS12placeholders2_8E[1];
.global .align 1 .b8 _ZN30_INTERNAL_8765429d_4_k_cu_main6thrust24THRUST_300001_SM_1000_NS12placeholders2_9E[1];
.global .align 1 .b8 _ZN30_INTERNAL_8765429d_4_k_cu_main6thrust24THRUST_300001_SM_1000_NS12placeholders3_10E[1];
.global .align 1 .b8 _ZN30_INTERNAL_8765429d_4_k_cu_main6thrust24THRUST_300001_SM_1000_NS3seqE[1];

.visible .entry _ZN3cub18CUB_300001_SM_10006detail11EmptyKernelIvEEvv()
{


	ret;

}
	// .globl	_ZN3cub18CUB_300001_SM_10006detail8for_each13static_kernelINS2_12policy_hub_t12policy_500_tEmN6thrust24THRUST_300001_SM_1000_NS8cuda_cub20__uninitialized_fill7functorINS7_10device_ptrIdEEdEEEEvT0_T1_
.visible .entry _ZN3cub18CUB_300001_SM_10006detail8for_each13static_kernelINS2_12policy_hub_t12policy_500_tEmN6thrust24THRUST_300001_SM_1000_NS8cuda_cub20__uninitialized_fill7functorINS7_10device_ptrIdEEdEEEEvT0_T1_(
	.param .u64 _ZN3cub18CUB_300001_SM_10006detail8for_each13static_kernelINS2_12policy_hub_t12policy_500_tEmN6thrust24THRUST_300001_SM_1000_NS8cuda_cub20__uninitialized_fill7functorINS7_10device_ptrIdEEdEEEEvT0_T1__param_0,
	.param .align 8 .b8 _ZN3cub18CUB_300001_SM_10006detail8for_each13static_kernelINS2_12policy_hub_t12policy_500_tEmN6thrust24THRUST_300001_SM_1000_NS8cuda_cub20__uninitialized_fill7functorINS7_10device_ptrIdEEdEEEEvT0_T1__param_1[16]
)
.maxntid 256
{
	.reg .pred 	%p<4>;
	.reg .b32 	%r<5>;
	.reg .b64 	%rd<16>;
	.reg .b64 	%fd<3>;

	ld.param.f64 	%fd2, [_ZN3cub18CUB_300001_SM_10006detail8for_each13static_kernelINS2_12policy_hub_t12policy_500_tEmN6thrust24THRUST_300001_SM_1000_NS8cuda_cub20__uninitialized_fill7functorINS7_10device_ptrIdEEdEEEEvT0_T1__param_1+8];
	ld.param.u64 	%rd4, [_ZN3cub18CUB_300001_SM_10006detail8for_each13static_kernelINS2_12policy_hub_t12policy_500_tEmN6thrust24THRUST_300001_SM_1000_NS8cuda_cub20__uninitialized_fill7functorINS7_10device_ptrIdEEdEEEEvT0_T1__param_1];
	ld.param.u64 	%rd5, [_ZN3cub18CUB_300001_SM_10006detail8for_each13static_kernelINS2_12policy_hub_t12policy_500_tEmN6thrust24THRUST_300001_SM_1000_NS8cuda_cub20__uninitialized_fill7functorINS7_10device_ptrIdEEdEEEEvT0_T1__param_0];
	mov.u32 	%r2, %ctaid.x;
	mul.wide.u32 	%rd1, %r2, 512;
	sub.s64 	%rd2, %rd5, %rd1;
	setp.lt.u64 	%p1, %rd2, 512;
	@%p1 bra 	$L__BB1_2;
	mov.u32 	%r4, %tid.x;
	cvta.to.global.u64 	%rd11, %rd4;
	cvt.u64.u32 	%rd12, %r4;
	add.s64 	%rd13, %rd1, %rd12;
	shl.b64 	%rd14, %rd13, 3;
	add.s64 	%rd15, %rd11, %rd14;
	st.global.f64 	[%rd15], %fd2;
	st.global.f64 	[%rd15+2048], %fd2;
	bra.uni 	$L__BB1_6;
$L__BB1_2:
	cvta.to.global.u64 	%rd6, %rd4;
	mov.u32 	%r1, %tid.x;
	cvt.u64.u32 	%rd7, %r1;
	setp.le.u64 	%p2, %rd2, %rd7;
	add.s64 	%rd8, %rd1, %rd7;
	shl.b64 	%rd9, %rd8, 3;
	add.s64 	%rd3, %rd6, %rd9;
	@%p2 bra 	$L__BB1_4;
	st.global.f64 	[%rd3], %fd2;
$L__BB1_4:
	add.s32 	%r3, %r1, 256;
	cvt.u64.u32 	%rd10, %r3;
	setp.le.u64 	%p3, %rd2, %rd10;
	@%p3 bra 	$L__BB1_6;
	st.global.f64 	[%rd3+2048], %fd2;
$L__BB1_6:
	ret;

}
	// .globl	_ZN3cub18CUB_300001_SM_10006detail9transform16transform_kernelINS2_10policy_hubILb1EN4cuda3std3__45tupleIJN6thrust24THRUST_300001_SM_1000_NS17counting_iteratorIiNSA_11use_defaultESC_SC_EEEEEE10policy1000Ei10raw_accessNSA_6detail15normal_iteratorINSA_10device_ptrIdEEEEJSD_EEEvT0_iT1_T2_DpNS2_10kernel_argIT3_EE
.visible .entry _ZN3cub18CUB_300001_SM_10006detail9transform16transform_kernelINS2_10policy_hubILb1EN4cuda3std3__45tupleIJN6thrust24THRUST_300001_SM_1000_NS17counting_iteratorIiNSA_11use_defaultESC_SC_EEEEEE10policy1000Ei10raw_accessNSA_6detail15normal_iteratorINSA_10device_ptrIdEEEEJSD_EEEvT0_iT1_T2_DpNS2_10kernel_argIT3_EE(
	.param .u32 _ZN3cub18CUB_300001_SM_10006detail9transform16transform_kernelINS2_10policy_hubILb1EN4cuda3std3__45tupleIJN6thrust24THRUST_300001_SM_1000_NS17counting_iteratorIiNSA_11use_defaultESC_SC_EEEEEE10policy1000Ei10raw_accessNSA_6detail15normal_iteratorINSA_10device_ptrIdEEEEJSD_EEEvT0_iT1_T2_DpNS2_10kernel_argIT3_EE_param_0,
	.param .u32 _ZN3cub18CUB_300001_SM_10006detail9transform16transform_kernelINS2_10policy_hubILb1EN4cuda3std3__45tupleIJN6thrust24THRUST_300001_SM_1000_NS17counting_iteratorIiNSA_11use_defaultESC_SC_EEEEEE10policy1000Ei10raw_accessNSA_6detail15normal_iteratorINSA_10device_ptrIdEEEEJSD_EEEvT0_iT1_T2_DpNS2_10kernel_argIT3_EE_param_1,
	.param .align 4 .b8 _ZN3cub18CUB_300001_SM_10006detail9transform16transform_kernelINS2_10policy_hubILb1EN4cuda3std3__45tupleIJN6thrust24THRUST_300001_SM_1000_NS17counting_iteratorIiNSA_11use_defaultESC_SC_EEEEEE10policy1000Ei10raw_accessNSA_6detail15normal_iteratorINSA_10device_ptrIdEEEEJSD_EEEvT0_iT1_T2_DpNS2_10kernel_argIT3_EE_param_2[4],
	.param .align 8 .b8 _ZN3cub18CUB_300001_SM_10006detail9transform16transform_kernelINS2_10policy_hubILb1EN4cuda3std3__45tupleIJN6thrust24THRUST_300001_SM_1000_NS17counting_iteratorIiNSA_11use_defaultESC_SC_EEEEEE10policy1000Ei10raw_accessNSA_6detail15normal_iteratorINSA_10device_ptrIdEEEEJSD_EEEvT0_iT1_T2_DpNS2_10kernel_argIT3_EE_param_3[8],
	.param .align 8 .b8 _ZN3cub18CUB_300001_SM_10006detail9transform16transform_kernelINS2_10policy_hubILb1EN4cuda3std3__45tupleIJN6thrust24THRUST_300001_SM_1000_NS17counting_iteratorIiNSA_11use_defaultESC_SC_EEEEEE10policy1000Ei10raw_accessNSA_6detail15normal_iteratorINSA_10device_ptrIdEEEEJSD_EEEvT0_iT1_T2_DpNS2_10kernel_argIT3_EE_param_4[16]
)
.maxntid 128
{
	.reg .pred 	%p<33>;
	.reg .b32 	%r<252>;
	.reg .b64 	%rd<13>;
	.reg .b64 	%fd<43>;

	ld.param.u32 	%r1, [_ZN3cub18CUB_300001_SM_10006detail9transform16transform_kernelINS2_10policy_hubILb1EN4cuda3std3__45tupleIJN6thrust24THRUST_300001_SM_1000_NS17counting_iteratorIiNSA_11use_defaultESC_SC_EEEEEE10policy1000Ei10raw_accessNSA_6detail15normal_iteratorINSA_10device_ptrIdEEEEJSD_EEEvT0_iT1_T2_DpNS2_10kernel_argIT3_EE_param_2];
	ld.param.u32 	%r2, [_ZN3cub18CUB_300001_SM_10006detail9transform16transform_kernelINS2_10policy_hubILb1EN4cuda3std3__45tupleIJN6thrust24THRUST_300001_SM_1000_NS17counting_iteratorIiNSA_11use_defaultESC_SC_EEEEEE10policy1000Ei10raw_accessNSA_6detail15normal_iteratorINSA_10device_ptrIdEEEEJSD_EEEvT0_iT1_T2_DpNS2_10kernel_argIT3_EE_param_4];
	ld.param.u32 	%r38, [_ZN3cub18CUB_300001_SM_10006detail9transform16transform_kernelINS2_10policy_hubILb1EN4cuda3std3__45tupleIJN6thrust24THRUST_300001_SM_1000_NS17counting_iteratorIiNSA_11use_defaultESC_SC_EEEEEE10policy1000Ei10raw_accessNSA_6detail15normal_iteratorINSA_10device_ptrIdEEEEJSD_EEEvT0_iT1_T2_DpNS2_10kernel_argIT3_EE_param_0];
	ld.param.u64 	%rd3, [_ZN3cub18CUB_300001_SM_10006detail9transform16transform_kernelINS2_10policy_hubILb1EN4cuda3std3__45tupleIJN6thrust24THRUST_300001_SM_1000_NS17counting_iteratorIiNSA_11use_defaultESC_SC_EEEEEE10policy1000Ei10raw_accessNSA_6detail15normal_iteratorINSA_10device_ptrIdEEEEJSD_EEEvT0_iT1_T2_DpNS2_10kernel_argIT3_EE_param_3];
	ld.param.u32 	%r37, [_ZN3cub18CUB_300001_SM_10006detail9transform16transform_kernelINS2_10policy_hubILb1EN4cuda3std3__45tupleIJN6thrust24THRUST_300001_SM_1000_NS17counting_iteratorIiNSA_11use_defaultESC_SC_EEEEEE10policy1000Ei10raw_accessNSA_6detail15normal_iteratorINSA_10device_ptrIdEEEEJSD_EEEvT0_iT1_T2_DpNS2_10kernel_argIT3_EE_param_1];
	cvta.to.global.u64 	%rd4, %rd3;
	shl.b32 	%r39, %r37, 7;
	mov.u32 	%r40, %ctaid.x;
	mul.lo.s32 	%r3, %r39, %r40;
	sub.s32 	%r41, %r38, %r3;
	min.s32 	%r4, %r39, %r41;
	add.s32 	%r5, %r2, %r3;
	mul.wide.s32 	%rd5, %r3, 8;
	add.s64 	%rd1, %rd4, %rd5;
	setp.gt.s32 	%p1, %r39, %r41;
	@%p1 bra 	$L__BB2_8;
	setp.lt.s32 	%p2, %r37, 1;
	@%p2 bra 	$L__BB2_20;
	mov.u32 	%r6, %tid.x;
	setp.eq.s32 	%p3, %r37, 1;
	mov.b32 	%r251, 0;
	@%p3 bra 	$L__BB2_6;
	and.b32  	%r43, %r37, 2147483646;
	neg.s32 	%r245, %r43;
	add.s32 	%r44, %r2, %r6;
	add.s32 	%r45, %r44, %r3;
	add.s32 	%r46, %r45, 128;
	mul.lo.s32 	%r243, %r1, %r46;
	shl.b32 	%r9, %r1, 8;
	mul.lo.s32 	%r242, %r1, %r45;
	mov.u32 	%r244, %r6;
$L__BB2_4:
	mul.hi.u32 	%r47, %r243, 3;
	sub.s32 	%r48, %r243, %r47;
	shr.u32 	%r49, %r48, 1;
	add.s32 	%r50, %r49, %r47;
	shr.u32 	%r51, %r50, 30;
	mul.lo.s32 	%r52, %r51, 2147483647;
	sub.s32 	%r53, %r243, %r52;
	mul.hi.u32 	%r54, %r242, 3;
	sub.s32 	%r55, %r242, %r54;
	shr.u32 	%r56, %r55, 1;
	add.s32 	%r57, %r56, %r54;
	shr.u32 	%r58, %r57, 30;
	mul.lo.s32 	%r59, %r58, 2147483647;
	sub.s32 	%r60, %r242, %r59;
	max.u32 	%r61, %r60, 1;
	mul.hi.u32 	%r62, %r61, 1581746633;
	shr.u32 	%r63, %r62, 14;
	mul.lo.s32 	%r64, %r63, 44488;
	sub.s32 	%r65, %r61, %r64;
	mul.lo.s32 	%r66, %r65, 48271;
	mul.lo.s32 	%r67, %r63, 3399;
	setp.lt.u32 	%p4, %r66, %r67;
	xor.b32  	%r68, %r67, 2147483647;
	neg.s32 	%r69, %r67;
	selp.b32 	%r70, %r68, %r69, %p4;
	add.s32 	%r71, %r70, %r66;
	add.s32 	%r72, %r71, -1;
	cvt.rn.f64.u32 	%fd1, %r72;
	div.rn.f64 	%fd2, %fd1, 0d41DFFFFFFF800000;
	mul.hi.u32 	%r73, %r71, -1131474031;
	shr.u32 	%r74, %r73, 15;
	mul.lo.s32 	%r75, %r74, 44488;
	sub.s32 	%r76, %r71, %r75;
	mul.lo.s32 	%r77, %r76, 48271;
	mul.lo.s32 	%r78, %r74, 3399;
	setp.lt.u32 	%p5, %r77, %r78;
	xor.b32  	%r79, %r78, 2147483647;
	neg.s32 	%r80, %r78;
	selp.b32 	%r81, %r79, %r80, %p5;
	add.s32 	%r82, %r77, %r81;
	add.s32 	%r83, %r82, -1;
	cvt.rn.f64.u32 	%fd3, %r83;
	div.rn.f64 	%fd4, %fd3, 0d41DFFFFFFF800000;
	mul.f64 	%fd5, %fd4, %fd4;
	fma.rn.f64 	%fd6, %fd2, %fd2, %fd5;
	setp.le.f64 	%p6, %fd6, 0d3FF0000000000000;
	selp.f64 	%fd7, 0d3FF0000000000000, 0d0000000000000000, %p6;
	mul.wide.s32 	%rd6, %r244, 8;
	add.s64 	%rd7, %rd1, %rd6;
	st.global.f64 	[%rd7], %fd7;
	max.u32 	%r84, %r53, 1;
	mul.hi.u32 	%r85, %r84, 1581746633;
	shr.u32 	%r86, %r85, 14;
	mul.lo.s32 	%r87, %r86, 44488;
	sub.s32 	%r88, %r84, %r87;
	mul.lo.s32 	%r89, %r88, 48271;
	mul.lo.s32 	%r90, %r86, 3399;
	setp.lt.u32 	%p7, %r89, %r90;
	xor.b32  	%r91, %r90, 2147483647;
	neg.s32 	%r92, %r90;
	selp.b32 	%r93, %r91, %r92, %p7;
	add.s32 	%r94, %r93, %r89;
	add.s32 	%r95, %r94, -1;
	cvt.rn.f64.u32 	%fd8, %r95;
	div.rn.f64 	%fd9, %fd8, 0d41DFFFFFFF800000;
	mul.hi.u32 	%r96, %r94, -1131474031;
	shr.u32 	%r97, %r96, 15;
	mul.lo.s32 	%r98, %r97, 44488;
	sub.s32 	%r99, %r94, %r98;
	mul.lo.s32 	%r100, %r99, 48271;
	mul.lo.s32 	%r101, %r97, 3399;
	setp.lt.u32 	%p8, %r100, %r101;
	xor.b32  	%r102, %r101, 2147483647;
	neg.s32 	%r103, %r101;
	selp.b32 	%r104, %r102, %r103, %p8;
	add.s32 	%r105, %r100, %r104;
	add.s32 	%r106, %r105, -1;
	cvt.rn.f64.u32 	%fd10, %r106;
	div.rn.f64 	%fd11, %fd10, 0d41DFFFFFFF800000;
	mul.f64 	%fd12, %fd11, %fd11;
	fma.rn.f64 	%fd13, %fd9, %fd9, %fd12;
	setp.le.f64 	%p9, %fd13, 0d3FF0000000000000;
	selp.f64 	%fd14, 0d3FF0000000000000, 0d0000000000000000, %p9;
	st.global.f64 	[%rd7+1024], %fd14;
	add.s32 	%r245, %r245, 2;
	add.s32 	%r244, %r244, 256;
	add.s32 	%r243, %r243, %r9;
	add.s32 	%r242, %r242, %r9;
	setp.eq.s32 	%p10, %r245, 0;
	@%p10 bra 	$L__BB2_5;
	bra.uni 	$L__BB2_4;
$L__BB2_5:
	and.b32  	%r251, %r39, -256;
$L__BB2_6:
	and.b32  	%r108, %r37, 1;
	setp.eq.b32 	%p11, %r108, 1;
	not.pred 	%p12, %p11;
	@%p12 bra 	$L__BB2_20;
	add.s32 	%r109, %r251, %r6;
	add.s32 	%r110, %r109, %r5;
	mul.lo.s32 	%r111, %r110, %r1;
	mul.hi.u32 	%r112, %r111, 3;
	sub.s32 	%r113, %r111, %r112;
	shr.u32 	%r114, %r113, 1;
	add.s32 	%r115, %r114, %r112;
	shr.u32 	%r116, %r115, 30;
	mul.lo.s32 	%r117, %r116, 2147483647;
	sub.s32 	%r118, %r111, %r117;
	max.u32 	%r119, %r118, 1;
	mul.hi.u32 	%r120, %r119, 1581746633;
	shr.u32 	%r121, %r120, 14;
	mul.lo.s32 	%r122, %r121, 44488;
	sub.s32 	%r123, %r119, %r122;
	mul.lo.s32 	%r124, %r123, 48271;
	mul.lo.s32 	%r125, %r121, 3399;
	setp.lt.u32 	%p13, %r124, %r125;
	xor.b32  	%r126, %r125, 2147483647;
	neg.s32 	%r127, %r125;
	selp.b32 	%r128, %r126, %r127, %p13;
	add.s32 	%r129, %r128, %r124;
	add.s32 	%r130, %r129, -1;
	cvt.rn.f64.u32 	%fd15, %r130;
	div.rn.f64 	%fd16, %fd15, 0d41DFFFFFFF800000;
	mul.hi.u32 	%r131, %r129, -1131474031;
	shr.u32 	%r132, %r131, 15;
	mul.lo.s32 	%r133, %r132, 44488;
	sub.s32 	%r134, %r129, %r133;
	mul.lo.s32 	%r135, %r134, 48271;
	mul.lo.s32 	%r136, %r132, 3399;
	setp.lt.u32 	%p14, %r135, %r136;
	xor.b32  	%r137, %r136, 2147483647;
	neg.s32 	%r138, %r136;
	selp.b32 	%r139, %r137, %r138, %p14;
	add.s32 	%r140, %r135, %r139;
	add.s32 	%r141, %r140, -1;
	cvt.rn.f64.u32 	%fd17, %r141;
	div.rn.f64 	%fd18, %fd17, 0d41DFFFFFFF800000;
	mul.f64 	%fd19, %fd18, %fd18;
	fma.rn.f64 	%fd20, %fd16, %fd16, %fd19;
	setp.le.f64 	%p15, %fd20, 0d3FF0000000000000;
	selp.f64 	%fd21, 0d3FF0000000000000, 0d0000000000000000, %p15;
	mul.wide.s32 	%rd8, %r109, 8;
	add.s64 	%rd9, %rd1, %rd8;
	st.global.f64 	[%rd9], %fd21;
	bra.uni 	$L__BB2_20;
$L__BB2_8:
	setp.lt.s32 	%p16, %r37, 1;
	@%p16 bra 	$L__BB2_20;
	mov.u32 	%r11, %tid.x;
	setp.eq.s32 	%p17, %r37, 1;
	mov.b32 	%r250, 0;
	@%p17 bra 	$L__BB2_17;
	and.b32  	%r143, %r37, 2147483646;
	neg.s32 	%r249, %r143;
	add.s32 	%r144, %r2, %r11;
	add.s32 	%r145, %r144, %r3;
	add.s32 	%r146, %r145, 128;
	mul.lo.s32 	%r247, %r1, %r146;
	shl.b32 	%r14, %r1, 8;
	mul.lo.s32 	%r246, %r1, %r145;
	mov.u32 	%r248, %r11;
$L__BB2_11:
	setp.ge.s32 	%p18, %r248, %r4;
	mul.wide.s32 	%rd10, %r248, 8;
	add.s64 	%rd2, %rd1, %rd10;
	@%p18 bra 	$L__BB2_13;
	mul.hi.u32 	%r147, %r246, 3;
	sub.s32 	%r148, %r246, %r147;
	shr.u32 	%r149, %r148, 1;
	add.s32 	%r150, %r149, %r147;
	shr.u32 	%r151, %r150, 30;
	mul.lo.s32 	%r152, %r151, 2147483647;
	sub.s32 	%r153, %r246, %r152;
	max.u32 	%r154, %r153, 1;
	mul.hi.u32 	%r155, %r154, 1581746633;
	shr.u32 	%r156, %r155, 14;
	mul.lo.s32 	%r157, %r156, 44488;
	sub.s32 	%r158, %r154, %r157;
	mul.lo.s32 	%r159, %r158, 48271;
	mul.lo.s32 	%r160, %r156, 3399;
	setp.lt.u32 	%p19, %r159, %r160;
	xor.b32  	%r161, %r160, 2147483647;
	neg.s32 	%r162, %r160;
	selp.b32 	%r163, %r161, %r162, %p19;
	add.s32 	%r164, %r163, %r159;
	add.s32 	%r165, %r164, -1;
	cvt.rn.f64.u32 	%fd22, %r165;
	div.rn.f64 	%fd23, %fd22, 0d41DFFFFFFF800000;
	mul.hi.u32 	%r166, %r164, -1131474031;
	shr.u32 	%r167, %r166, 15;
	mul.lo.s32 	%r168, %r167, 44488;
	sub.s32 	%r169, %r164, %r168;
	mul.lo.s32 	%r170, %r169, 48271;
	mul.lo.s32 	%r171, %r167, 3399;
	setp.lt.u32 	%p20, %r170, %r171;
	xor.b32  	%r172, %r171, 2147483647;
	neg.s32 	%r173, %r171;
	selp.b32 	%r174, %r172, %r173, %p20;
	add.s32 	%r175, %r170, %r174;
	add.s32 	%r176, %r175, -1;
	cvt.rn.f64.u32 	%fd24, %r176;
	div.rn.f64 	%fd25, %fd24, 0d41DFFFFFFF800000;
	mul.f64 	%fd26, %fd25, %fd25;
	fma.rn.f64 	%fd27, %fd23, %fd23, %fd26;
	setp.le.f64 	%p21, %fd27, 0d3FF0000000000000;
	selp.f64 	%fd28, 0d3FF0000000000000, 0d0000000000000000, %p21;
	st.global.f64 	[%rd2], %fd28;
$L__BB2_13:
	add.s32 	%r177, %r248, 128;
	setp.ge.s32 	%p22, %r177, %r4;
	@%p22 bra 	$L__BB2_15;
	mul.hi.u32 	%r178, %r247, 3;
	sub.s32 	%r179, %r247, %r178;
	shr.u32 	%r180, %r179, 1;
	add.s32 	%r181, %r180, %r178;
	shr.u32 	%r182, %r181, 30;
	mul.lo.s32 	%r183, %r182, 2147483647;
	sub.s32 	%r184, %r247, %r183;
	max.u32 	%r185, %r184, 1;
	mul.hi.u32 	%r186, %r185, 1581746633;
	shr.u32 	%r187, %r186, 14;
	mul.lo.s32 	%r188, %r187, 44488;
	sub.s32 	%r189, %r185, %r188;
	mul.lo.s32 	%r190, %r189, 48271;
	mul.lo.s32 	%r191, %r187, 3399;
	setp.lt.u32 	%p23, %r190, %r191;
	xor.b32  	%r192, %r191, 2147483647;
	neg.s32 	%r193, %r191;
	selp.b32 	%r194, %r192, %r193, %p23;
	add.s32 	%r195, %r194, %r190;
	add.s32 	%r196, %r195, -1;
	cvt.rn.f64.u32 	%fd29, %r196;
	div.rn.f64 	%fd30, %fd29, 0d41DFFFFFFF800000;
	mul.hi.u32 	%r197, %r195, -1131474031;
	shr.u32 	%r198, %r197, 15;
	mul.lo.s32 	%r199, %r198, 44488;
	sub.s32 	%r200, %r195, %r199;
	mul.lo.s32 	%r201, %r200, 48271;
	mul.lo.s32 	%r202, %r198, 3399;
	setp.lt.u32 	%p24, %r201, %r202;
	xor.b32  	%r203, %r202, 2147483647;
	neg.s32 	%r204, %r202;
	selp.b32 	%r205, %r203, %r204, %p24;
	add.s32 	%r206, %r201, %r205;
	add.s32 	%r207, %r206, -1;
	cvt.rn.f64.u32 	%fd31, %r207;
	div.rn.f64 	%fd32, %fd31, 0d41DFFFFFFF800000;
	mul.f64 	%fd33, %fd32, %fd32;
	fma.rn.f64 	%fd34, %fd30, %fd30, %fd33;
	setp.le.f64 	%p25, %fd34, 0d3FF0000000000000;
	selp.f64 	%fd35, 0d3FF0000000000000, 0d0000000000000000, %p25;
	st.global.f64 	[%rd2+1024], %fd35;
$L__BB2_15:
	add.s32 	%r249, %r249, 2;
	add.s32 	%r248, %r248, 256;
	add.s32 	%r247, %r247, %r14;
	add.s32 	%r246, %r246, %r14;
	setp.ne.s32 	%p26, %r249, 0;
	@%p26 bra 	$L__BB2_11;
	and.b32  	%r250, %r39, -256;
$L__BB2_17:
	and.b32  	%r209, %r37, 1;
	setp.eq.b32 	%p27, %r209, 1;
	not.pred 	%p28, %p27;
	@%p28 bra 	$L__BB2_20;
	add.s32 	%r34, %r250, %r11;
	setp.ge.s32 	%p29, %r34, %r4;
	@%p29 bra 	$L__BB2_20;
	add.s32 	%r210, %r34, %r5;
	mul.lo.s32 	%r211, %r210, %r1;
	mul.hi.u32 	%r212, %r211, 3;
	sub.s32 	%r213, %r211, %r212;
	shr.u32 	%r214, %r213, 1;
	add.s32 	%r215, %r214, %r212;
	shr.u32 	%r216, %r215, 30;
	mul.lo.s32 	%r217, %r216, 2147483647;
	sub.s32 	%r218, %r211, %r217;
	max.u32 	%r219, %r218, 1;
	mul.hi.u32 	%r220, %r219, 1581746633;
	shr.u32 	%r221, %r220, 14;
	mul.lo.s32 	%r222, %r221, 44488;
	sub.s32 	%r223, %r219, %r222;
	mul.lo.s32 	%r224, %r223, 48271;
	mul.lo.s32 	%r225, %r221, 3399;
	setp.lt.u32 	%p30, %r224, %r225;
	xor.b32  	%r226, %r225, 2147483647;
	neg.s32 	%r227, %r225;
	selp.b32 	%r228, %r226, %r227, %p30;
	add.s32 	%r229, %r228, %r224;
	add.s32 	%r230, %r229, -1;
	cvt.rn.f64.u32 	%fd36, %r230;
	div.rn.f64 	%fd37, %fd36, 0d41DFFFFFFF800000;
	mul.hi.u32 	%r231, %r229, -1131474031;
	shr.u32 	%r232, %r231, 15;
	mul.lo.s32 	%r233, %r232, 44488;
	sub.s32 	%r234, %r229, %r233;
	mul.lo.s32 	%r235, %r234, 48271;
	mul.lo.s32 	%r236, %r232, 3399;
	setp.lt.u32 	%p31, %r235, %r236;
	xor.b32  	%r237, %r236, 2147483647;
	neg.s32 	%r238, %r236;
	selp.b32 	%r239, %r237, %r238, %p31;
	add.s32 	%r240, %r235, %r239;
	add.s32 	%r241, %r240, -1;
	cvt.rn.f64.u32 	%fd38, %r241;
	div.rn.f64 	%fd39, %fd38, 0d41DFFFFFFF800000;
	mul.f64 	%fd40, %fd39, %fd39;
	fma.rn.f64 	%fd41, %fd37, %fd37, %fd40;
	setp.le.f64 	%p32, %fd41, 0d3FF0000000000000;
	selp.f64 	%fd42, 0d3FF0000000000000, 0d0000000000000000, %p32;
	mul.wide.s32 	%rd11, %r34, 8;
	add.s64 	%rd12, %rd1, %rd11;
	st.global.f64 	[%rd12], %fd42;
$L__BB2_20:
	ret;

}
	// .globl	_ZN3cub18CUB_300001_SM_10006detail9transform16transform_kernelINS2_10policy_hubILb1EN4cuda3std3__45tupleIJN6thrust24THRUST_300001_SM_1000_NS17counting_iteratorIiNSA_11use_defaultESC_SC_EEEEEE10policy1000El10raw_accessNSA_6detail15normal_iteratorINSA_10device_ptrIdEEEEJSD_EEEvT0_iT1_T2_DpNS2_10kernel_argIT3_EE
.visible .entry _ZN3cub18CUB_300001_SM_10006detail9transform16transform_kernelINS2_10policy_hubILb1EN4cuda3std3__45tupleIJN6thrust24THRUST_300001_SM_1000_NS17counting_iteratorIiNSA_11use_defaultESC_SC_EEEEEE10policy1000El10raw_accessNSA_6detail15normal_iteratorINSA_10device_ptrIdEEEEJSD_EEEvT0_iT1_T2_DpNS2_10kernel_argIT3_EE(
	.param .u64 _ZN3cub18CUB_300001_SM_10006detail9transform16transform_kernelINS2_10policy_hubILb1EN4cuda3std3__45tupleIJN6thrust24THRUST_300001_SM_1000_NS17counting_iteratorIiNSA_11use_defaultESC_SC_EEEEEE10policy1000El10raw_accessNSA_6detail15normal_iteratorINSA_10device_ptrIdEEEEJSD_EEEvT0_iT1_T2_DpNS2_10kernel_argIT3_EE_param_0,
	.param .u32 _ZN3cub18CUB_300001_SM_10006detail9transform16transform_kernelINS2_10policy_hubILb1EN4cuda3std3__45tupleIJN6thrust24THRUST_300001_SM_1000_NS17counting_iteratorIiNSA_11use_defaultESC_SC_EEEEEE10policy1000El10raw_accessNSA_6detail15normal_iteratorINSA_10device_ptrIdEEEEJSD_EEEvT0_iT1_T2_DpNS2_10kernel_argIT3_EE_param_1,
	.param .align 4 .b8 _ZN3cub18CUB_300001_SM_10006detail9transform16transform_kernelINS2_10policy_hubILb1EN4cuda3std3__45tupleIJN6thrust24THRUST_300001_SM_1000_NS17counting_iteratorIiNSA_11use_defaultESC_SC_EEEEEE10policy1000El10raw_accessNSA_6detail15normal_iteratorINSA_10device_ptrIdEEEEJSD_EEEvT0_iT1_T2_DpNS2_10kernel_argIT3_EE_param_2[4],
	.param .align 8 .b8 _ZN3cub18CUB_300001_SM_10006detail9transform16transform_kernelINS2_10policy_hubILb1EN4cuda3std3__45tupleIJN6thrust24THRUST_300001_SM_1000_NS17counting_iteratorIiNSA_11use_defaultESC_SC_EEEEEE10policy1000El10raw_accessNSA_6detail15normal_iteratorINSA_10device_ptrIdEEEEJSD_EEEvT0_iT1_T2_DpNS2_10kernel_argIT3_EE_param_3[8],
	.param .align 8 .b8 _ZN3cub18CUB_300001_SM_10006detail9transform16transform_kernelINS2_10policy_hubILb1EN4cuda3std3__45tupleIJN6thrust24THRUST_300001_SM_1000_NS17counting_iteratorIiNSA_11use_defaultESC_SC_EEEEEE10policy1000El10raw_accessNSA_6detail15normal_iteratorINSA_10device_ptrIdEEEEJSD_EEEvT0_iT1_T2_DpNS2_10kernel_argIT3_EE_param_4[16]
)
.maxntid 128
{
	.reg .pred 	%p<33>;
	.reg .b32 	%r<250>;
	.reg .b64 	%rd<19>;
	.reg .b64 	%fd<43>;

	ld.param.u32 	%r1, [_ZN3cub18CUB_300001_SM_10006detail9transform16transform_kernelINS2_10policy_hubILb1EN4cuda3std3__45tupleIJN6thrust24THRUST_300001_SM_1000_NS17counting_iteratorIiNSA_11use_defaultESC_SC_EEEEEE10policy1000El10raw_accessNSA_6detail15normal_iteratorINSA_10device_ptrIdEEEEJSD_EEEvT0_iT1_T2_DpNS2_10kernel_argIT3_EE_param_2];
	ld.param.u32 	%r2, [_ZN3cub18CUB_300001_SM_10006detail9transform16transform_kernelINS2_10policy_hubILb1EN4cuda3std3__45tupleIJN6thrust24THRUST_300001_SM_1000_NS17counting_iteratorIiNSA_11use_defaultESC_SC_EEEEEE10policy1000El10raw_accessNSA_6detail15normal_iteratorINSA_10device_ptrIdEEEEJSD_EEEvT0_iT1_T2_DpNS2_10kernel_argIT3_EE_param_4];
	ld.param.u64 	%rd3, [_ZN3cub18CUB_300001_SM_10006detail9transform16transform_kernelINS2_10policy_hubILb1EN4cuda3std3__45tupleIJN6thrust24THRUST_300001_SM_1000_NS17counting_iteratorIiNSA_11use_defaultESC_SC_EEEEEE10policy1000El10raw_accessNSA_6detail15normal_iteratorINSA_10device_ptrIdEEEEJSD_EEEvT0_iT1_T2_DpNS2_10kernel_argIT3_EE_param_0];
	ld.param.u64 	%rd4, [_ZN3cub18CUB_300001_SM_10006detail9transform16transform_kernelINS2_10policy_hubILb1EN4cuda3std3__45tupleIJN6thrust24THRUST_300001_SM_1000_NS17counting_iteratorIiNSA_11use_defaultESC_SC_EEEEEE10policy1000El10raw_accessNSA_6detail15normal_iteratorINSA_10device_ptrIdEEEEJSD_EEEvT0_iT1_T2_DpNS2_10kernel_argIT3_EE_param_3];
	ld.param.u32 	%r37, [_ZN3cub18CUB_300001_SM_10006detail9transform16transform_kernelINS2_10policy_hubILb1EN4cuda3std3__45tupleIJN6thrust24THRUST_300001_SM_1000_NS17counting_iteratorIiNSA_11use_defaultESC_SC_EEEEEE10policy1000El10raw_accessNSA_6detail15normal_iteratorINSA_10device_ptrIdEEEEJSD_EEEvT0_iT1_T2_DpNS2_10kernel_argIT3_EE_param_1];
	cvta.to.global.u64 	%rd5, %rd4;
	shl.b32 	%r38, %r37, 7;
	mov.u32 	%r39, %ctaid.x;
	cvt.u64.u32 	%rd6, %r39;
	cvt.s64.s32 	%rd7, %r38;
	mul.lo.s64 	%rd8, %rd7, %rd6;
	sub.s64 	%rd9, %rd3, %rd8;
	min.s64 	%rd10, %rd9, %rd7;
	cvt.u32.u64 	%r3, %rd10;
	cvt.u32.u64 	%r4, %rd8;
	add.s32 	%r5, %r2, %r4;
	shl.b64 	%rd11, %rd8, 3;
	add.s64 	%rd1, %rd5, %rd11;
	setp.eq.s32 	%p1, %r38, %r3;
	@%p1 bra 	$L__BB3_8;
	setp.lt.s32 	%p2, %r37, 1;
	@%p2 bra 	$L__BB3_20;
	mov.u32 	%r6, %tid.x;
	setp.eq.s32 	%p3, %r37, 1;
	mov.b32 	%r249, 0;
	@%p3 bra 	$L__BB3_17;
	and.b32  	%r41, %r37, 2147483646;
	neg.s32 	%r247, %r41;
	add.s32 	%r42, %r2, %r6;
	add.s32 	%r43, %r42, %r4;
	add.s32 	%r44, %r43, 128;
	mul.lo.s32 	%r245, %r1, %r44;
	shl.b32 	%r9, %r1, 8;
	mul.lo.s32 	%r244, %r1, %r43;
	mov.u32 	%r246, %r6;
$L__BB3_4:
	setp.ge.s32 	%p4, %r246, %r3;
	mul.wide.s32 	%rd12, %r246, 8;
	add.s64 	%rd2, %rd1, %rd12;
	@%p4 bra 	$L__BB3_6;
	mul.hi.u32 	%r45, %r244, 3;
	sub.s32 	%r46, %r244, %r45;
	shr.u32 	%r47, %r46, 1;
	add.s32 	%r48, %r47, %r45;
	shr.u32 	%r49, %r48, 30;
	mul.lo.s32 	%r50, %r49, 2147483647;
	sub.s32 	%r51, %r244, %r50;
	max.u32 	%r52, %r51, 1;
	mul.hi.u32 	%r53, %r52, 1581746633;
	shr.u32 	%r54, %r53, 14;
	mul.lo.s32 	%r55, %r54, 44488;
	sub.s32 	%r56, %r52, %r55;
	mul.lo.s32 	%r57, %r56, 48271;
	mul.lo.s32 	%r58, %r54, 3399;
	setp.lt.u32 	%p5, %r57, %r58;
	xor.b32  	%r59, %r58, 2147483647;
	neg.s32 	%r60, %r58;
	selp.b32 	%r61, %r59, %r60, %p5;
	add.s32 	%r62, %r61, %r57;
	add.s32 	%r63, %r62, -1;
	cvt.rn.f64.u32 	%fd1, %r63;
	div.rn.f64 	%fd2, %fd1, 0d41DFFFFFFF800000;
	mul.hi.u32 	%r64, %r62, -1131474031;
	shr.u32 	%r65, %r64, 15;
	mul.lo.s32 	%r66, %r65, 44488;
	sub.s32 	%r67, %r62, %r66;
	mul.lo.s32 	%r68, %r67, 48271;
	mul.lo.s32 	%r69, %r65, 3399;
	setp.lt.u32 	%p6, %r68, %r69;
	xor.b32  	%r70, %r69, 2147483647;
	neg.s32 	%r71, %r69;
	selp.b32 	%r72, %r70, %r71, %p6;
	add.s32 	%r73, %r68, %r72;
	add.s32 	%r74, %r73, -1;
	cvt.rn.f64.u32 	%fd3, %r74;
	div.rn.f64 	%fd4, %fd3, 0d41DFFFFFFF800000;
	mul.f64 	%fd5, %fd4, %fd4;
	fma.rn.f64 	%fd6, %fd2, %fd2, %fd5;
	setp.le.f64 	%p7, %fd6, 0d3FF0000000000000;
	selp.f64 	%fd7, 0d3FF0000000000000, 0d0000000000000000, %p7;
	st.global.f64 	[%rd2], %fd7;
$L__BB3_6:
	add.s32 	%r75, %r246, 128;
	setp.ge.s32 	%p8, %r75, %r3;
	@%p8 bra 	$L__BB3_15;
	mul.hi.u32 	%r76, %r245, 3;
	sub.s32 	%r77, %r245, %r76;
	shr.u32 	%r78, %r77, 1;
	add.s32 	%r79, %r78, %r76;
	shr.u32 	%r80, %r79, 30;
	mul.lo.s32 	%r81, %r80, 2147483647;
	sub.s32 	%r82, %r245, %r81;
	max.u32 	%r83, %r82, 1;
	mul.hi.u32 	%r84, %r83, 1581746633;
	shr.u32 	%r85, %r84, 14;
	mul.lo.s32 	%r86, %r85, 44488;
	sub.s32 	%r87, %r83, %r86;
	mul.lo.s32 	%r88, %r87, 48271;
	mul.lo.s32 	%r89, %r85, 3399;
	setp.lt.u32 	%p9, %r88, %r89;
	xor.b32  	%r90, %r89, 2147483647;
	neg.s32 	%r91, %r89;
	selp.b32 	%r92, %r90, %r91, %p9;
	add.s32 	%r93, %r92, %r88;
	add.s32 	%r94, %r93, -1;
	cvt.rn.f64.u32 	%fd8, %r94;
	div.rn.f64 	%fd9, %fd8, 0d41DFFFFFFF800000;
	mul.hi.u32 	%r95, %r93, -1131474031;
	shr.u32 	%r96, %r95, 15;
	mul.lo.s32 	%r97, %r96, 44488;
	sub.s32 	%r98, %r93, %r97;
	mul.lo.s32 	%r99, %r98, 48271;
	mul.lo.s32 	%r100, %r96, 3399;
	setp.lt.u32 	%p10, %r99, %r100;
	xor.b32  	%r101, %r100, 2147483647;
	neg.s32 	%r102, %r100;
	selp.b32 	%r103, %r101, %r102, %p10;
	add.s32 	%r104, %r99, %r103;
	add.s32 	%r105, %r104, -1;
	cvt.rn.f64.u32 	%fd10, %r105;
	div.rn.f64 	%fd11, %fd10, 0d41DFFFFFFF800000;
	mul.f64 	%fd12, %fd11, %fd11;
	fma.rn.f64 	%fd13, %fd9, %fd9, %fd12;
	setp.le.f64 	%p11, %fd13, 0d3FF0000000000000;
	selp.f64 	%fd14, 0d3FF0000000000000, 0d0000000000000000, %p11;
	st.global.f64 	[%rd2+1024], %fd14;
	bra.uni 	$L__BB3_15;
$L__BB3_8:
	setp.lt.s32 	%p19, %r37, 1;
	@%p19 bra 	$L__BB3_20;
	mov.u32 	%r11, %tid.x;
	setp.eq.s32 	%p20, %r37, 1;
	mov.b32 	%r248, 0;
	@%p20 bra 	$L__BB3_13;
	and.b32  	%r141, %r37, 2147483646;
	neg.s32 	%r243, %r141;
	add.s32 	%r142, %r2, %r11;
	add.s32 	%r143, %r142, %r4;
	add.s32 	%r144, %r143, 128;
	mul.lo.s32 	%r241, %r1, %r144;
	shl.b32 	%r14, %r1, 8;
	mul.lo.s32 	%r240, %r1, %r143;
	mov.u32 	%r242, %r11;
$L__BB3_11:
	mul.hi.u32 	%r145, %r241, 3;
	sub.s32 	%r146, %r241, %r145;
	shr.u32 	%r147, %r146, 1;
	add.s32 	%r148, %r147, %r145;
	shr.u32 	%r149, %r148, 30;
	mul.lo.s32 	%r150, %r149, 2147483647;
	sub.s32 	%r151, %r241, %r150;
	mul.hi.u32 	%r152, %r240, 3;
	sub.s32 	%r153, %r240, %r152;
	shr.u32 	%r154, %r153, 1;
	add.s32 	%r155, %r154, %r152;
	shr.u32 	%r156, %r155, 30;
	mul.lo.s32 	%r157, %r156, 2147483647;
	sub.s32 	%r158, %r240, %r157;
	max.u32 	%r159, %r158, 1;
	mul.hi.u32 	%r160, %r159, 1581746633;
	shr.u32 	%r161, %r160, 14;
	mul.lo.s32 	%r162, %r161, 44488;
	sub.s32 	%r163, %r159, %r162;
	mul.lo.s32 	%r164, %r163, 48271;
	mul.lo.s32 	%r165, %r161, 3399;
	setp.lt.u32 	%p21, %r164, %r165;
	xor.b32  	%r166, %r165, 2147483647;
	neg.s32 	%r167, %r165;
	selp.b32 	%r168, %r166, %r167, %p21;
	add.s32 	%r169, %r168, %r164;
	add.s32 	%r170, %r169, -1;
	cvt.rn.f64.u32 	%fd22, %r170;
	div.rn.f64 	%fd23, %fd22, 0d41DFFFFFFF800000;
	mul.hi.u32 	%r171, %r169, -1131474031;
	shr.u32 	%r172, %r171, 15;
	mul.lo.s32 	%r173, %r172, 44488;
	sub.s32 	%r174, %r169, %r173;
	mul.lo.s32 	%r175, %r174, 48271;
	mul.lo.s32 	%r176, %r172, 3399;
	setp.lt.u32 	%p22, %r175, %r176;
	xor.b32  	%r177, %r176, 2147483647;
	neg.s32 	%r178, %r176;
	selp.b32 	%r179, %r177, %r178, %p22;
	add.s32 	%r180, %r175, %r179;
	add.s32 	%r181, %r180, -1;
	cvt.rn.f64.u32 	%fd24, %r181;
	div.rn.f64 	%fd25, %fd24, 0d41DFFFFFFF800000;
	mul.f64 	%fd26, %fd25, %fd25;
	fma.rn.f64 	%fd27, %fd23, %fd23, %fd26;
	setp.le.f64 	%p23, %fd27, 0d3FF0000000000000;
	selp.f64 	%fd28, 0d3FF0000000000000, 0d0000000000000000, %p23;
	mul.wide.s32 	%rd15, %r242, 8;
	add.s64 	%rd16, %rd1, %rd15;
	st.global.f64 	[%rd16], %fd28;
	max.u32 	%r182, %r151, 1;
	mul.hi.u32 	%r183, %r182, 1581746633;
	shr.u32 	%r184, %r183, 14;
	mul.lo.s32 	%r185, %r184, 44488;
	sub.s32 	%r186, %r182, %r185;
	mul.lo.s32 	%r187, %r186, 48271;
	mul.lo.s32 	%r188, %r184, 3399;
	setp.lt.u32 	%p24, %r187, %r188;
	xor.b32  	%r189, %r188, 2147483647;
	neg.s32 	%r190, %r188;
	selp.b32 	%r191, %r189, %r190, %p24;
	add.s32 	%r192, %r191, %r187;
	add.s32 	%r193, %r192, -1;
	cvt.rn.f64.u32 	%fd29, %r193;
	div.rn.f64 	%fd30, %fd29, 0d41DFFFFFFF800000;
	mul.hi.u32 	%r194, %r192, -1131474031;
	shr.u32 	%r195, %r194, 15;
	mul.lo.s32 	%r196, %r195, 44488;
	sub.s32 	%r197, %r192, %r196;
	mul.lo.s32 	%r198, %r197, 48271;
	mul.lo.s32 	%r199, %r195, 3399;
	setp.lt.u32 	%p25, %r198, %r199;
	xor.b32  	%r200, %r199, 2147483647;
	neg.s32 	%r201, %r199;
	selp.b32 	%r202, %r200, %r201, %p25;
	add.s32 	%r203, %r198, %r202;
	add.s32 	%r204, %r203, -1;
	cvt.rn.f64.u32 	%fd31, %r204;
	div.rn.f64 	%fd32, %fd31, 0d41DFFFFFFF800000;
	mul.f64 	%fd33, %fd32, %fd32;
	fma.rn.f64 	%fd34, %fd30, %fd30, %fd33;
	setp.le.f64 	%p26, %fd34, 0d3FF0000000000000;
	selp.f64 	%fd35, 0d3FF0000000000000, 0d0000000000000000, %p26;
	st.global.f64 	[%rd16+1024], %fd35;
	add.s32 	%r243, %r243, 2;
	add.s32 	%r242, %r242, 256;
	add.s32 	%r241, %r241, %r14;
	add.s32 	%r240, %r240, %r14;
	setp.eq.s32 	%p27, %r243, 0;
	@%p27 bra 	$L__BB3_12;
	bra.uni 	$L__BB3_11;
$L__BB3_12:
	and.b32  	%r248, %r38, -256;
$L__BB3_13:
	and.b32  	%r206, %r37, 1;
	setp.eq.b32 	%p28, %r206, 1;
	not.pred 	%p29, %p28;
	@%p29 bra 	$L__BB3_20;
	add.s32 	%r207, %r248, %r11;
	add.s32 	%r208, %r207, %r5;
	mul.lo.s32 	%r209, %r208, %r1;
	mul.hi.u32 	%r210, %r209, 3;
	sub.s32 	%r211, %r209, %r210;
	shr.u32 	%r212, %r211, 1;
	add.s32 	%r213, %r212, %r210;
	shr.u32 	%r214, %r213, 30;
	mul.lo.s32 	%r215, %r214, 2147483647;
	sub.s32 	%r216, %r209, %r215;
	max.u32 	%r217, %r216, 1;
	mul.hi.u32 	%r218, %r217, 1581746633;
	shr.u32 	%r219, %r218, 14;
	mul.lo.s32 	%r220, %r219, 44488;
	sub.s32 	%r221, %r217, %r220;
	mul.lo.s32 	%r222, %r221, 48271;
	mul.lo.s32 	%r223, %r219, 3399;
	setp.lt.u32 	%p30, %r222, %r223;
	xor.b32  	%r224, %r223, 2147483647;
	neg.s32 	%r225, %r223;
	selp.b32 	%r226, %r224, %r225, %p30;
	add.s32 	%r227, %r226, %r222;
	add.s32 	%r228, %r227, -1;
	cvt.rn.f64.u32 	%fd36, %r228;
	div.rn.f64 	%fd37, %fd36, 0d41DFFFFFFF800000;
	mul.hi.u32 	%r229, %r227, -1131474031;
	shr.u32 	%r230, %r229, 15;
	mul.lo.s32 	%r231, %r230, 44488;
	sub.s32 	%r232, %r227, %r231;
	mul.lo.s32 	%r233, %r232, 48271;
	mul.lo.s32 	%r234, %r230, 3399;
	setp.lt.u32 	%p31, %r233, %r234;
	xor.b32  	%r235, %r234, 2147483647;
	neg.s32 	%r236, %r234;
	selp.b32 	%r237, %r235, %r236, %p31;
	add.s32 	%r238, %r233, %r237;
	add.s32 	%r239, %r238, -1;
	cvt.rn.f64.u32 	%fd38, %r239;
	div.rn.f64 	%fd39, %fd38, 0d41DFFFFFFF800000;
	mul.f64 	%fd40, %fd39, %fd39;
	fma.rn.f64 	%fd41, %fd37, %fd37, %fd40;
	setp.le.f64 	%p32, %fd41, 0d3FF0000000000000;
	selp.f64 	%fd42, 0d3FF0000000000000, 0d0000000000000000, %p32;
	mul.wide.s32 	%rd17, %r207, 8;
	add.s64 	%rd18, %rd1, %rd17;
	st.global.f64 	[%rd18], %fd42;
	bra.uni 	$L__BB3_20;
$L__BB3_15:
	add.s32 	%r247, %r247, 2;
	add.s32 	%r246, %r246, 256;
	add.s32 	%r245, %r245, %r9;
	add.s32 	%r244, %r244, %r9;
	setp.eq.s32 	%p12, %r247, 0;
	@%p12 bra 	$L__BB3_16;
	bra.uni 	$L__BB3_4;
$L__BB3_16:
	and.b32  	%r249, %r38, -256;
$L__BB3_17:
	and.b32  	%r107, %r37, 1;
	setp.eq.b32 	%p13, %r107, 1;
	not.pred 	%p14, %p13;
	@%p14 bra 	$L__BB3_20;
	add.s32 	%r36, %r249, %r6;
	setp.ge.s32 	%p15, %r36, %r3;
	@%p15 bra 	$L__BB3_20;
	add.s32 	%r108, %r36, %r5;
	mul.lo.s32 	%r109, %r108, %r1;
	mul.hi.u32 	%r110, %r109, 3;
	sub.s32 	%r111, %r109, %r110;
	shr.u32 	%r112, %r111, 1;
	add.s32 	%r113, %r112, %r110;
	shr.u32 	%r114, %r113, 30;
	mul.lo.s32 	%r115, %r114, 2147483647;
	sub.s32 	%r116, %r109, %r115;
	max.u32 	%r117, %r116, 1;
	mul.hi.u32 	%r118, %r117, 1581746633;
	shr.u32 	%r119, %r118, 14;
	mul.lo.s32 	%r120, %r119, 44488;
	sub.s32 	%r121, %r117, %r120;
	mul.lo.s32 	%r122, %r121, 48271;
	mul.lo.s32 	%r123, %r119, 3399;
	setp.lt.u32 	%p16, %r122, %r123;
	xor.b32  	%r124, %r123, 2147483647;
	neg.s32 	%r125, %r123;
	selp.b32 	%r126, %r124, %r125, %p16;
	add.s32 	%r127, %r126, %r122;
	add.s32 	%r128, %r127, -1;
	cvt.rn.f64.u32 	%fd15, %r128;
	div.rn.f64 	%fd16, %fd15, 0d41DFFFFFFF800000;
	mul.hi.u32 	%r129, %r127, -1131474031;
	shr.u32 	%r130, %r129, 15;
	mul.lo.s32 	%r131, %r130, 44488;
	sub.s32 	%r132, %r127, %r131;
	mul.lo.s32 	%r133, %r132, 48271;
	mul.lo.s32 	%r134, %r130, 3399;
	setp.lt.u32 	%p17, %r133, %r134;
	xor.b32  	%r135, %r134, 2147483647;
	neg.s32 	%r136, %r134;
	selp.b32 	%r137, %r135, %r136, %p17;
	add.s32 	%r138, %r133, %r137;
	add.s32 	%r139, %r138, -1;
	cvt.rn.f64.u32 	%fd17, %r139;
	div.rn.f64 	%fd18, %fd17, 0d41DFFFFFFF800000;
	mul.f64 	%fd19, %fd18, %fd18;
	fma.rn.f64 	%fd20, %fd16, %fd16, %fd19;
	setp.le.f64 	%p18, %fd20, 0d3FF0000000000000;
	selp.f64 	%fd21, 0d3FF0000000000000, 0d0000000000000000, %p18;
	mul.wide.s32 	%rd13, %r36, 8;
	add.s64 	%rd14, %rd1, %rd13;
	st.global.f64 	[%rd14], %fd21;
$L__BB3_20:
	ret;

}
	// .globl	_ZN3cub18CUB_300001_SM_10006detail6reduce28DeviceReduceSingleTileKernelINS2_10policy_hubIdjN4cuda3std3__44plusIdEEE10Policy1000EN6thrust24THRUST_300001_SM_1000_NS6detail15normal_iteratorINSD_10device_ptrIdEEEEPdjS9_ddNS7_10__identityEEEvT0_T1_T2_T3_T4_T6_
.visible .entry _ZN3cub18CUB_300001_SM_10006detail6reduce28DeviceReduceSingleTileKernelINS2_10policy_hubIdjN4cuda3std3__44plusIdEEE10Policy1000EN6thrust24THRUST_300001_SM_1000_NS6detail15normal_iteratorINSD_10device_ptrIdEEEEPdjS9_ddNS7_10__identityEEEvT0_T1_T2_T3_T4_T6_(
	.param .align 8 .b8 _ZN3cub18CUB_300001_SM_10006detail6reduce28DeviceReduceSingleTileKernelINS2_10policy_hubIdjN4cuda3std3__44plusIdEEE10Policy1000EN6thrust24THRUST_300001_SM_1000_NS6detail15normal_iteratorINSD_10device_ptrIdEEEEPdjS9_ddNS7_10__identityEEEvT0_T1_T2_T3_T4_T6__param_0[8],
	.param .u64 .ptr .align 1 _ZN3cub18CUB_300001_SM_10006detail6reduce28DeviceReduceSingleTileKernelINS2_10policy_hubIdjN4cuda3std3__44plusIdEEE10Policy1000EN6thrust24THRUST_300001_SM_1000_NS6detail15normal_iteratorINSD_10device_ptrIdEEEEPdjS9_ddNS7_10__identityEEEvT0_T1_T2_T3_T4_T6__param_1,
	.param .u32 _ZN3cub18CUB_300001_SM_10006detail6reduce28DeviceReduceSingleTileKernelINS2_10policy_hubIdjN4cuda3std3__44plusIdEEE10Policy1000EN6thrust24THRUST_300001_SM_1000_NS6detail15normal_iteratorINSD_10device_ptrIdEEEEPdjS9_ddNS7_10__identityEEEvT0_T1_T2_T3_T4_T6__param_2,
	.param .align 1 .b8 _ZN3cub18CUB_300001_SM_10006detail6reduce28DeviceReduceSingleTileKernelINS2_10policy_hubIdjN4cuda3std3__44plusIdEEE10Policy1000EN6thrust24THRUST_300001_SM_1000_NS6detail15normal_iteratorINSD_10device_ptrIdEEEEPdjS9_ddNS7_10__identityEEEvT0_T1_T2_T3_T4_T6__param_3[1],
	.param .f64 _ZN3cub18CUB_300001_SM_10006detail6reduce28DeviceReduceSingleTileKernelINS2_10policy_hubIdjN4cuda3std3__44plusIdEEE10Policy1000EN6thrust24THRUST_300001_SM_1000_NS6detail15normal_iteratorINSD_10device_ptrIdEEEEPdjS9_ddNS7_10__identityEEEvT0_T1_T2_T3_T4_T6__param_4,
	.param .align 1 .b8 _ZN3cub18CUB_300001_SM_10006detail6reduce28DeviceReduceSingleTileKernelINS2_10policy_hubIdjN4cuda3std3__44plusIdEEE10Policy1000EN6thrust24THRUST_300001_SM_1000_NS6detail15normal_iteratorINSD_10device_ptrIdEEEEPdjS9_ddNS7_10__identityEEEvT0_T1_T2_T3_T4_T6__param_5[1]
)
.maxntid 640
.minnctapersm 1
{
	.reg .pred 	%p<71>;
	.reg .b32 	%r<288>;
	.reg .b64 	%rd<114>;
	.reg .b64 	%fd<380>;
	// demoted variable
	.shared .align 8 .b8 _ZZN3cub18CUB_300001_SM_10006detail6reduce28DeviceReduceSingleTileKernelINS2_10policy_hubIdjN4cuda3std3__44plusIdEEE10Policy1000EN6thrust24THRUST_300001_SM_1000_NS6detail15normal_iteratorINSD_10device_ptrIdEEEEPdjS9_ddNS7_10__identityEEEvT0_T1_T2_T3_T4_T6_E12temp_storage[192];
	ld.param.u64 	%rd9, [_ZN3cub18CUB_300001_SM_10006detail6reduce28DeviceReduceSingleTileKernelINS2_10policy_hubIdjN4cuda3std3__44plusIdEEE10Policy1000EN6thrust24THRUST_300001_SM_1000_NS6detail15normal_iteratorINSD_10device_ptrIdEEEEPdjS9_ddNS7_10__identityEEEvT0_T1_T2_T3_T4_T6__param_0];
	ld.param.u64 	%rd10, [_ZN3cub18CUB_300001_SM_10006detail6reduce28DeviceReduceSingleTileKernelINS2_10policy_hubIdjN4cuda3std3__44plusIdEEE10Policy1000EN6thrust24THRUST_300001_SM_1000_NS6detail15normal_iteratorINSD_10device_ptrIdEEEEPdjS9_ddNS7_10__identityEEEvT0_T1_T2_T3_T4_T6__param_1];
	ld.param.u32 	%r51, [_ZN3cub18CUB_300001_SM_10006detail6reduce28DeviceReduceSingleTileKernelINS2_10policy_hubIdjN4cuda3std3__44plusIdEEE10Policy1000EN6thrust24THRUST_300001_SM_1000_NS6detail15normal_iteratorINSD_10device_ptrIdEEEEPdjS9_ddNS7_10__identityEEEvT0_T1_T2_T3_T4_T6__param_2];
	ld.param.f64 	%fd42, [_ZN3cub18CUB_300001_SM_10006detail6reduce28DeviceReduceSingleTileKernelINS2_10policy_hubIdjN4cuda3std3__44plusIdEEE10Policy1000EN6thrust24THRUST_300001_SM_1000_NS6detail15normal_iteratorINSD_10device_ptrIdEEEEPdjS9_ddNS7_10__identityEEEvT0_T1_T2_T3_T4_T6__param_4];
	cvta.to.global.u64 	%rd1, %rd10;
	setp.ne.s32 	%p1, %r51, 0;
	@%p1 bra 	$L__BB4_3;
	mov.u32 	%r270, %tid.x;
	setp.ne.s32 	%p70, %r270, 0;
	@%p70 bra 	$L__BB4_52;
	st.global.f64 	[%rd1], %fd42;
	bra.uni 	$L__BB4_52;
$L__BB4_3:
	cvta.to.global.u64 	%rd2, %rd9;
	setp.gt.u32 	%p2, %r51, 5119;
	@%p2 bra 	$L__BB4_28;
	mov.u32 	%r1, %tid.x;
	setp.ge.u32 	%p24, %r1, %r51;
	mov.f64 	%fd367, 0d0000000000000000;
	mov.u32 	%r274, %r1;
	@%p24 bra 	$L__BB4_6;
	mul.wide.u32 	%rd83, %r1, 8;
	add.s64 	%rd84, %rd2, %rd83;
	ld.global.f64 	%fd367, [%rd84];
	add.s32 	%r274, %r1, 640;
$L__BB4_6:
	setp.ge.u32 	%p25, %r274, %r51;
	@%p25 bra 	$L__BB4_19;
	not.b32 	%r146, %r274;
	add.s32 	%r147, %r51, %r146;
	mul.hi.u32 	%r148, %r147, -858993459;
	shr.u32 	%r149, %r148, 9;
	add.s32 	%r4, %r149, 1;
	and.b32  	%r5, %r4, 15;
	setp.lt.u32 	%p26, %r147, 9600;
	@%p26 bra 	$L__BB4_10;
	and.b32  	%r150, %r4, 16777200;
	neg.s32 	%r272, %r150;
	mul.wide.u32 	%rd85, %r274, 8;
	add.s64 	%rd86, %rd85, %rd2;
	add.s64 	%rd112, %rd86, 40960;
$L__BB4_9:
	.pragma "nounroll";
	ld.global.f64 	%fd181, [%rd112+-40960];
	add.f64 	%fd182, %fd367, %fd181;
	ld.global.f64 	%fd183, [%rd112+-35840];
	add.f64 	%fd184, %fd182, %fd183;
	ld.global.f64 	%fd185, [%rd112+-30720];
	add.f64 	%fd186, %fd184, %fd185;
	ld.global.f64 	%fd187, [%rd112+-25600];
	add.f64 	%fd188, %fd186, %fd187;
	ld.global.f64 	%fd189, [%rd112+-20480];
	add.f64 	%fd190, %fd188, %fd189;
	ld.global.f64 	%fd191, [%rd112+-15360];
	add.f64 	%fd192, %fd190, %fd191;
	ld.global.f64 	%fd193, [%rd112+-10240];
	add.f64 	%fd194, %fd192, %fd193;
	ld.global.f64 	%fd195, [%rd112+-5120];
	add.f64 	%fd196, %fd194, %fd195;
	ld.global.f64 	%fd197, [%rd112];
	add.f64 	%fd198, %fd196, %fd197;
	ld.global.f64 	%fd199, [%rd112+5120];
	add.f64 	%fd200, %fd198, %fd199;
	ld.global.f64 	%fd201, [%rd112+10240];
	add.f64 	%fd202, %fd200, %fd201;
	ld.global.f64 	%fd203, [%rd112+15360];
	add.f64 	%fd204, %fd202, %fd203;
	ld.global.f64 	%fd205, [%rd112+20480];
	add.f64 	%fd206, %fd204, %fd205;
	ld.global.f64 	%fd207, [%rd112+25600];
	add.f64 	%fd208, %fd206, %fd207;
	ld.global.f64 	%fd209, [%rd112+30720];
	add.f64 	%fd210, %fd208, %fd209;
	ld.global.f64 	%fd211, [%rd112+35840];
	add.f64 	%fd367, %fd210, %fd211;
	add.s32 	%r274, %r274, 10240;
	add.s32 	%r272, %r272, 16;
	add.s64 	%rd112, %rd112, 81920;
	setp.ne.s32 	%p27, %r272, 0;
	@%p27 bra 	$L__BB4_9;
$L__BB4_10:
	setp.eq.s32 	%p28, %r5, 0;
	@%p28 bra 	$L__BB4_19;
	and.b32  	%r12, %r4, 7;
	setp.lt.u32 	%p29, %r5, 8;
	@%p29 bra 	$L__BB4_13;
	mul.wide.u32 	%rd87, %r274, 8;
	add.s64 	%rd88, %rd2, %rd87;
	ld.global.f64 	%fd213, [%rd88];
	add.f64 	%fd214, %fd367, %fd213;
	ld.global.f64 	%fd215, [%rd88+5120];
	add.f64 	%fd216, %fd214, %fd215;
	ld.global.f64 	%fd217, [%rd88+10240];
	add.f64 	%fd218, %fd216, %fd217;
	ld.global.f64 	%fd219, [%rd88+15360];
	add.f64 	%fd220, %fd218, %fd219;
	ld.global.f64 	%fd221, [%rd88+20480];
	add.f64 	%fd222, %fd220, %fd221;
	ld.global.f64 	%fd223, [%rd88+25600];
	add.f64 	%fd224, %fd222, %fd223;
	ld.global.f64 	%fd225, [%rd88+30720];
	add.f64 	%fd226, %fd224, %fd225;
	ld.global.f64 	%fd227, [%rd88+35840];
	add.f64 	%fd367, %fd226, %fd227;
	add.s32 	%r274, %r274, 5120;
$L__BB4_13:
	setp.eq.s32 	%p30, %r12, 0;
	@%p30 bra 	$L__BB4_19;
	and.b32  	%r15, %r4, 3;
	setp.lt.u32 	%p31, %r12, 4;
	@%p31 bra 	$L__BB4_16;
	mul.wide.u32 	%rd89, %r274, 8;
	add.s64 	%rd90, %rd2, %rd89;
	ld.global.f64 	%fd229, [%rd90];
	add.f64 	%fd230, %fd367, %fd229;
	ld.global.f64 	%fd231, [%rd90+5120];
	add.f64 	%fd232, %fd230, %fd231;
	ld.global.f64 	%fd233, [%rd90+10240];
	add.f64 	%fd234, %fd232, %fd233;
	ld.global.f64 	%fd235, [%rd90+15360];
	add.f64 	%fd367, %fd234, %fd235;
	add.s32 	%r274, %r274, 2560;
$L__BB4_16:
	setp.eq.s32 	%p32, %r15, 0;
	@%p32 bra 	$L__BB4_19;
	mul.wide.u32 	%rd91, %r274, 8;
	add.s64 	%rd113, %rd2, %rd91;
	neg.s32 	%r277, %r15;
$L__BB4_18:
	.pragma "nounroll";
	ld.global.f64 	%fd236, [%rd113];
	add.f64 	%fd367, %fd367, %fd236;
	add.s64 	%rd113, %rd113, 5120;
	add.s32 	%r277, %r277, 1;
	setp.ne.s32 	%p33, %r277, 0;
	@%p33 bra 	$L__BB4_18;
$L__BB4_19:
	setp.lt.u32 	%p34, %r51, 640;
	@%p34 bra 	$L__BB4_24;
	// begin inline asm
	mov.u32 %r214, %laneid;
	// end inline asm
	mov.b64 	%rd102, %fd367;
	mov.b64 	{%r216, %r221}, %rd102;
	mov.b32 	%r222, 1;
	mov.b32 	%r263, 31;
	mov.b32 	%r264, -1;
	// begin inline asm
	shfl.sync.down.b32 %r215, %r216, %r222, %r263, %r264;
	// end inline asm
	// begin inline asm
	shfl.sync.down.b32 %r220, %r221, %r222, %r263, %r264;
	// end inline asm
	mov.b64 	%rd103, {%r215, %r220};
	mov.b64 	%fd307, %rd103;
	setp.gt.s32 	%p62, %r214, 30;
	add.f64 	%fd308, %fd367, %fd307;
	selp.f64 	%fd309, %fd367, %fd308, %p62;
	mov.b64 	%rd104, %fd309;
	mov.b64 	{%r226, %r231}, %rd104;
	mov.b32 	%r232, 2;
	// begin inline asm
	shfl.sync.down.b32 %r225, %r226, %r232, %r263, %r264;
	// end inline asm
	// begin inline asm
	shfl.sync.down.b32 %r230, %r231, %r232, %r263, %r264;
	// end inline asm
	mov.b64 	%rd105, {%r225, %r230};
	mov.b64 	%fd310, %rd105;
	setp.gt.s32 	%p63, %r214, 29;
	add.f64 	%fd311, %fd309, %fd310;
	selp.f64 	%fd312, %fd309, %fd311, %p63;
	mov.b64 	%rd106, %fd312;
	mov.b64 	{%r236, %r241}, %rd106;
	mov.b32 	%r242, 4;
	// begin inline asm
	shfl.sync.down.b32 %r235, %r236, %r242, %r263, %r264;
	// end inline asm
	// begin inline asm
	shfl.sync.down.b32 %r240, %r241, %r242, %r263, %r264;
	// end inline asm
	mov.b64 	%rd107, {%r235, %r240};
	mov.b64 	%fd313, %rd107;
	setp.gt.s32 	%p64, %r214, 27;
	add.f64 	%fd314, %fd312, %fd313;
	selp.f64 	%fd315, %fd312, %fd314, %p64;
	mov.b64 	%rd108, %fd315;
	mov.b64 	{%r246, %r251}, %rd108;
	mov.b32 	%r252, 8;
	// begin inline asm
	shfl.sync.down.b32 %r245, %r246, %r252, %r263, %r264;
	// end inline asm
	// begin inline asm
	shfl.sync.down.b32 %r250, %r251, %r252, %r263, %r264;
	// end inline asm
	mov.b64 	%rd109, {%r245, %r250};
	mov.b64 	%fd316, %rd109;
	setp.gt.s32 	%p65, %r214, 23;
	add.f64 	%fd317, %fd315, %fd316;
	selp.f64 	%fd318, %fd315, %fd317, %p65;
	mov.b64 	%rd110, %fd318;
	mov.b64 	{%r256, %r261}, %rd110;
	mov.b32 	%r262, 16;
	// begin inline asm
	shfl.sync.down.b32 %r255, %r256, %r262, %r263, %r264;
	// end inline asm
	// begin inline asm
	shfl.sync.down.b32 %r260, %r261, %r262, %r263, %r264;
	// end inline asm
	mov.b64 	%rd111, {%r255, %r260};
	mov.b64 	%fd319, %rd111;
	setp.gt.s32 	%p66, %r214, 15;
	add.f64 	%fd16, %fd318, %fd319;
	selp.f64 	%fd379, %fd318, %fd16, %p66;
	setp.ne.s32 	%p67, %r214, 0;
	@%p67 bra 	$L__BB4_22;
	shr.u32 	%r265, %r1, 2;
	and.b32  	%r266, %r265, 248;
	mov.u32 	%r267, _ZZN3cub18CUB_300001_SM_10006detail6reduce28DeviceReduceSingleTileKernelINS2_10policy_hubIdjN4cuda3std3__44plusIdEEE10Policy1000EN6thrust24THRUST_300001_SM_1000_NS6detail15normal_iteratorINSD_10device_ptrIdEEEEPdjS9_ddNS7_10__identityEEEvT0_T1_T2_T3_T4_T6_E12temp_storage;
	add.s32 	%r268, %r267, %r266;
	st.shared.f64 	[%r268+24], %fd16;
$L__BB4_22:
	bar.sync 	0;
	setp.ne.s32 	%p68, %r1, 0;
	@%p68 bra 	$L__BB4_50;
	ld.shared.f64 	%fd320, [_ZZN3cub18CUB_300001_SM_10006detail6reduce28DeviceReduceSingleTileKernelINS2_10policy_hubIdjN4cuda3std3__44plusIdEEE10Policy1000EN6thrust24THRUST_300001_SM_1000_NS6detail15normal_iteratorINSD_10device_ptrIdEEEEPdjS9_ddNS7_10__identityEEEvT0_T1_T2_T3_T4_T6_E12temp_storage+32];
	add.f64 	%fd321, %fd379, %fd320;
	ld.shared.f64 	%fd322, [_ZZN3cub18CUB_300001_SM_10006detail6reduce28DeviceReduceSingleTileKernelINS2_10policy_hubIdjN4cuda3std3__44plusIdEEE10Policy1000EN6thrust24THRUST_300001_SM_1000_NS6detail15normal_iteratorINSD_10device_ptrIdEEEEPdjS9_ddNS7_10__identityEEEvT0_T1_T2_T3_T4_T6_E12temp_storage+40];
	add.f64 	%fd323, %fd321, %fd322;
	ld.shared.f64 	%fd324, [_ZZN3cub18CUB_300001_SM_10006detail6reduce28DeviceReduceSingleTileKernelINS2_10policy_hubIdjN4cuda3std3__44plusIdEEE10Policy1000EN6thrust24THRUST_300001_SM_1000_NS6detail15normal_iteratorINSD_10device_ptrIdEEEEPdjS9_ddNS7_10__identityEEEvT0_T1_T2_T3_T4_T6_E12temp_storage+48];
	add.f64 	%fd325, %fd323, %fd324;
	ld.shared.f64 	%fd326, [_ZZN3cub18CUB_300001_SM_10006detail6reduce28DeviceReduceSingleTileKernelINS2_10policy_hubIdjN4cuda3std3__44plusIdEEE10Policy1000EN6thrust24THRUST_300001_SM_1000_NS6detail15normal_iteratorINSD_10device_ptrIdEEEEPdjS9_ddNS7_10__identityEEEvT0_T1_T2_T3_T4_T6_E12temp_storage+56];
	add.f64 	%fd327, %fd325, %fd326;
	ld.shared.f64 	%fd328, [_ZZN3cub18CUB_300001_SM_10006detail6reduce28DeviceReduceSingleTileKernelINS2_10policy_hubIdjN4cuda3std3__44plusIdEEE10Policy1000EN6thrust24THRUST_300001_SM_1000_NS6detail15normal_iteratorINSD_10device_ptrIdEEEEPdjS9_ddNS7_10__identityEEEvT0_T1_T2_T3_T4_T6_E12temp_storage+64];
	add.f64 	%fd329, %fd327, %fd328;
	ld.shared.f64 	%fd330, [_ZZN3cub18CUB_300001_SM_10006detail6reduce28DeviceReduceSingleTileKernelINS2_10policy_hubIdjN4cuda3std3__44plusIdEEE10Policy1000EN6thrust24THRUST_300001_SM_1000_NS6detail15normal_iteratorINSD_10device_ptrIdEEEEPdjS9_ddNS7_10__identityEEEvT0_T1_T2_T3_T4_T6_E12temp_storage+72];
	add.f64 	%fd331, %fd329, %fd330;
	ld.shared.f64 	%fd332, [_ZZN3cub18CUB_300001_SM_10006detail6reduce28DeviceReduceSingleTileKernelINS2_10policy_hubIdjN4cuda3std3__44plusIdEEE10Policy1000EN6thrust24THRUST_300001_SM_1000_NS6detail15normal_iteratorINSD_10device_ptrIdEEEEPdjS9_ddNS7_10__identityEEEvT0_T1_T2_T3_T4_T6_E12temp_storage+80];
	add.f64 	%fd333, %fd331, %fd332;
	ld.shared.f64 	%fd334, [_ZZN3cub18CUB_300001_SM_10006detail6reduce28DeviceReduceSingleTileKernelINS2_10policy_hubIdjN4cuda3std3__44plusIdEEE10Policy1000EN6thrust24THRUST_300001_SM_1000_NS6detail15normal_iteratorINSD_10device_ptrIdEEEEPdjS9_ddNS7_10__identityEEEvT0_T1_T2_T3_T4_T6_E12temp_storage+88];
	add.f64 	%fd335, %fd333, %fd334;
	ld.shared.f64 	%fd336, [_ZZN3cub18CUB_300001_SM_10006detail6reduce28DeviceReduceSingleTileKernelINS2_10policy_hubIdjN4cuda3std3__44plusIdEEE10Policy1000EN6thrust24THRUST_300001_SM_1000_NS6detail15normal_iteratorINSD_10device_ptrIdEEEEPdjS9_ddNS7_10__identityEEEvT0_T1_T2_T3_T4_T6_E12temp_storage+96];
	add.f64 	%fd337, %fd335, %fd336;
	ld.shared.f64 	%fd338, [_ZZN3cub18CUB_300001_SM_10006detail6reduce28DeviceReduceSingleTileKernelINS2_10policy_hubIdjN4cuda3std3__44plusIdEEE10Policy1000EN6thrust24THRUST_300001_SM_1000_NS6detail15normal_iteratorINSD_10device_ptrIdEEEEPdjS9_ddNS7_10__identityEEEvT0_T1_T2_T3_T4_T6_E12temp_storage+104];
	add.f64 	%fd339, %fd337, %fd338;
	ld.shared.f64 	%fd340, [_ZZN3cub18CUB_300001_SM_10006detail6reduce28DeviceReduceSingleTileKernelINS2_10policy_hubIdjN4cuda3std3__44plusIdEEE10Policy1000EN6thrust24THRUST_300001_SM_1000_NS6detail15normal_iteratorINSD_10device_ptrIdEEEEPdjS9_ddNS7_10__identityEEEvT0_T1_T2_T3_T4_T6_E12temp_storage+112];
	add.f64 	%fd341, %fd339, %fd340;
	ld.shared.f64 	%fd342, [_ZZN3cub18CUB_300001_SM_10006detail6reduce28DeviceReduceSingleTileKernelINS2_10policy_hubIdjN4cuda3std3__44plusIdEEE10Policy1000EN6thrust24THRUST_300001_SM_1000_NS6detail15normal_iteratorINSD_10device_ptrIdEEEEPdjS9_ddNS7_10__identityEEEvT0_T1_T2_T3_T4_T6_E12temp_storage+120];
	add.f64 	%fd343, %fd341, %fd342;
	ld.shared.f64 	%fd344, [_ZZN3cub18CUB_300001_SM_10006detail6reduce28DeviceReduceSingleTileKernelINS2_10policy_hubIdjN4cuda3std3__44plusIdEEE10Policy1000EN6thrust24THRUST_300001_SM_1000_NS6detail15normal_iteratorINSD_10device_ptrIdEEEEPdjS9_ddNS7_10__identityEEEvT0_T1_T2_T3_T4_T6_E12temp_storage+128];
	add.f64 	%fd345, %fd343, %fd344;
	ld.shared.f64 	%fd346, [_ZZN3cub18CUB_300001_SM_10006detail6reduce28DeviceReduceSingleTileKernelINS2_10policy_hubIdjN4cuda3std3__44plusIdEEE10Policy1000EN6thrust24THRUST_300001_SM_1000_NS6detail15normal_iteratorINSD_10device_ptrIdEEEEPdjS9_ddNS7_10__identityEEEvT0_T1_T2_T3_T4_T6_E12temp_storage+136];
	add.f64 	%fd347, %fd345, %fd346;
	ld.shared.f64 	%fd348, [_ZZN3cub18CUB_300001_SM_10006detail6reduce28DeviceReduceSingleTileKernelINS2_10policy_hubIdjN4cuda3std3__44plusIdEEE10Policy1000EN6thrust24THRUST_300001_SM_1000_NS6detail15normal_iteratorINSD_10device_ptrIdEEEEPdjS9_ddNS7_10__identityEEEvT0_T1_T2_T3_T4_T6_E12temp_storage+144];
	add.f64 	%fd349, %fd347, %fd348;
	ld.shared.f64 	%fd350, [_ZZN3cub18CUB_300001_SM_10006detail6reduce28DeviceReduceSingleTileKernelINS2_10policy_hubIdjN4cuda3std3__44plusIdEEE10Policy1000EN6thrust24THRUST_300001_SM_1000_NS6detail15normal_iteratorINSD_10device_ptrIdEEEEPdjS9_ddNS7_10__identityEEEvT0_T1_T2_T3_T4_T6_E12temp_storage+152];
	add.f64 	%fd351, %fd349, %fd350;
	ld.shared.f64 	%fd352, [_ZZN3cub18CUB_300001_SM_10006detail6reduce28DeviceReduceSingleTileKernelINS2_10policy_hubIdjN4cuda3std3__44plusIdEEE10Policy1000EN6thrust24THRUST_300001_SM_1000_NS6detail15normal_iteratorINSD_10device_ptrIdEEEEPdjS9_ddNS7_10__identityEEEvT0_T1_T2_T3_T4_T6_E12temp_storage+160];
	add.f64 	%fd353, %fd351, %fd352;
	ld.shared.f64 	%fd354, [_ZZN3cub18CUB_300001_SM_10006detail6reduce28DeviceReduceSingleTileKernelINS2_10policy_hubIdjN4cuda3std3__44plusIdEEE10Policy1000EN6thrust24THRUST_300001_SM_1000_NS6detail15normal_iteratorINSD_10device_ptrIdEEEEPdjS9_ddNS7_10__identityEEEvT0_T1_T2_T3_T4_T6_E12temp_storage+168];
	add.f64 	%fd355, %fd353, %fd354;
	ld.shared.f64 	%fd356, [_ZZN3cub18CUB_300001_SM_10006detail6reduce28DeviceReduceSingleTileKernelINS2_10policy_hubIdjN4cuda3std3__44plusIdEEE10Policy1000EN6thrust24THRUST_300001_SM_1000_NS6detail15normal_iteratorINSD_10device_ptrIdEEEEPdjS9_ddNS7_10__identityEEEvT0_T1_T2_T3_T4_T6_E12temp_storage+176];
	add.f64 	%fd379, %fd355, %fd356;
	bra.uni 	$L__BB4_50;
$L__BB4_24:
	// begin inline asm
	mov.u32 %r151, %laneid;
	// end inline asm
	and.b32  	%r202, %r1, 992;
	add.s32 	%r203, %r202, 32;
	setp.gt.u32 	%p35, %r203, %r51;
	not.b32 	%r204, %r202;
	add.s32 	%r205, %r51, %r204;
	selp.b32 	%r200, %r205, 31, %p35;
	mov.b64 	%rd92, %fd367;
	mov.b64 	{%r153, %r158}, %rd92;
	mov.b32 	%r159, 1;
	mov.b32 	%r201, -1;
	// begin inline asm
	shfl.sync.down.b32 %r152, %r153, %r159, %r200, %r201;
	// end inline asm
	// begin inline asm
	shfl.sync.down.b32 %r157, %r158, %r159, %r200, %r201;
	// end inline asm
	mov.b64 	%rd93, {%r152, %r157};
	mov.b64 	%fd237, %rd93;
	setp.lt.s32 	%p36, %r151, %r200;
	add.f64 	%fd238, %fd367, %fd237;
	selp.f64 	%fd239, %fd238, %fd367, %p36;
	mov.b64 	%rd94, %fd239;
	mov.b64 	{%r163, %r168}, %rd94;
	mov.b32 	%r169, 2;
	// begin inline asm
	shfl.sync.down.b32 %r162, %r163, %r169, %r200, %r201;
	// end inline asm
	// begin inline asm
	shfl.sync.down.b32 %r167, %r168, %r169, %r200, %r201;
	// end inline asm
	mov.b64 	%rd95, {%r162, %r167};
	mov.b64 	%fd240, %rd95;
	add.s32 	%r206, %r151, 2;
	setp.gt.s32 	%p37, %r206, %r200;
	add.f64 	%fd241, %fd239, %fd240;
	selp.f64 	%fd242, %fd239, %fd241, %p37;
	mov.b64 	%rd96, %fd242;
	mov.b64 	{%r173, %r178}, %rd96;
	mov.b32 	%r179, 4;
	// begin inline asm
	shfl.sync.down.b32 %r172, %r173, %r179, %r200, %r201;
	// end inline asm
	// begin inline asm
	shfl.sync.down.b32 %r177, %r178, %r179, %r200, %r201;
	// end inline asm
	mov.b64 	%rd97, {%r172, %r177};
	mov.b64 	%fd243, %rd97;
	add.s32 	%r207, %r151, 4;
	setp.gt.s32 	%p38, %r207, %r200;
	add.f64 	%fd244, %fd242, %fd243;
	selp.f64 	%fd245, %fd242, %fd244, %p38;
	mov.b64 	%rd98, %fd245;
	mov.b64 	{%r183, %r188}, %rd98;
	mov.b32 	%r189, 8;
	// begin inline asm
	shfl.sync.down.b32 %r182, %r183, %r189, %r200, %r201;
	// end inline asm
	// begin inline asm
	shfl.sync.down.b32 %r187, %r188, %r189, %r200, %r201;
	// end inline asm
	mov.b64 	%rd99, {%r182, %r187};
	mov.b64 	%fd246, %rd99;
	add.s32 	%r208, %r151, 8;
	setp.gt.s32 	%p39, %r208, %r200;
	add.f64 	%fd247, %fd245, %fd246;
	selp.f64 	%fd248, %fd245, %fd247, %p39;
	mov.b64 	%rd100, %fd248;
	mov.b64 	{%r193, %r198}, %rd100;
	mov.b32 	%r199, 16;
	// begin inline asm
	shfl.sync.down.b32 %r192, %r193, %r199, %r200, %r201;
	// end inline asm
	// begin inline asm
	shfl.sync.down.b32 %r197, %r198, %r199, %r200, %r201;
	// end inline asm
	mov.b64 	%rd101, {%r192, %r197};
	mov.b64 	%fd249, %rd101;
	add.s32 	%r209, %r151, 16;
	setp.gt.s32 	%p40, %r209, %r200;
	add.f64 	%fd250, %fd248, %fd249;
	selp.f64 	%fd379, %fd248, %fd250, %p40;
	setp.ne.s32 	%p41, %r151, 0;
	@%p41 bra 	$L__BB4_26;
	shr.u32 	%r210, %r1, 2;
	and.b32  	%r211, %r210, 248;
	mov.u32 	%r212, _ZZN3cub18CUB_300001_SM_10006detail6reduce28DeviceReduceSingleTileKernelINS2_10policy_hubIdjN4cuda3std3__44plusIdEEE10Policy1000EN6thrust24THRUST_300001_SM_1000_NS6detail15normal_iteratorINSD_10device_ptrIdEEEEPdjS9_ddNS7_10__identityEEEvT0_T1_T2_T3_T4_T6_E12temp_storage;
	add.s32 	%r213, %r212, %r211;
	st.shared.f64 	[%r213+24], %fd379;
$L__BB4_26:
	bar.sync 	0;
	setp.ne.s32 	%p42, %r1, 0;
	@%p42 bra 	$L__BB4_50;
	setp.gt.u32 	%p43, %r51, 32;
	ld.shared.f64 	%fd251, [_ZZN3cub18CUB_300001_SM_10006detail6reduce28DeviceReduceSingleTileKernelINS2_10policy_hubIdjN4cuda3std3__44plusIdEEE10Policy1000EN6thrust24THRUST_300001_SM_1000_NS6detail15normal_iteratorINSD_10device_ptrIdEEEEPdjS9_ddNS7_10__identityEEEvT0_T1_T2_T3_T4_T6_E12temp_storage+32];
	add.f64 	%fd252, %fd379, %fd251;
	selp.f64 	%fd253, %fd252, %fd379, %p43;
	setp.gt.u32 	%p44, %r51, 64;
	ld.shared.f64 	%fd254, [_ZZN3cub18CUB_300001_SM_10006detail6reduce28DeviceReduceSingleTileKernelINS2_10policy_hubIdjN4cuda3std3__44plusIdEEE10Policy1000EN6thrust24THRUST_300001_SM_1000_NS6detail15normal_iteratorINSD_10device_ptrIdEEEEPdjS9_ddNS7_10__identityEEEvT0_T1_T2_T3_T4_T6_E12temp_storage+40];
	add.f64 	%fd255, %fd254, %fd253;
	selp.f64 	%fd256, %fd255, %fd253, %p44;
	setp.gt.u32 	%p45, %r51, 96;
	ld.shared.f64 	%fd257, [_ZZN3cub18CUB_300001_SM_10006detail6reduce28DeviceReduceSingleTileKernelINS2_10policy_hubIdjN4cuda3std3__44plusIdEEE10Policy1000EN6thrust24THRUST_300001_SM_1000_NS6detail15normal_iteratorINSD_10device_ptrIdEEEEPdjS9_ddNS7_10__identityEEEvT0_T1_T2_T3_T4_T6_E12temp_storage+48];
	add.f64 	%fd258, %fd257, %fd256;
	selp.f64 	%fd259, %fd258, %fd256, %p45;
	setp.gt.u32 	%p46, %r51, 128;
	ld.shared.f64 	%fd260, [_ZZN3cub18CUB_300001_SM_10006detail6reduce28DeviceReduceSingleTileKernelINS2_10policy_hubIdjN4cuda3std3__44plusIdEEE10Policy1000EN6thrust24THRUST_300001_SM_1000_NS6detail15normal_iteratorINSD_10device_ptrIdEEEEPdjS9_ddNS7_10__identityEEEvT0_T1_T2_T3_T4_T6_E12temp_storage+56];
	add.f64 	%fd261, %fd260, %fd259;
	selp.f64 	%fd262, %fd261, %fd259, %p46;
	setp.gt.u32 	%p47, %r51, 160;
	ld.shared.f64 	%fd263, [_ZZN3cub18CUB_300001_SM_10006detail6reduce28DeviceReduceSingleTileKernelINS2_10policy_hubIdjN4cuda3std3__44plusIdEEE10Policy1000EN6thrust24THRUST_300001_SM_1000_NS6detail15normal_iteratorINSD_10device_ptrIdEEEEPdjS9_ddNS7_10__identityEEEvT0_T1_T2_T3_T4_T6_E12temp_storage+64];
	add.f64 	%fd264, %fd263, %fd262;
	selp.f64 	%fd265, %fd264, %fd262, %p47;
	setp.gt.u32 	%p48, %r51, 192;
	ld.shared.f64 	%fd266, [_ZZN3cub18CUB_300001_SM_10006detail6reduce28DeviceReduceSingleTileKernelINS2_10policy_hubIdjN4cuda3std3__44plusIdEEE10Policy1000EN6thrust24THRUST_300001_SM_1000_NS6detail15normal_iteratorINSD_10device_ptrIdEEEEPdjS9_ddNS7_10__identityEEEvT0_T1_T2_T3_T4_T6_E12temp_storage+72];
	add.f64 	%fd267, %fd266, %fd265;
	selp.f64 	%fd268, %fd267, %fd265, %p48;
	setp.gt.u32 	%p49, %r51, 224;
	ld.shared.f64 	%fd269, [_ZZN3cub18CUB_300001_SM_10006detail6reduce28DeviceReduceSingleTileKernelINS2_10policy_hubIdjN4cuda3std3__44plusIdEEE10Policy1000EN6thrust24THRUST_300001_SM_1000_NS6detail15normal_iteratorINSD_10device_ptrIdEEEEPdjS9_ddNS7_10__identityEEEvT0_T1_T2_T3_T4_T6_E12temp_storage+80];
	add.f64 	%fd270, %fd269, %fd268;
	selp.f64 	%fd271, %fd270, %fd268, %p49;
	setp.gt.u32 	%p50, %r51, 256;
	ld.shared.f64 	%fd272, [_ZZN3cub18CUB_300001_SM_10006detail6reduce28DeviceReduceSingleTileKernelINS2_10policy_hubIdjN4cuda3std3__44plusIdEEE10Policy1000EN6thrust24THRUST_300001_SM_1000_NS6detail15normal_iteratorINSD_10device_ptrIdEEEEPdjS9_ddNS7_10__identityEEEvT0_T1_T2_T3_T4_T6_E12temp_storage+88];
	add.f64 	%fd273, %fd272, %fd271;
	selp.f64 	%fd274, %fd273, %fd271, %p50;
	setp.gt.u32 	%p51, %r51, 288;
	ld.shared.f64 	%fd275, [_ZZN3cub18CUB_300001_SM_10006detail6reduce28DeviceReduceSingleTileKernelINS2_10policy_hubIdjN4cuda3std3__44plusIdEEE10Policy1000EN6thrust24THRUST_300001_SM_1000_NS6detail15normal_iteratorINSD_10device_ptrIdEEEEPdjS9_ddNS7_10__identityEEEvT0_T1_T2_T3_T4_T6_E12temp_storage+96];
	add.f64 	%fd276, %fd275, %fd274;
	selp.f64 	%fd277, %fd276, %fd274, %p51;
	setp.gt.u32 	%p52, %r51, 320;
	ld.shared.f64 	%fd278, [_ZZN3cub18CUB_300001_SM_10006detail6reduce28DeviceReduceSingleTileKernelINS2_10policy_hubIdjN4cuda3std3__44plusIdEEE10Policy1000EN6thrust24THRUST_300001_SM_1000_NS6detail15normal_iteratorINSD_10device_ptrIdEEEEPdjS9_ddNS7_10__identityEEEvT0_T1_T2_T3_T4_T6_E12temp_storage+104];
	add.f64 	%fd279, %fd278, %fd277;
	selp.f64 	%fd280, %fd279, %fd277, %p52;
	setp.gt.u32 	%p53, %r51, 352;
	ld.shared.f64 	%fd281, [_ZZN3cub18CUB_300001_SM_10006detail6reduce28DeviceReduceSingleTileKernelINS2_10policy_hubIdjN4cuda3std3__44plusIdEEE10Policy1000EN6thrust24THRUST_300001_SM_1000_NS6detail15normal_iteratorINSD_10device_ptrIdEEEEPdjS9_ddNS7_10__identityEEEvT0_T1_T2_T3_T4_T6_E12temp_storage+112];
	add.f64 	%fd282, %fd281, %fd280;
	selp.f64 	%fd283, %fd282, %fd280, %p53;
	setp.gt.u32 	%p54, %r51, 384;
	ld.shared.f64 	%fd284, [_ZZN3cub18CUB_300001_SM_10006detail6reduce28DeviceReduceSingleTileKernelINS2_10policy_hubIdjN4cuda3std3__44plusIdEEE10Policy1000EN6thrust24THRUST_300001_SM_1000_NS6detail15normal_iteratorINSD_10device_ptrIdEEEEPdjS9_ddNS7_10__identityEEEvT0_T1_T2_T3_T4_T6_E12temp_storage+120];
	add.f64 	%fd285, %fd284, %fd283;
	selp.f64 	%fd286, %fd285, %fd283, %p54;
	setp.gt.u32 	%p55, %r51, 416;
	ld.shared.f64 	%fd287, [_ZZN3cub18CUB_300001_SM_10006detail6reduce28DeviceReduceSingleTileKernelINS2_10policy_hubIdjN4cuda3std3__44plusIdEEE10Policy1000EN6thrust24THRUST_300001_SM_1000_NS6detail15normal_iteratorINSD_10device_ptrIdEEEEPdjS9_ddNS7_10__identityEEEvT0_T1_T2_T3_T4_T6_E12temp_storage+128];
	add.f64 	%fd288, %fd287, %fd286;
	selp.f64 	%fd289, %fd288, %fd286, %p55;
	setp.gt.u32 	%p56, %r51, 448;
	ld.shared.f64 	%fd290, [_ZZN3cub18CUB_300001_SM_10006detail6reduce28DeviceReduceSingleTileKernelINS2_10policy_hubIdjN4cuda3std3__44plusIdEEE10Policy1000EN6thrust24THRUST_300001_SM_1000_NS6detail15normal_iteratorINSD_10device_ptrIdEEEEPdjS9_ddNS7_10__identityEEEvT0_T1_T2_T3_T4_T6_E12temp_storage+136];
	add.f64 	%fd291, %fd290, %fd289;
	selp.f64 	%fd292, %fd291, %fd289, %p56;
	setp.gt.u32 	%p57, %r51, 480;
	ld.shared.f64 	%fd293, [_ZZN3cub18CUB_300001_SM_10006detail6reduce28DeviceReduceSingleTileKernelINS2_10policy_hubIdjN4cuda3std3__44plusIdEEE10Policy1000EN6thrust24THRUST_300001_SM_1000_NS6detail15normal_iteratorINSD_10device_ptrIdEEEEPdjS9_ddNS7_10__identityEEEvT0_T1_T2_T3_T4_T6_E12temp_storage+144];
	add.f64 	%fd294, %fd293, %fd292;
	selp.f64 	%fd295, %fd294, %fd292, %p57;
	setp.gt.u32 	%p58, %r51, 512;
	ld.shared.f64 	%fd296, [_ZZN3cub18CUB_300001_SM_10006detail6reduce28DeviceReduceSingleTileKernelINS2_10policy_hubIdjN4cuda3std3__44plusIdEEE10Policy1000EN6thrust24THRUST_300001_SM_1000_NS6detail15normal_iteratorINSD_10device_ptrIdEEEEPdjS9_ddNS7_10__identityEEEvT0_T1_T2_T3_T4_T6_E12temp_storage+152];
	add.f64 	%fd297, %fd296, %fd295;
	selp.f64 	%fd298, %fd297, %fd295, %p58;
	setp.gt.u32 	%p59, %r51, 544;
	ld.shared.f64 	%fd299, [_ZZN3cub18CUB_300001_SM_10006detail6reduce28DeviceReduceSingleTileKernelINS2_10policy_hubIdjN4cuda3std3__44plusIdEEE10Policy1000EN6thrust24THRUST_300001_SM_1000_NS6detail15normal_iteratorINSD_10device_ptrIdEEEEPdjS9_ddNS7_10__identityEEEvT0_T1_T2_T3_T4_T6_E12temp_storage+160];
	add.f64 	%fd300, %fd299, %fd298;
	selp.f64 	%fd301, %fd300, %fd298, %p59;
	setp.gt.u32 	%p60, %r51, 576;
	ld.shared.f64 	%fd302, [_ZZN3cub18CUB_300001_SM_10006detail6reduce28DeviceReduceSingleTileKernelINS2_10policy_hubIdjN4cuda3std3__44plusIdEEE10Policy1000EN6thrust24THRUST_300001_SM_1000_NS6detail15normal_iteratorINSD_10device_ptrIdEEEEPdjS9_ddNS7_10__identityEEEvT0_T1_T2_T3_T4_T6_E12temp_storage+168];
	add.f64 	%fd303, %fd302, %fd301;
	selp.f64 	%fd304, %fd303, %fd301, %p60;
	setp.gt.u32 	%p61, %r51, 608;
	ld.shared.f64 	%fd305, [_ZZN3cub18CUB_300001_SM_10006detail6reduce28DeviceReduceSingleTileKernelINS2_10policy_hubIdjN4cuda3std3__44plusIdEEE10Policy1000EN6thrust24THRUST_300001_SM_1000_NS6detail15normal_iteratorINSD_10device_ptrIdEEEEPdjS9_ddNS7_10__identityEEEvT0_T1_T2_T3_T4_T6_E12temp_storage+176];
	add.f64 	%fd306, %fd305, %fd304;
	selp.f64 	%fd379, %fd306, %fd304, %p61;
	bra.uni 	$L__BB4_50;
$L__BB4_28:
	mov.u32 	%r21, %tid.x;
	mul.wide.u32 	%rd11, %r21, 8;
	add.s64 	%rd12, %rd2, %rd11;
	ld.global.f64 	%fd43, [%rd12];
	ld.global.f64 	%fd44, [%rd12+5120];
	ld.global.f64 	%fd45, [%rd12+10240];
	ld.global.f64 	%fd46, [%rd12+15360];
	ld.global.f64 	%fd47, [%rd12+20480];
	ld.global.f64 	%fd48, [%rd12+25600];
	ld.global.f64 	%fd49, [%rd12+30720];
	ld.global.f64 	%fd50, [%rd12+35840];
	add.f64 	%fd51, %fd43, %fd44;
	add.f64 	%fd52, %fd51, %fd45;
	add.f64 	%fd53, %fd52, %fd46;
	add.f64 	%fd54, %fd53, %fd47;
	add.f64 	%fd55, %fd54, %fd48;
	add.f64 	%fd56, %fd55, %fd49;
	add.f64 	%fd378, %fd56, %fd50;
	add.s32 	%r22, %r51, -5120;
	setp.lt.u32 	%p3, %r22, 5120;
	mov.b32 	%r279, 5120;
	@%p3 bra 	$L__BB4_32;
	mov.b32 	%r279, 5120;
$L__BB4_30:
	add.s32 	%r54, %r21, %r279;
	mul.wide.u32 	%rd13, %r54, 8;
	add.s64 	%rd14, %rd2, %rd13;
	ld.global.f64 	%fd57, [%rd14];
	ld.global.f64 	%fd58, [%rd14+5120];
	ld.global.f64 	%fd59, [%rd14+10240];
	ld.global.f64 	%fd60, [%rd14+15360];
	ld.global.f64 	%fd61, [%rd14+20480];
	ld.global.f64 	%fd62, [%rd14+25600];
	ld.global.f64 	%fd63, [%rd14+30720];
	ld.global.f64 	%fd64, [%rd14+35840];
	add.f64 	%fd65, %fd378, %fd57;
	add.f64 	%fd66, %fd65, %fd58;
	add.f64 	%fd67, %fd66, %fd59;
	add.f64 	%fd68, %fd67, %fd60;
	add.f64 	%fd69, %fd68, %fd61;
	add.f64 	%fd70, %fd69, %fd62;
	add.f64 	%fd71, %fd70, %fd63;
	add.f64 	%fd378, %fd71, %fd64;
	sub.s32 	%r55, %r51, %r279;
	setp.lt.u32 	%p4, %r55, 5120;
	@%p4 bra 	$L__BB4_46;
	add.s32 	%r279, %r279, 5120;
	setp.le.u32 	%p5, %r279, %r22;
	@%p5 bra 	$L__BB4_30;
$L__BB4_32:
	setp.le.u32 	%p6, %r51, %r279;
	sub.s32 	%r56, %r51, %r279;
	setp.ge.s32 	%p7, %r21, %r56;
	or.pred  	%p8, %p6, %p7;
	@%p8 bra 	$L__BB4_46;
	not.b32 	%r58, %r21;
	add.s32 	%r59, %r51, %r58;
	sub.s32 	%r60, %r59, %r279;
	mul.hi.u32 	%r61, %r60, -858993459;
	shr.u32 	%r62, %r61, 9;
	add.s32 	%r26, %r62, 1;
	and.b32  	%r27, %r26, 15;
	setp.lt.u32 	%p9, %r60, 9600;
	mov.u32 	%r284, %r21;
	@%p9 bra 	$L__BB4_37;
	or.b32  	%r282, %r21, 5120;
	add.s32 	%r281, %r21, %r279;
	and.b32  	%r63, %r26, 16777200;
	neg.s32 	%r280, %r63;
$L__BB4_35:
	.pragma "nounroll";
	mul.wide.u32 	%rd15, %r281, 8;
	add.s64 	%rd16, %rd2, %rd15;
	ld.global.f64 	%fd73, [%rd16];
	add.f64 	%fd74, %fd378, %fd73;
	add.s32 	%r64, %r281, 640;
	mul.wide.u32 	%rd17, %r64, 8;
	add.s64 	%rd18, %rd2, %rd17;
	ld.global.f64 	%fd75, [%rd18];
	add.f64 	%fd76, %fd74, %fd75;
	add.s32 	%r65, %r281, 1280;
	mul.wide.u32 	%rd19, %r65, 8;
	add.s64 	%rd20, %rd2, %rd19;
	ld.global.f64 	%fd77, [%rd20];
	add.f64 	%fd78, %fd76, %fd77;
	add.s32 	%r66, %r281, 1920;
	mul.wide.u32 	%rd21, %r66, 8;
	add.s64 	%rd22, %rd2, %rd21;
	ld.global.f64 	%fd79, [%rd22];
	add.f64 	%fd80, %fd78, %fd79;
	add.s32 	%r67, %r281, 2560;
	mul.wide.u32 	%rd23, %r67, 8;
	add.s64 	%rd24, %rd2, %rd23;
	ld.global.f64 	%fd81, [%rd24];
	add.f64 	%fd82, %fd80, %fd81;
	add.s32 	%r68, %r281, 3200;
	mul.wide.u32 	%rd25, %r68, 8;
	add.s64 	%rd26, %rd2, %rd25;
	ld.global.f64 	%fd83, [%rd26];
	add.f64 	%fd84, %fd82, %fd83;
	add.s32 	%r69, %r281, 3840;
	mul.wide.u32 	%rd27, %r69, 8;
	add.s64 	%rd28, %rd2, %rd27;
	ld.global.f64 	%fd85, [%rd28];
	add.f64 	%fd86, %fd84, %fd85;
	add.s32 	%r70, %r281, 4480;
	mul.wide.u32 	%rd29, %r70, 8;
	add.s64 	%rd30, %rd2, %rd29;
	ld.global.f64 	%fd87, [%rd30];
	add.f64 	%fd88, %fd86, %fd87;
	add.s32 	%r71, %r281, 5120;
	mul.wide.u32 	%rd31, %r71, 8;
	add.s64 	%rd32, %rd2, %rd31;
	ld.global.f64 	%fd89, [%rd32];
	add.f64 	%fd90, %fd88, %fd89;
	add.s32 	%r72, %r281, 5760;
	mul.wide.u32 	%rd33, %r72, 8;
	add.s64 	%rd34, %rd2, %rd33;
	ld.global.f64 	%fd91, [%rd34];
	add.f64 	%fd92, %fd90, %fd91;
	add.s32 	%r73, %r281, 6400;
	mul.wide.u32 	%rd35, %r73, 8;
	add.s64 	%rd36, %rd2, %rd35;
	ld.global.f64 	%fd93, [%rd36];
	add.f64 	%fd94, %fd92, %fd93;
	add.s32 	%r74, %r281, 7040;
	mul.wide.u32 	%rd37, %r74, 8;
	add.s64 	%rd38, %rd2, %rd37;
	ld.global.f64 	%fd95, [%rd38];
	add.f64 	%fd96, %fd94, %fd95;
	add.s32 	%r75, %r281, 7680;
	mul.wide.u32 	%rd39, %r75, 8;
	add.s64 	%rd40, %rd2, %rd39;
	ld.global.f64 	%fd97, [%rd40];
	add.f64 	%fd98, %fd96, %fd97;
	add.s32 	%r76, %r281, 8320;
	mul.wide.u32 	%rd41, %r76, 8;
	add.s64 	%rd42, %rd2, %rd41;
	ld.global.f64 	%fd99, [%rd42];
	add.f64 	%fd100, %fd98, %fd99;
	add.s32 	%r77, %r281, 8960;
	mul.wide.u32 	%rd43, %r77, 8;
	add.s64 	%rd44, %rd2, %rd43;
	ld.global.f64 	%fd101, [%rd44];
	add.f64 	%fd102, %fd100, %fd101;
	add.s32 	%r78, %r281, 9600;
	mul.wide.u32 	%rd45, %r78, 8;
	add.s64 	%rd46, %rd2, %rd45;
	ld.global.f64 	%fd103, [%rd46];
	add.f64 	%fd378, %fd102, %fd103;
	add.s32 	%r282, %r282, 10240;
	add.s32 	%r281, %r281, 10240;
	add.s32 	%r280, %r280, 16;
	setp.ne.s32 	%p10, %r280, 0;
	@%p10 bra 	$L__BB4_35;
	add.s32 	%r284, %r282, -5120;
$L__BB4_37:
	setp.eq.s32 	%p11, %r27, 0;
	@%p11 bra 	$L__BB4_46;
	and.b32  	%r39, %r26, 7;
	setp.lt.u32 	%p12, %r27, 8;
	@%p12 bra 	$L__BB4_40;
	add.s32 	%r79, %r284, %r279;
	mul.wide.u32 	%rd47, %r79, 8;
	add.s64 	%rd48, %rd2, %rd47;
	ld.global.f64 	%fd105, [%rd48];
	add.f64 	%fd106, %fd378, %fd105;
	add.s32 	%r80, %r79, 640;
	mul.wide.u32 	%rd49, %r80, 8;
	add.s64 	%rd50, %rd2, %rd49;
	ld.global.f64 	%fd107, [%rd50];
	add.f64 	%fd108, %fd106, %fd107;
	add.s32 	%r81, %r79, 1280;
	mul.wide.u32 	%rd51, %r81, 8;
	add.s64 	%rd52, %rd2, %rd51;
	ld.global.f64 	%fd109, [%rd52];
	add.f64 	%fd110, %fd108, %fd109;
	add.s32 	%r82, %r79, 1920;
	mul.wide.u32 	%rd53, %r82, 8;
	add.s64 	%rd54, %rd2, %rd53;
	ld.global.f64 	%fd111, [%rd54];
	add.f64 	%fd112, %fd110, %fd111;
	add.s32 	%r83, %r79, 2560;
	mul.wide.u32 	%rd55, %r83, 8;
	add.s64 	%rd56, %rd2, %rd55;
	ld.global.f64 	%fd113, [%rd56];
	add.f64 	%fd114, %fd112, %fd113;
	add.s32 	%r84, %r79, 3200;
	mul.wide.u32 	%rd57, %r84, 8;
	add.s64 	%rd58, %rd2, %rd57;
	ld.global.f64 	%fd115, [%rd58];
	add.f64 	%fd116, %fd114, %fd115;
	add.s32 	%r85, %r79, 3840;
	mul.wide.u32 	%rd59, %r85, 8;
	add.s64 	%rd60, %rd2, %rd59;
	ld.global.f64 	%fd117, [%rd60];
	add.f64 	%fd118, %fd116, %fd117;
	add.s32 	%r86, %r79, 4480;
	mul.wide.u32 	%rd61, %r86, 8;
	add.s64 	%rd62, %rd2, %rd61;
	ld.global.f64 	%fd119, [%rd62];
	add.f64 	%fd378, %fd118, %fd119;
	add.s32 	%r284, %r284, 5120;
$L__BB4_40:
	setp.eq.s32 	%p13, %r39, 0;
	@%p13 bra 	$L__BB4_46;
	and.b32  	%r42, %r26, 3;
	setp.lt.u32 	%p14, %r39, 4;
	@%p14 bra 	$L__BB4_43;
	add.s32 	%r87, %r284, %r279;
	mul.wide.u32 	%rd63, %r87, 8;
	add.s64 	%rd64, %rd2, %rd63;
	ld.global.f64 	%fd121, [%rd64];
	add.f64 	%fd122, %fd378, %fd121;
	add.s32 	%r88, %r87, 640;
	mul.wide.u32 	%rd65, %r88, 8;
	add.s64 	%rd66, %rd2, %rd65;
	ld.global.f64 	%fd123, [%rd66];
	add.f64 	%fd124, %fd122, %fd123;
	add.s32 	%r89, %r87, 1280;
	mul.wide.u32 	%rd67, %r89, 8;
	add.s64 	%rd68, %rd2, %rd67;
	ld.global.f64 	%fd125, [%rd68];
	add.f64 	%fd126, %fd124, %fd125;
	add.s32 	%r90, %r87, 1920;
	mul.wide.u32 	%rd69, %r90, 8;
	add.s64 	%rd70, %rd2, %rd69;
	ld.global.f64 	%fd127, [%rd70];
	add.f64 	%fd378, %fd126, %fd127;
	add.s32 	%r284, %r284, 2560;
$L__BB4_43:
	setp.eq.s32 	%p15, %r42, 0;
	@%p15 bra 	$L__BB4_46;
	add.s32 	%r287, %r284, %r279;
	neg.s32 	%r286, %r42;
$L__BB4_45:
	.pragma "nounroll";
	mul.wide.u32 	%rd71, %r287, 8;
	add.s64 	%rd72, %rd2, %rd71;
	ld.global.f64 	%fd128, [%rd72];
	add.f64 	%fd378, %fd378, %fd128;
	add.s32 	%r287, %r287, 640;
	add.s32 	%r286, %r286, 1;
	setp.ne.s32 	%p16, %r286, 0;
	@%p16 bra 	$L__BB4_45;
$L__BB4_46:
	// begin inline asm
	mov.u32 %r91, %laneid;
	// end inline asm
	mov.b64 	%rd73, %fd378;
	mov.b64 	{%r93, %r98}, %rd73;
	mov.b32 	%r99, 1;
	mov.b32 	%r140, 31;
	mov.b32 	%r141, -1;
	// begin inline asm
	shfl.sync.down.b32 %r92, %r93, %r99, %r140, %r141;
	// end inline asm
	// begin inline asm
	shfl.sync.down.b32 %r97, %r98, %r99, %r140, %r141;
	// end inline asm
	mov.b64 	%rd74, {%r92, %r97};
	mov.b64 	%fd129, %rd74;
	setp.gt.s32 	%p17, %r91, 30;
	add.f64 	%fd130, %fd378, %fd129;
	selp.f64 	%fd131, %fd378, %fd130, %p17;
	mov.b64 	%rd75, %fd131;
	mov.b64 	{%r103, %r108}, %rd75;
	mov.b32 	%r109, 2;
	// begin inline asm
	shfl.sync.down.b32 %r102, %r103, %r109, %r140, %r141;
	// end inline asm
	// begin inline asm
	shfl.sync.down.b32 %r107, %r108, %r109, %r140, %r141;
	// end inline asm
	mov.b64 	%rd76, {%r102, %r107};
	mov.b64 	%fd132, %rd76;
	setp.gt.s32 	%p18, %r91, 29;
	add.f64 	%fd133, %fd131, %fd132;
	selp.f64 	%fd134, %fd131, %fd133, %p18;
	mov.b64 	%rd77, %fd134;
	mov.b64 	{%r113, %r118}, %rd77;
	mov.b32 	%r119, 4;
	// begin inline asm
	shfl.sync.down.b32 %r112, %r113, %r119, %r140, %r141;
	// end inline asm
	// begin inline asm
	shfl.sync.down.b32 %r117, %r118, %r119, %r140, %r141;
	// end inline asm
	mov.b64 	%rd78, {%r112, %r117};
	mov.b64 	%fd135, %rd78;
	setp.gt.s32 	%p19, %r91, 27;
	add.f64 	%fd136, %fd134, %fd135;
	selp.f64 	%fd137, %fd134, %fd136, %p19;
	mov.b64 	%rd79, %fd137;
	mov.b64 	{%r123, %r128}, %rd79;
	mov.b32 	%r129, 8;
	// begin inline asm
	shfl.sync.down.b32 %r122, %r123, %r129, %r140, %r141;
	// end inline asm
	// begin inline asm
	shfl.sync.down.b32 %r127, %r128, %r129, %r140, %r141;
	// end inline asm
	mov.b64 	%rd80, {%r122, %r127};
	mov.b64 	%fd138, %rd80;
	setp.gt.s32 	%p20, %r91, 23;
	add.f64 	%fd139, %fd137, %fd138;
	selp.f64 	%fd140, %fd137, %fd139, %p20;
	mov.b64 	%rd81, %fd140;
	mov.b64 	{%r133, %r138}, %rd81;
	mov.b32 	%r139, 16;
	// begin inline asm
	shfl.sync.down.b32 %r132, %r133, %r139, %r140, %r141;
	// end inline asm
	// begin inline asm
	shfl.sync.down.b32 %r137, %r138, %r139, %r140, %r141;
	// end inline asm
	mov.b64 	%rd82, {%r132, %r137};
	mov.b64 	%fd141, %rd82;
	setp.gt.s32 	%p21, %r91, 15;
	add.f64 	%fd38, %fd140, %fd141;
	selp.f64 	%fd379, %fd140, %fd38, %p21;
	setp.ne.s32 	%p22, %r91, 0;
	@%p22 bra 	$L__BB4_48;
	shr.u32 	%r142, %r21, 2;
	and.b32  	%r143, %r142, 248;
	mov.u32 	%r144, _ZZN3cub18CUB_300001_SM_10006detail6reduce28DeviceReduceSingleTileKernelINS2_10policy_hubIdjN4cuda3std3__44plusIdEEE10Policy1000EN6thrust24THRUST_300001_SM_1000_NS6detail15normal_iteratorINSD_10device_ptrIdEEEEPdjS9_ddNS7_10__identityEEEvT0_T1_T2_T3_T4_T6_E12temp_storage;
	add.s32 	%r145, %r144, %r143;
	st.shared.f64 	[%r145+24], %fd38;
$L__BB4_48:
	bar.sync 	0;
	setp.ne.s32 	%p23, %r21, 0;
	@%p23 bra 	$L__BB4_50;
	ld.shared.f64 	%fd142, [_ZZN3cub18CUB_300001_SM_10006detail6reduce28DeviceReduceSingleTileKernelINS2_10policy_hubIdjN4cuda3std3__44plusIdEEE10Policy1000EN6thrust24THRUST_300001_SM_1000_NS6detail15normal_iteratorINSD_10device_ptrIdEEEEPdjS9_ddNS7_10__identityEEEvT0_T1_T2_T3_T4_T6_E12temp_storage+32];
	add.f64 	%fd143, %fd379, %fd142;
	ld.shared.f64 	%fd144, [_ZZN3cub18CUB_300001_SM_10006detail6reduce28DeviceReduceSingleTileKernelINS2_10policy_hubIdjN4cuda3std3__44plusIdEEE10Policy1000EN6thrust24THRUST_300001_SM_1000_NS6detail15normal_iteratorINSD_10device_ptrIdEEEEPdjS9_ddNS7_10__identityEEEvT0_T1_T2_T3_T4_T6_E12temp_storage+40];
	add.f64 	%fd145, %fd143, %fd144;
	ld.shared.f64 	%fd146, [_ZZN3cub18CUB_300001_SM_10006detail6reduce28DeviceReduceSingleTileKernelINS2_10policy_hubIdjN4cuda3std3__44plusIdEEE10Policy1000EN6thrust24THRUST_300001_SM_1000_NS6detail15normal_iteratorINSD_10device_ptrIdEEEEPdjS9_ddNS7_10__identityEEEvT0_T1_T2_T3_T4_T6_E12temp_storage+48];
	add.f64 	%fd147, %fd145, %fd146;
	ld.shared.f64 	%fd148, [_ZZN3cub18CUB_300001_SM_10006detail6reduce28DeviceReduceSingleTileKernelINS2_10policy_hubIdjN4cuda3std3__44plusIdEEE10Policy1000EN6thrust24THRUST_300001_SM_1000_NS6detail15normal_iteratorINSD_10device_ptrIdEEEEPdjS9_ddNS7_10__identityEEEvT0_T1_T2_T3_T4_T6_E12temp_storage+56];
	add.f64 	%fd149, %fd147, %fd148;
	ld.shared.f64 	%fd150, [_ZZN3cub18CUB_300001_SM_10006detail6reduce28DeviceReduceSingleTileKernelINS2_10policy_hubIdjN4cuda3std3__44plusIdEEE10Policy1000EN6thrust24THRUST_300001_SM_1000_NS6detail15normal_iteratorINSD_10device_ptrIdEEEEPdjS9_ddNS7_10__identityEEEvT0_T1_T2_T3_T4_T6_E12temp_storage+64];
	add.f64 	%fd151, %fd149, %fd150;
	ld.shared.f64 	%fd152, [_ZZN3cub18CUB_300001_SM_10006detail6reduce28DeviceReduceSingleTileKernelINS2_10policy_hubIdjN4cuda3std3__44plusIdEEE10Policy1000EN6thrust24THRUST_300001_SM_1000_NS6detail15normal_iteratorINSD_10device_ptrIdEEEEPdjS9_ddNS7_10__identityEEEvT0_T1_T2_T3_T4_T6_E12temp_storage+72];
	add.f64 	%fd153, %fd151, %fd152;
	ld.shared.f64 	%fd154, [_ZZN3cub18CUB_300001_SM_10006detail6reduce28DeviceReduceSingleTileKernelINS2_10policy_hubIdjN4cuda3std3__44plusIdEEE10Policy1000EN6thrust24THRUST_300001_SM_1000_NS6detail15normal_iteratorINSD_10device_ptrIdEEEEPdjS9_ddNS7_10__identityEEEvT0_T1_T2_T3_T4_T6_E12temp_storage+80];
	add.f64 	%fd155, %fd153, %fd154;
	ld.shared.f64 	%fd156, [_ZZN3cub18CUB_300001_SM_10006detail6reduce28DeviceReduceSingleTileKernelINS2_10policy_hubIdjN4cuda3std3__44plusIdEEE10Policy1000EN6thrust24THRUST_300001_SM_1000_NS6detail15normal_iteratorINSD_10device_ptrIdEEEEPdjS9_ddNS7_10__identityEEEvT0_T1_T2_T3_T4_T6_E12temp_storage+88];
	add.f64 	%fd157, %fd155, %fd156;
	ld.shared.f64 	%fd158, [_ZZN3cub18CUB_300001_SM_10006detail6reduce28DeviceReduceSingleTileKernelINS2_10policy_hubIdjN4cuda3std3__44plusIdEEE10Policy1000EN6thrust24THRUST_300001_SM_1000_NS6detail15normal_iteratorINSD_10device_ptrIdEEEEPdjS9_ddNS7_10__identityEEEvT0_T1_T2_T3_T4_T6_E12temp_storage+96];
	add.f64 	%fd159, %fd157, %fd158;
	ld.shared.f64 	%fd160, [_ZZN3cub18CUB_300001_SM_10006detail6reduce28DeviceReduceSingleTileKernelINS2_10policy_hubIdjN4cuda3std3__44plusIdEEE10Policy1000EN6thrust24THRUST_300001_SM_1000_NS6detail15normal_iteratorINSD_10device_ptrIdEEEEPdjS9_ddNS7_10__identityEEEvT0_T1_T2_T3_T4_T6_E12temp_storage+104];
	add.f64 	%fd161, %fd159, %fd160;
	ld.shared.f64 	%fd162, [_ZZN3cub18CUB_300001_SM_10006detail6reduce28DeviceReduceSingleTileKernelINS2_10policy_hubIdjN4cuda3std3__44plusIdEEE10Policy1000EN6thrust24THRUST_300001_SM_1000_NS6detail15normal_iteratorINSD_10device_ptrIdEEEEPdjS9_ddNS7_10__identityEEEvT0_T1_T2_T3_T4_T6_E12temp_storage+112];
	add.f64 	%fd163, %fd161, %fd162;
	ld.shared.f64 	%fd164, [_ZZN3cub18CUB_300001_SM_10006detail6reduce28DeviceReduceSingleTileKernelINS2_10policy_hubIdjN4cuda3std3__44plusIdEEE10Policy1000EN6thrust24THRUST_300001_SM_1000_NS6detail15normal_iteratorINSD_10device_ptrIdEEEEPdjS9_ddNS7_10__identityEEEvT0_T1_T2_T3_T4_T6_E12temp_storage+120];
	add.f64 	%fd165, %fd163, %fd164;
	ld.shared.f64 	%fd166, [_ZZN3cub18CUB_300001_SM_10006detail6reduce28DeviceReduceSingleTileKernelINS2_10policy_hubIdjN4cuda3std3__44plusIdEEE10Policy1000EN6thrust24THRUST_300001_SM_1000_NS6detail15normal_iteratorINSD_10device_ptrIdEEEEPdjS9_ddNS7_10__identityEEEvT0_T1_T2_T3_T4_T6_E12temp_storage+128];
	add.f64 	%fd167, %fd165, %fd166;
	ld.shared.f64 	%fd168, [_ZZN3cub18CUB_300001_SM_10006detail6reduce28DeviceReduceSingleTileKernelINS2_10policy_hubIdjN4cuda3std3__44plusIdEEE10Policy1000EN6thrust24THRUST_300001_SM_1000_NS6detail15normal_iteratorINSD_10device_ptrIdEEEEPdjS9_ddNS7_10__identityEEEvT0_T1_T2_T3_T4_T6_E12temp_storage+136];
	add.f64 	%fd169, %fd167, %fd168;
	ld.shared.f64 	%fd170, [_ZZN3cub18CUB_300001_SM_10006detail6reduce28DeviceReduceSingleTileKernelINS2_10policy_hubIdjN4cuda3std3__44plusIdEEE10Policy1000EN6thrust24THRUST_300001_SM_1000_NS6detail15normal_iteratorINSD_10device_ptrIdEEEEPdjS9_ddNS7_10__identityEEEvT0_T1_T2_T3_T4_T6_E12temp_storage+144];
	add.f64 	%fd171, %fd169, %fd170;
	ld.shared.f64 	%fd172, [_ZZN3cub18CUB_300001_SM_10006detail6reduce28DeviceReduceSingleTileKernelINS2_10policy_hubIdjN4cuda3std3__44plusIdEEE10Policy1000EN6thrust24THRUST_300001_SM_1000_NS6detail15normal_iteratorINSD_10device_ptrIdEEEEPdjS9_ddNS7_10__identityEEEvT0_T1_T2_T3_T4_T6_E12temp_storage+152];
	add.f64 	%fd173, %fd171, %fd172;
	ld.shared.f64 	%fd174, [_ZZN3cub18CUB_300001_SM_10006detail6reduce28DeviceReduceSingleTileKernelINS2_10policy_hubIdjN4cuda3std3__44plusIdEEE10Policy1000EN6thrust24THRUST_300001_SM_1000_NS6detail15normal_iteratorINSD_10device_ptrIdEEEEPdjS9_ddNS7_10__identityEEEvT0_T1_T2_T3_T4_T6_E12temp_storage+160];
	add.f64 	%fd175, %fd173, %fd174;
	ld.shared.f64 	%fd176, [_ZZN3cub18CUB_300001_SM_10006detail6reduce28DeviceReduceSingleTileKernelINS2_10policy_hubIdjN4cuda3std3__44plusIdEEE10Policy1000EN6thrust24THRUST_300001_SM_1000_NS6detail15normal_iteratorINSD_10device_ptrIdEEEEPdjS9_ddNS7_10__identityEEEvT0_T1_T2_T3_T4_T6_E12temp_storage+168];
	add.f64 	%fd177, %fd175, %fd176;
	ld.shared.f64 	%fd178, [_ZZN3cub18CUB_300001_SM_10006detail6reduce28DeviceReduceSingleTileKernelINS2_10policy_hubIdjN4cuda3std3__44plusIdEEE10Policy1000EN6thrust24THRUST_300001_SM_1000_NS6detail15normal_iteratorINSD_10device_ptrIdEEEEPdjS9_ddNS7_10__identityEEEvT0_T1_T2_T3_T4_T6_E12temp_storage+176];
	add.f64 	%fd379, %fd177, %fd178;
$L__BB4_50:
	mov.u32 	%r269, %tid.x;
	setp.ne.s32 	%p69, %r269, 0;
	@%p69 bra 	$L__BB4_52;
	add.f64 	%fd357, %fd42, %fd379;
	st.global.f64 	[%rd1], %fd357;
$L__BB4_52:
	ret;

}
	// .globl	_ZN3cub18CUB_300001_SM_10006detail6reduce18DeviceReduceKernelINS2_10policy_hubIdjN4cuda3std3__44plusIdEEE10Policy1000EN6thrust24THRUST_300001_SM_1000_NS6detail15normal_iteratorINSD_10device_ptrIdEEEEjS9_dNS7_10__identityEEEvT0_PT3_T1_NS0_13GridEvenShareISN_EET2_T4_
.visible .entry _ZN3cub18CUB_300001_SM_10006detail6reduce18DeviceReduceKernelINS2_10policy_hubIdjN4cuda3std3__44plusIdEEE10Policy1000EN6thrust24THRUST_300001_SM_1000_NS6detail15normal_iteratorINSD_10device_ptrIdEEEEjS9_dNS7_10__identityEEEvT0_PT3_T1_NS0_13GridEvenShareISN_EET2_T4_(
	.param .align 8 .b8 _ZN3cub18CUB_300001_SM_10006detail6reduce18DeviceReduceKernelINS2_10policy_hubIdjN4cuda3std3__44plusIdEEE10Policy1000EN6thrust24THRUST_300001_SM_1000_NS6detail15normal_iteratorINSD_10device_ptrIdEEEEjS9_dNS7_10__identityEEEvT0_PT3_T1_NS0_13GridEvenShareISN_EET2_T4__param_0[8],
	.param .u64 .ptr .align 1 _ZN3cub18CUB_300001_SM_10006detail6reduce18DeviceReduceKernelINS2_10policy_hubIdjN4cuda3std3__44plusIdEEE10Policy1000EN6thrust24THRUST_300001_SM_1000_NS6detail15normal_iteratorINSD_10device_ptrIdEEEEjS9_dNS7_10__identityEEEvT0_PT3_T1_NS0_13GridEvenShareISN_EET2_T4__param_1,
	.param .u32 _ZN3cub18CUB_300001_SM_10006detail6reduce18DeviceReduceKernelINS2_10policy_hubIdjN4cuda3std3__44plusIdEEE10Policy1000EN6thrust24THRUST_300001_SM_1000_NS6detail15normal_iteratorINSD_10device_ptrIdEEEEjS9_dNS7_10__identityEEEvT0_PT3_T1_NS0_13GridEvenShareISN_EET2_T4__param_2,
	.param .align 4 .b8 _ZN3cub18CUB_300001_SM_10006detail6reduce18DeviceReduceKernelINS2_10policy_hubIdjN4cuda3std3__44plusIdEEE10Policy1000EN6thrust24THRUST_300001_SM_1000_NS6detail15normal_iteratorINSD_10device_ptrIdEEEEjS9_dNS7_10__identityEEEvT0_PT3_T1_NS0_13GridEvenShareISN_EET2_T4__param_3[40],
	.param .align 1 .b8 _ZN3cub18CUB_300001_SM_10006detail6reduce18DeviceReduceKernelINS2_10policy_hubIdjN4cuda3std3__44plusIdEEE10Policy1000EN6thrust24THRUST_300001_SM_1000_NS6detail15normal_iteratorINSD_10device_ptrIdEEEEjS9_dNS7_10__identityEEEvT0_PT3_T1_NS0_13GridEvenShareISN_EET2_T4__param_4[1],
	.param .align 1 .b8 _ZN3cub18CUB_300001_SM_10006detail6reduce18DeviceReduceKernelINS2_10policy_hubIdjN4cuda3std3__44plusIdEEE10Policy1000EN6thrust24THRUST_300001_SM_1000_NS6detail15normal_iteratorINSD_10device_ptrIdEEEEjS9_dNS7_10__identityEEEvT0_PT3_T1_NS0_13GridEvenShareISN_EET2_T4__param_5[1]
)
.maxntid 640
{
	.reg .pred 	%p<69>;
	.reg .b16 	%rs<4>;
	.reg .b32 	%r<356>;
	.reg .b64 	%rd<160>;
	.reg .b64 	%fd<376>;
	// demoted variable
	.shared .align 8 .b8 _ZZN3cub18CUB_300001_SM_10006detail6reduce18DeviceReduceKernelINS2_10policy_hubIdjN4cuda3std3__44plusIdEEE10Policy1000EN6thrust24THRUST_300001_SM_1000_NS6detail15normal_iteratorINSD_10device_ptrIdEEEEjS9_dNS7_10__identityEEEvT0_PT3_T1_NS0_13GridEvenShareISN_EET2_T4_E12temp_storage[192];
	ld.param.u32 	%r1, [_ZN3cub18CUB_300001_SM_10006detail6reduce18DeviceReduceKernelINS2_10policy_hubIdjN4cuda3std3__44plusIdEEE10Policy1000EN6thrust24THRUST_300001_SM_1000_NS6detail15normal_iteratorINSD_10device_ptrIdEEEEjS9_dNS7_10__identityEEEvT0_PT3_T1_NS0_13GridEvenShareISN_EET2_T4__param_3+20];
	ld.param.u32 	%r2, [_ZN3cub18CUB_300001_SM_10006detail6reduce18DeviceReduceKernelINS2_10policy_hubIdjN4cuda3std3__44plusIdEEE10Policy1000EN6thrust24THRUST_300001_SM_1000_NS6detail15normal_iteratorINSD_10device_ptrIdEEEEjS9_dNS7_10__identityEEEvT0_PT3_T1_NS0_13GridEvenShareISN_EET2_T4__param_3+24];
	ld.param.u64 	%rd3, [_ZN3cub18CUB_300001_SM_10006detail6reduce18DeviceReduceKernelINS2_10policy_hubIdjN4cuda3std3__44plusIdEEE10Policy1000EN6thrust24THRUST_300001_SM_1000_NS6detail15normal_iteratorINSD_10device_ptrIdEEEEjS9_dNS7_10__identityEEEvT0_PT3_T1_NS0_13GridEvenShareISN_EET2_T4__param_0];
	cvta.to.global.u64 	%rd1, %rd3;
	mov.u32 	%r3, %ctaid.x;
	mul.lo.s32 	%r4, %r2, 5120;
	mul.lo.s32 	%r347, %r3, 5120;
	sub.s32 	%r6, %r1, %r347;
	setp.gt.u32 	%p1, %r6, 5119;
	@%p1 bra 	$L__BB5_26;
	mov.u32 	%r7, %tid.x;
	setp.ge.u32 	%p23, %r7, %r6;
	mov.f64 	%fd364, 0d0000000000000000;
	mov.u32 	%r338, %r7;
	@%p23 bra 	$L__BB5_3;
	add.s32 	%r181, %r347, %r7;
	mul.wide.u32 	%rd76, %r181, 8;
	add.s64 	%rd77, %rd1, %rd76;
	ld.global.f64 	%fd364, [%rd77];
	add.s32 	%r338, %r7, 640;
$L__BB5_3:
	setp.ge.u32 	%p24, %r338, %r6;
	@%p24 bra 	$L__BB5_17;
	not.b32 	%r182, %r338;
	add.s32 	%r183, %r1, %r182;
	sub.s32 	%r184, %r183, %r347;
	mul.hi.u32 	%r185, %r184, -858993459;
	shr.u32 	%r186, %r185, 9;
	add.s32 	%r10, %r186, 1;
	and.b32  	%r11, %r10, 15;
	setp.lt.u32 	%p25, %r184, 9600;
	@%p25 bra 	$L__BB5_8;
	add.s32 	%r337, %r338, 5120;
	add.s32 	%r336, %r338, %r347;
	and.b32  	%r187, %r10, 16777200;
	neg.s32 	%r335, %r187;
$L__BB5_6:
	.pragma "nounroll";
	mul.wide.u32 	%rd78, %r336, 8;
	add.s64 	%rd79, %rd1, %rd78;
	ld.global.f64 	%fd179, [%rd79];
	add.f64 	%fd180, %fd364, %fd179;
	add.s32 	%r188, %r336, 640;
	mul.wide.u32 	%rd80, %r188, 8;
	add.s64 	%rd81, %rd1, %rd80;
	ld.global.f64 	%fd181, [%rd81];
	add.f64 	%fd182, %fd180, %fd181;
	add.s32 	%r189, %r336, 1280;
	mul.wide.u32 	%rd82, %r189, 8;
	add.s64 	%rd83, %rd1, %rd82;
	ld.global.f64 	%fd183, [%rd83];
	add.f64 	%fd184, %fd182, %fd183;
	add.s32 	%r190, %r336, 1920;
	mul.wide.u32 	%rd84, %r190, 8;
	add.s64 	%rd85, %rd1, %rd84;
	ld.global.f64 	%fd185, [%rd85];
	add.f64 	%fd186, %fd184, %fd185;
	add.s32 	%r191, %r336, 2560;
	mul.wide.u32 	%rd86, %r191, 8;
	add.s64 	%rd87, %rd1, %rd86;
	ld.global.f64 	%fd187, [%rd87];
	add.f64 	%fd188, %fd186, %fd187;
	add.s32 	%r192, %r336, 3200;
	mul.wide.u32 	%rd88, %r192, 8;
	add.s64 	%rd89, %rd1, %rd88;
	ld.global.f64 	%fd189, [%rd89];
	add.f64 	%fd190, %fd188, %fd189;
	add.s32 	%r193, %r336, 3840;
	mul.wide.u32 	%rd90, %r193, 8;
	add.s64 	%rd91, %rd1, %rd90;
	ld.global.f64 	%fd191, [%rd91];
	add.f64 	%fd192, %fd190, %fd191;
	add.s32 	%r194, %r336, 4480;
	mul.wide.u32 	%rd92, %r194, 8;
	add.s64 	%rd93, %rd1, %rd92;
	ld.global.f64 	%fd193, [%rd93];
	add.f64 	%fd194, %fd192, %fd193;
	add.s32 	%r195, %r336, 5120;
	mul.wide.u32 	%rd94, %r195, 8;
	add.s64 	%rd95, %rd1, %rd94;
	ld.global.f64 	%fd195, [%rd95];
	add.f64 	%fd196, %fd194, %fd195;
	add.s32 	%r196, %r336, 5760;
	mul.wide.u32 	%rd96, %r196, 8;
	add.s64 	%rd97, %rd1, %rd96;
	ld.global.f64 	%fd197, [%rd97];
	add.f64 	%fd198, %fd196, %fd197;
	add.s32 	%r197, %r336, 6400;
	mul.wide.u32 	%rd98, %r197, 8;
	add.s64 	%rd99, %rd1, %rd98;
	ld.global.f64 	%fd199, [%rd99];
	add.f64 	%fd200, %fd198, %fd199;
	add.s32 	%r198, %r336, 7040;
	mul.wide.u32 	%rd100, %r198, 8;
	add.s64 	%rd101, %rd1, %rd100;
	ld.global.f64 	%fd201, [%rd101];
	add.f64 	%fd202, %fd200, %fd201;
	add.s32 	%r199, %r336, 7680;
	mul.wide.u32 	%rd102, %r199, 8;
	add.s64 	%rd103, %rd1, %rd102;
	ld.global.f64 	%fd203, [%rd103];
	add.f64 	%fd204, %fd202, %fd203;
	add.s32 	%r200, %r336, 8320;
	mul.wide.u32 	%rd104, %r200, 8;
	add.s64 	%rd105, %rd1, %rd104;
	ld.global.f64 	%fd205, [%rd105];
	add.f64 	%fd206, %fd204, %fd205;
	add.s32 	%r201, %r336, 8960;
	mul.wide.u32 	%rd106, %r201, 8;
	add.s64 	%rd107, %rd1, %rd106;
	ld.global.f64 	%fd207, [%rd107];
	add.f64 	%fd208, %fd206, %fd207;
	add.s32 	%r202, %r336, 9600;
	mul.wide.u32 	%rd108, %r202, 8;
	add.s64 	%rd109, %rd1, %rd108;
	ld.global.f64 	%fd209, [%rd109];
	add.f64 	%fd364, %fd208, %fd209;
	add.s32 	%r337, %r337, 10240;
	add.s32 	%r336, %r336, 10240;
	add.s32 	%r335, %r335, 16;
	setp.ne.s32 	%p26, %r335, 0;
	@%p26 bra 	$L__BB5_6;
	add.s32 	%r338, %r337, -5120;
$L__BB5_8:
	setp.eq.s32 	%p27, %r11, 0;
	@%p27 bra 	$L__BB5_17;
	and.b32  	%r23, %r10, 7;
	setp.lt.u32 	%p28, %r11, 8;
	@%p28 bra 	$L__BB5_11;
	add.s32 	%r203, %r338, %r347;
	mul.wide.u32 	%rd110, %r203, 8;
	add.s64 	%rd111, %rd1, %rd110;
	ld.global.f64 	%fd211, [%rd111];
	add.f64 	%fd212, %fd364, %fd211;
	add.s32 	%r204, %r203, 640;
	mul.wide.u32 	%rd112, %r204, 8;
	add.s64 	%rd113, %rd1, %rd112;
	ld.global.f64 	%fd213, [%rd113];
	add.f64 	%fd214, %fd212, %fd213;
	add.s32 	%r205, %r203, 1280;
	mul.wide.u32 	%rd114, %r205, 8;
	add.s64 	%rd115, %rd1, %rd114;
	ld.global.f64 	%fd215, [%rd115];
	add.f64 	%fd216, %fd214, %fd215;
	add.s32 	%r206, %r203, 1920;
	mul.wide.u32 	%rd116, %r206, 8;
	add.s64 	%rd117, %rd1, %rd116;
	ld.global.f64 	%fd217, [%rd117];
	add.f64 	%fd218, %fd216, %fd217;
	add.s32 	%r207, %r203, 2560;
	mul.wide.u32 	%rd118, %r207, 8;
	add.s64 	%rd119, %rd1, %rd118;
	ld.global.f64 	%fd219, [%rd119];
	add.f64 	%fd220, %fd218, %fd219;
	add.s32 	%r208, %r203, 3200;
	mul.wide.u32 	%rd120, %r208, 8;
	add.s64 	%rd121, %rd1, %rd120;
	ld.global.f64 	%fd221, [%rd121];
	add.f64 	%fd222, %fd220, %fd221;
	add.s32 	%r209, %r203, 3840;
	mul.wide.u32 	%rd122, %r209, 8;
	add.s64 	%rd123, %rd1, %rd122;
	ld.global.f64 	%fd223, [%rd123];
	add.f64 	%fd224, %fd222, %fd223;
	add.s32 	%r210, %r203, 4480;
	mul.wide.u32 	%rd124, %r210, 8;
	add.s64 	%rd125, %rd1, %rd124;
	ld.global.f64 	%fd225, [%rd125];
	add.f64 	%fd364, %fd224, %fd225;
	add.s32 	%r338, %r338, 5120;
$L__BB5_11:
	setp.eq.s32 	%p29, %r23, 0;
	@%p29 bra 	$L__BB5_17;
	and.b32  	%r26, %r10, 3;
	setp.lt.u32 	%p30, %r23, 4;
	@%p30 bra 	$L__BB5_14;
	add.s32 	%r211, %r338, %r347;
	mul.wide.u32 	%rd126, %r211, 8;
	add.s64 	%rd127, %rd1, %rd126;
	ld.global.f64 	%fd227, [%rd127];
	add.f64 	%fd228, %fd364, %fd227;
	add.s32 	%r212, %r211, 640;
	mul.wide.u32 	%rd128, %r212, 8;
	add.s64 	%rd129, %rd1, %rd128;
	ld.global.f64 	%fd229, [%rd129];
	add.f64 	%fd230, %fd228, %fd229;
	add.s32 	%r213, %r211, 1280;
	mul.wide.u32 	%rd130, %r213, 8;
	add.s64 	%rd131, %rd1, %rd130;
	ld.global.f64 	%fd231, [%rd131];
	add.f64 	%fd232, %fd230, %fd231;
	add.s32 	%r214, %r211, 1920;
	mul.wide.u32 	%rd132, %r214, 8;
	add.s64 	%rd133, %rd1, %rd132;
	ld.global.f64 	%fd233, [%rd133];
	add.f64 	%fd364, %fd232, %fd233;
	add.s32 	%r338, %r338, 2560;
$L__BB5_14:
	setp.eq.s32 	%p31, %r26, 0;
	@%p31 bra 	$L__BB5_17;
	add.s32 	%r342, %r338, %r347;
	neg.s32 	%r341, %r26;
$L__BB5_16:
	.pragma "nounroll";
	mul.wide.u32 	%rd134, %r342, 8;
	add.s64 	%rd135, %rd1, %rd134;
	ld.global.f64 	%fd234, [%rd135];
	add.f64 	%fd364, %fd364, %fd234;
	add.s32 	%r342, %r342, 640;
	add.s32 	%r341, %r341, 1;
	setp.ne.s32 	%p32, %r341, 0;
	@%p32 bra 	$L__BB5_16;
$L__BB5_17:
	setp.lt.u32 	%p33, %r6, 640;
	@%p33 bra 	$L__BB5_22;
	// begin inline asm
	mov.u32 %r278, %laneid;
	// end inline asm
	mov.b64 	%rd146, %fd364;
	mov.b64 	{%r280, %r285}, %rd146;
	mov.b32 	%r286, 1;
	mov.b32 	%r327, 31;
	mov.b32 	%r328, -1;
	// begin inline asm
	shfl.sync.down.b32 %r279, %r280, %r286, %r327, %r328;
	// end inline asm
	// begin inline asm
	shfl.sync.down.b32 %r284, %r285, %r286, %r327, %r328;
	// end inline asm
	mov.b64 	%rd147, {%r279, %r284};
	mov.b64 	%fd305, %rd147;
	setp.gt.s32 	%p61, %r278, 30;
	add.f64 	%fd306, %fd364, %fd305;
	selp.f64 	%fd307, %fd364, %fd306, %p61;
	mov.b64 	%rd148, %fd307;
	mov.b64 	{%r290, %r295}, %rd148;
	mov.b32 	%r296, 2;
	// begin inline asm
	shfl.sync.down.b32 %r289, %r290, %r296, %r327, %r328;
	// end inline asm
	// begin inline asm
	shfl.sync.down.b32 %r294, %r295, %r296, %r327, %r328;
	// end inline asm
	mov.b64 	%rd149, {%r289, %r294};
	mov.b64 	%fd308, %rd149;
	setp.gt.s32 	%p62, %r278, 29;
	add.f64 	%fd309, %fd307, %fd308;
	selp.f64 	%fd310, %fd307, %fd309, %p62;
	mov.b64 	%rd150, %fd310;
	mov.b64 	{%r300, %r305}, %rd150;
	mov.b32 	%r306, 4;
	// begin inline asm
	shfl.sync.down.b32 %r299, %r300, %r306, %r327, %r328;
	// end inline asm
	// begin inline asm
	shfl.sync.down.b32 %r304, %r305, %r306, %r327, %r328;
	// end inline asm
	mov.b64 	%rd151, {%r299, %r304};
	mov.b64 	%fd311, %rd151;
	setp.gt.s32 	%p63, %r278, 27;
	add.f64 	%fd312, %fd310, %fd311;
	selp.f64 	%fd313, %fd310, %fd312, %p63;
	mov.b64 	%rd152, %fd313;
	mov.b64 	{%r310, %r315}, %rd152;
	mov.b32 	%r316, 8;
	// begin inline asm
	shfl.sync.down.b32 %r309, %r310, %r316, %r327, %r328;
	// end inline asm
	// begin inline asm
	shfl.sync.down.b32 %r314, %r315, %r316, %r327, %r328;
	// end inline asm
	mov.b64 	%rd153, {%r309, %r314};
	mov.b64 	%fd314, %rd153;
	setp.gt.s32 	%p64, %r278, 23;
	add.f64 	%fd315, %fd313, %fd314;
	selp.f64 	%fd316, %fd313, %fd315, %p64;
	mov.b64 	%rd154, %fd316;
	mov.b64 	{%r320, %r325}, %rd154;
	mov.b32 	%r326, 16;
	// begin inline asm
	shfl.sync.down.b32 %r319, %r320, %r326, %r327, %r328;
	// end inline asm
	// begin inline asm
	shfl.sync.down.b32 %r324, %r325, %r326, %r327, %r328;
	// end inline asm
	mov.b64 	%rd155, {%r319, %r324};
	mov.b64 	%fd317, %rd155;
	setp.gt.s32 	%p65, %r278, 15;
	add.f64 	%fd16, %fd316, %fd317;
	selp.f64 	%fd375, %fd316, %fd16, %p65;
	setp.ne.s32 	%p66, %r278, 0;
	@%p66 bra 	$L__BB5_20;
	shr.u32 	%r329, %r7, 2;
	and.b32  	%r330, %r329, 248;
	mov.u32 	%r331, _ZZN3cub18CUB_300001_SM_10006detail6reduce18DeviceReduceKernelINS2_10policy_hubIdjN4cuda3std3__44plusIdEEE10Policy1000EN6thrust24THRUST_300001_SM_1000_NS6detail15normal_iteratorINSD_10device_ptrIdEEEEjS9_dNS7_10__identityEEEvT0_PT3_T1_NS0_13GridEvenShareISN_EET2_T4_E12temp_storage;
	add.s32 	%r332, %r331, %r330;
	st.shared.f64 	[%r332+24], %fd16;
$L__BB5_20:
	bar.sync 	0;
	setp.ne.s32 	%p67, %r7, 0;
	@%p67 bra 	$L__BB5_48;
	ld.shared.f64 	%fd318, [_ZZN3cub18CUB_300001_SM_10006detail6reduce18DeviceReduceKernelINS2_10policy_hubIdjN4cuda3std3__44plusIdEEE10Policy1000EN6thrust24THRUST_300001_SM_1000_NS6detail15normal_iteratorINSD_10device_ptrIdEEEEjS9_dNS7_10__identityEEEvT0_PT3_T1_NS0_13GridEvenShareISN_EET2_T4_E12temp_storage+32];
	add.f64 	%fd319, %fd375, %fd318;
	ld.shared.f64 	%fd320, [_ZZN3cub18CUB_300001_SM_10006detail6reduce18DeviceReduceKernelINS2_10policy_hubIdjN4cuda3std3__44plusIdEEE10Policy1000EN6thrust24THRUST_300001_SM_1000_NS6detail15normal_iteratorINSD_10device_ptrIdEEEEjS9_dNS7_10__identityEEEvT0_PT3_T1_NS0_13GridEvenShareISN_EET2_T4_E12temp_storage+40];
	add.f64 	%fd321, %fd319, %fd320;
	ld.shared.f64 	%fd322, [_ZZN3cub18CUB_300001_SM_10006detail6reduce18DeviceReduceKernelINS2_10policy_hubIdjN4cuda3std3__44plusIdEEE10Policy1000EN6thrust24THRUST_300001_SM_1000_NS6detail15normal_iteratorINSD_10device_ptrIdEEEEjS9_dNS7_10__identityEEEvT0_PT3_T1_NS0_13GridEvenShareISN_EET2_T4_E12temp_storage+48];
	add.f64 	%fd323, %fd321, %fd322;
	ld.shared.f64 	%fd324, [_ZZN3cub18CUB_300001_SM_10006detail6reduce18DeviceReduceKernelINS2_10policy_hubIdjN4cuda3std3__44plusIdEEE10Policy1000EN6thrust24THRUST_300001_SM_1000_NS6detail15normal_iteratorINSD_10device_ptrIdEEEEjS9_dNS7_10__identityEEEvT0_PT3_T1_NS0_13GridEvenShareISN_EET2_T4_E12temp_storage+56];
	add.f64 	%fd325, %fd323, %fd324;
	ld.shared.f64 	%fd326, [_ZZN3cub18CUB_300001_SM_10006detail6reduce18DeviceReduceKernelINS2_10policy_hubIdjN4cuda3std3__44plusIdEEE10Policy1000EN6thrust24THRUST_300001_SM_1000_NS6detail15normal_iteratorINSD_10device_ptrIdEEEEjS9_dNS7_10__identityEEEvT0_PT3_T1_NS0_13GridEvenShareISN_EET2_T4_E12temp_storage+64];
	add.f64 	%fd327, %fd325, %fd326;
	ld.shared.f64 	%fd328, [_ZZN3cub18CUB_300001_SM_10006detail6reduce18DeviceReduceKernelINS2_10policy_hubIdjN4cuda3std3__44plusIdEEE10Policy1000EN6thrust24THRUST_300001_SM_1000_NS6detail15normal_iteratorINSD_10device_ptrIdEEEEjS9_dNS7_10__identityEEEvT0_PT3_T1_NS0_13GridEvenShareISN_EET2_T4_E12temp_storage+72];
	add.f64 	%fd329, %fd327, %fd328;
	ld.shared.f64 	%fd330, [_ZZN3cub18CUB_300001_SM_10006detail6reduce18DeviceReduceKernelINS2_10policy_hubIdjN4cuda3std3__44plusIdEEE10Policy1000EN6thrust24THRUST_300001_SM_1000_NS6detail15normal_iteratorINSD_10device_ptrIdEEEEjS9_dNS7_10__identityEEEvT0_PT3_T1_NS0_13GridEvenShareISN_EET2_T4_E12temp_storage+80];
	add.f64 	%fd331, %fd329, %fd330;
	ld.shared.f64 	%fd332, [_ZZN3cub18CUB_300001_SM_10006detail6reduce18DeviceReduceKernelINS2_10policy_hubIdjN4cuda3std3__44plusIdEEE10Policy1000EN6thrust24THRUST_300001_SM_1000_NS6detail15normal_iteratorINSD_10device_ptrIdEEEEjS9_dNS7_10__identityEEEvT0_PT3_T1_NS0_13GridEvenShareISN_EET2_T4_E12temp_storage+88];
	add.f64 	%fd333, %fd331, %fd332;
	ld.shared.f64 	%fd334, [_ZZN3cub18CUB_300001_SM_10006detail6reduce18DeviceReduceKernelINS2_10policy_hubIdjN4cuda3std3__44plusIdEEE10Policy1000EN6thrust24THRUST_300001_SM_1000_NS6detail15normal_iteratorINSD_10device_ptrIdEEEEjS9_dNS7_10__identityEEEvT0_PT3_T1_NS0_13GridEvenShareISN_EET2_T4_E12temp_storage+96];
	add.f64 	%fd335, %fd333, %fd334;
	ld.shared.f64 	%fd336, [_ZZN3cub18CUB_300001_SM_10006detail6reduce18DeviceReduceKernelINS2_10policy_hubIdjN4cuda3std3__44plusIdEEE10Policy1000EN6thrust24THRUST_300001_SM_1000_NS6detail15normal_iteratorINSD_10device_ptrIdEEEEjS9_dNS7_10__identityEEEvT0_PT3_T1_NS0_13GridEvenShareISN_EET2_T4_E12temp_storage+104];
	add.f64 	%fd337, %fd335, %fd336;
	ld.shared.f64 	%fd338, [_ZZN3cub18CUB_300001_SM_10006detail6reduce18DeviceReduceKernelINS2_10policy_hubIdjN4cuda3std3__44plusIdEEE10Policy1000EN6thrust24THRUST_300001_SM_1000_NS6detail15normal_iteratorINSD_10device_ptrIdEEEEjS9_dNS7_10__identityEEEvT0_PT3_T1_NS0_13GridEvenShareISN_EET2_T4_E12temp_storage+112];
	add.f64 	%fd339, %fd337, %fd338;
	ld.shared.f64 	%fd340, [_ZZN3cub18CUB_300001_SM_10006detail6reduce18DeviceReduceKernelINS2_10policy_hubIdjN4cuda3std3__44plusIdEEE10Policy1000EN6thrust24THRUST_300001_SM_1000_NS6detail15normal_iteratorINSD_10device_ptrIdEEEEjS9_dNS7_10__identityEEEvT0_PT3_T1_NS0_13GridEvenShareISN_EET2_T4_E12temp_storage+120];
	add.f64 	%fd341, %fd339, %fd340;
	ld.shared.f64 	%fd342, [_ZZN3cub18CUB_300001_SM_10006detail6reduce18DeviceReduceKernelINS2_10policy_hubIdjN4cuda3std3__44plusIdEEE10Policy1000EN6thrust24THRUST_300001_SM_1000_NS6detail15normal_iteratorINSD_10device_ptrIdEEEEjS9_dNS7_10__identityEEEvT0_PT3_T1_NS0_13GridEvenShareISN_EET2_T4_E12temp_storage+128];
	add.f64 	%fd343, %fd341, %fd342;
	ld.shared.f64 	%fd344, [_ZZN3cub18CUB_300001_SM_10006detail6reduce18DeviceReduceKernelINS2_10policy_hubIdjN4cuda3std3__44plusIdEEE10Policy1000EN6thrust24THRUST_300001_SM_1000_NS6detail15normal_iteratorINSD_10device_ptrIdEEEEjS9_dNS7_10__identityEEEvT0_PT3_T1_NS0_13GridEvenShareISN_EET2_T4_E12temp_storage+136];
	add.f64 	%fd345, %fd343, %fd344;
	ld.shared.f64 	%fd346, [_ZZN3cub18CUB_300001_SM_10006detail6reduce18DeviceReduceKernelINS2_10policy_hubIdjN4cuda3std3__44plusIdEEE10Policy1000EN6thrust24THRUST_300001_SM_1000_NS6detail15normal_iteratorINSD_10device_ptrIdEEEEjS9_dNS7_10__identityEEEvT0_PT3_T1_NS0_13GridEvenShareISN_EET2_T4_E12temp_storage+144];
	add.f64 	%fd347, %fd345, %fd346;
	ld.shared.f64 	%fd348, [_ZZN3cub18CUB_300001_SM_10006detail6reduce18DeviceReduceKernelINS2_10policy_hubIdjN4cuda3std3__44plusIdEEE10Policy1000EN6thrust24THRUST_300001_SM_1000_NS6detail15normal_iteratorINSD_10device_ptrIdEEEEjS9_dNS7_10__identityEEEvT0_PT3_T1_NS0_13GridEvenShareISN_EET2_T4_E12temp_storage+152];
	add.f64 	%fd349, %fd347, %fd348;
	ld.shared.f64 	%fd350, [_ZZN3cub18CUB_300001_SM_10006detail6reduce18DeviceReduceKernelINS2_10policy_hubIdjN4cuda3std3__44plusIdEEE10Policy1000EN6thrust24THRUST_300001_SM_1000_NS6detail15normal_iteratorINSD_10device_ptrIdEEEEjS9_dNS7_10__identityEEEvT0_PT3_T1_NS0_13GridEvenShareISN_EET2_T4_E12temp_storage+160];
	add.f64 	%fd351, %fd349, %fd350;
	ld.shared.f64 	%fd352, [_ZZN3cub18CUB_300001_SM_10006detail6reduce18DeviceReduceKernelINS2_10policy_hubIdjN4cuda3std3__44plusIdEEE10Policy1000EN6thrust24THRUST_300001_SM_1000_NS6detail15normal_iteratorINSD_10device_ptrIdEEEEjS9_dNS7_10__identityEEEvT0_PT3_T1_NS0_13GridEvenShareISN_EET2_T4_E12temp_storage+168];
	add.f64 	%fd353, %fd351, %fd352;
	ld.shared.f64 	%fd354, [_ZZN3cub18CUB_300001_SM_10006detail6reduce18DeviceReduceKernelINS2_10policy_hubIdjN4cuda3std3__44plusIdEEE10Policy1000EN6thrust24THRUST_300001_SM_1000_NS6detail15normal_iteratorINSD_10device_ptrIdEEEEjS9_dNS7_10__identityEEEvT0_PT3_T1_NS0_13GridEvenShareISN_EET2_T4_E12temp_storage+176];
	add.f64 	%fd375, %fd353, %fd354;
	bra.uni 	$L__BB5_48;
$L__BB5_22:
	// begin inline asm
	mov.u32 %r215, %laneid;
	// end inline asm
	and.b32  	%r266, %r7, 992;
	add.s32 	%r267, %r266, 32;
	setp.gt.u32 	%p34, %r267, %r6;
	not.b32 	%r268, %r266;
	add.s32 	%r269, %r6, %r268;
	selp.b32 	%r264, %r269, 31, %p34;
	mov.b64 	%rd136, %fd364;
	mov.b64 	{%r217, %r222}, %rd136;
	mov.b32 	%r223, 1;
	mov.b32 	%r265, -1;
	// begin inline asm
	shfl.sync.down.b32 %r216, %r217, %r223, %r264, %r265;
	// end inline asm
	// begin inline asm
	shfl.sync.down.b32 %r221, %r222, %r223, %r264, %r265;
	// end inline asm
	mov.b64 	%rd137, {%r216, %r221};
	mov.b64 	%fd235, %rd137;
	setp.lt.s32 	%p35, %r215, %r264;
	add.f64 	%fd236, %fd364, %fd235;
	selp.f64 	%fd237, %fd236, %fd364, %p35;
	mov.b64 	%rd138, %fd237;
	mov.b64 	{%r227, %r232}, %rd138;
	mov.b32 	%r233, 2;
	// begin inline asm
	shfl.sync.down.b32 %r226, %r227, %r233, %r264, %r265;
	// end inline asm
	// begin inline asm
	shfl.sync.down.b32 %r231, %r232, %r233, %r264, %r265;
	// end inline asm
	mov.b64 	%rd139, {%r226, %r231};
	mov.b64 	%fd238, %rd139;
	add.s32 	%r270, %r215, 2;
	setp.gt.s32 	%p36, %r270, %r264;
	add.f64 	%fd239, %fd237, %fd238;
	selp.f64 	%fd240, %fd237, %fd239, %p36;
	mov.b64 	%rd140, %fd240;
	mov.b64 	{%r237, %r242}, %rd140;
	mov.b32 	%r243, 4;
	// begin inline asm
	shfl.sync.down.b32 %r236, %r237, %r243, %r264, %r265;
	// end inline asm
	// begin inline asm
	shfl.sync.down.b32 %r241, %r242, %r243, %r264, %r265;
	// end inline asm
	mov.b64 	%rd141, {%r236, %r241};
	mov.b64 	%fd241, %rd141;
	add.s32 	%r271, %r215, 4;
	setp.gt.s32 	%p37, %r271, %r264;
	add.f64 	%fd242, %fd240, %fd241;
	selp.f64 	%fd243, %fd240, %fd242, %p37;
	mov.b64 	%rd142, %fd243;
	mov.b64 	{%r247, %r252}, %rd142;
	mov.b32 	%r253, 8;
	// begin inline asm
	shfl.sync.down.b32 %r246, %r247, %r253, %r264, %r265;
	// end inline asm
	// begin inline asm
	shfl.sync.down.b32 %r251, %r252, %r253, %r264, %r265;
	// end inline asm
	mov.b64 	%rd143, {%r246, %r251};
	mov.b64 	%fd244, %rd143;
	add.s32 	%r272, %r215, 8;
	setp.gt.s32 	%p38, %r272, %r264;
	add.f64 	%fd245, %fd243, %fd244;
	selp.f64 	%fd246, %fd243, %fd245, %p38;
	mov.b64 	%rd144, %fd246;
	mov.b64 	{%r257, %r262}, %rd144;
	mov.b32 	%r263, 16;
	// begin inline asm
	shfl.sync.down.b32 %r256, %r257, %r263, %r264, %r265;
	// end inline asm
	// begin inline asm
	shfl.sync.down.b32 %r261, %r262, %r263, %r264, %r265;
	// end inline asm
	mov.b64 	%rd145, {%r256, %r261};
	mov.b64 	%fd247, %rd145;
	add.s32 	%r273, %r215, 16;
	setp.gt.s32 	%p39, %r273, %r264;
	add.f64 	%fd248, %fd246, %fd247;
	selp.f64 	%fd375, %fd246, %fd248, %p39;
	setp.ne.s32 	%p40, %r215, 0;
	@%p40 bra 	$L__BB5_24;
	shr.u32 	%r274, %r7, 2;
	and.b32  	%r275, %r274, 248;
	mov.u32 	%r276, _ZZN3cub18CUB_300001_SM_10006detail6reduce18DeviceReduceKernelINS2_10policy_hubIdjN4cuda3std3__44plusIdEEE10Policy1000EN6thrust24THRUST_300001_SM_1000_NS6detail15normal_iteratorINSD_10device_ptrIdEEEEjS9_dNS7_10__identityEEEvT0_PT3_T1_NS0_13GridEvenShareISN_EET2_T4_E12temp_storage;
	add.s32 	%r277, %r276, %r275;
	st.shared.f64 	[%r277+24], %fd375;
$L__BB5_24:
	bar.sync 	0;
	setp.ne.s32 	%p41, %r7, 0;
	@%p41 bra 	$L__BB5_48;
	setp.gt.u32 	%p42, %r6, 32;
	ld.shared.f64 	%fd249, [_ZZN3cub18CUB_300001_SM_10006detail6reduce18DeviceReduceKernelINS2_10policy_hubIdjN4cuda3std3__44plusIdEEE10Policy1000EN6thrust24THRUST_300001_SM_1000_NS6detail15normal_iteratorINSD_10device_ptrIdEEEEjS9_dNS7_10__identityEEEvT0_PT3_T1_NS0_13GridEvenShareISN_EET2_T4_E12temp_storage+32];
	add.f64 	%fd250, %fd375, %fd249;
	selp.f64 	%fd251, %fd250, %fd375, %p42;
	setp.gt.u32 	%p43, %r6, 64;
	ld.shared.f64 	%fd252, [_ZZN3cub18CUB_300001_SM_10006detail6reduce18DeviceReduceKernelINS2_10policy_hubIdjN4cuda3std3__44plusIdEEE10Policy1000EN6thrust24THRUST_300001_SM_1000_NS6detail15normal_iteratorINSD_10device_ptrIdEEEEjS9_dNS7_10__identityEEEvT0_PT3_T1_NS0_13GridEvenShareISN_EET2_T4_E12temp_storage+40];
	add.f64 	%fd253, %fd252, %fd251;
	selp.f64 	%fd254, %fd253, %fd251, %p43;
	setp.gt.u32 	%p44, %r6, 96;
	ld.shared.f64 	%fd255, [_ZZN3cub18CUB_300001_SM_10006detail6reduce18DeviceReduceKernelINS2_10policy_hubIdjN4cuda3std3__44plusIdEEE10Policy1000EN6thrust24THRUST_300001_SM_1000_NS6detail15normal_iteratorINSD_10device_ptrIdEEEEjS9_dNS7_10__identityEEEvT0_PT3_T1_NS0_13GridEvenShareISN_EET2_T4_E12temp_storage+48];
	add.f64 	%fd256, %fd255, %fd254;
	selp.f64 	%fd257, %fd256, %fd254, %p44;
	setp.gt.u32 	%p45, %r6, 128;
	ld.shared.f64 	%fd258, [_ZZN3cub18CUB_300001_SM_10006detail6reduce18DeviceReduceKernelINS2_10policy_hubIdjN4cuda3std3__44plusIdEEE10Policy1000EN6thrust24THRUST_300001_SM_1000_NS6detail15normal_iteratorINSD_10device_ptrIdEEEEjS9_dNS7_10__identityEEEvT0_PT3_T1_NS0_13GridEvenShareISN_EET2_T4_E12temp_storage+56];
	add.f64 	%fd259, %fd258, %fd257;
	selp.f64 	%fd260, %fd259, %fd257, %p45;
	setp.gt.u32 	%p46, %r6, 160;
	ld.shared.f64 	%fd261, [_ZZN3cub18CUB_300001_SM_10006detail6reduce18DeviceReduceKernelINS2_10policy_hubIdjN4cuda3std3__44plusIdEEE10Policy1000EN6thrust24THRUST_300001_SM_1000_NS6detail15normal_iteratorINSD_10device_ptrIdEEEEjS9_dNS7_10__identityEEEvT0_PT3_T1_NS0_13GridEvenShareISN_EET2_T4_E12temp_storage+64];
	add.f64 	%fd262, %fd261, %fd260;
	selp.f64 	%fd263, %fd262, %fd260, %p46;
	setp.gt.u32 	%p47, %r6, 192;
	ld.shared.f64 	%fd264, [_ZZN3cub18CUB_300001_SM_10006detail6reduce18DeviceReduceKernelINS2_10policy_hubIdjN4cuda3std3__44plusIdEEE10Policy1000EN6thrust24THRUST_300001_SM_1000_NS6detail15normal_iteratorINSD_10device_ptrIdEEEEjS9_dNS7_10__identityEEEvT0_PT3_T1_NS0_13GridEvenShareISN_EET2_T4_E12temp_storage+72];
	add.f64 	%fd265, %fd264, %fd263;
	selp.f64 	%fd266, %fd265, %fd263, %p47;
	setp.gt.u32 	%p48, %r6, 224;
	ld.shared.f64 	%fd267, [_ZZN3cub18CUB_300001_SM_10006detail6reduce18DeviceReduceKernelINS2_10policy_hubIdjN4cuda3std3__44plusIdEEE10Policy1000EN6thrust24THRUST_300001_SM_1000_NS6detail15normal_iteratorINSD_10device_ptrIdEEEEjS9_dNS7_10__identityEEEvT0_PT3_T1_NS0_13GridEvenShareISN_EET2_T4_E12temp_storage+80];
	add.f64 	%fd268, %fd267, %fd266;
	selp.f64 	%fd269, %fd268, %fd266, %p48;
	setp.gt.u32 	%p49, %r6, 256;
	ld.shared.f64 	%fd270, [_ZZN3cub18CUB_300001_SM_10006detail6reduce18DeviceReduceKernelINS2_10policy_hubIdjN4cuda3std3__44plusIdEEE10Policy1000EN6thrust24THRUST_300001_SM_1000_NS6detail15normal_iteratorINSD_10device_ptrIdEEEEjS9_dNS7_10__identityEEEvT0_PT3_T1_NS0_13GridEvenShareISN_EET2_T4_E12temp_storage+88];
	add.f64 	%fd271, %fd270, %fd269;
	selp.f64 	%fd272, %fd271, %fd269, %p49;
	setp.gt.u32 	%p50, %r6, 288;
	ld.shared.f64 	%fd273, [_ZZN3cub18CUB_300001_SM_10006detail6reduce18DeviceReduceKernelINS2_10policy_hubIdjN4cuda3std3__44plusIdEEE10Policy1000EN6thrust24THRUST_300001_SM_1000_NS6detail15normal_iteratorINSD_10device_ptrIdEEEEjS9_dNS7_10__identityEEEvT0_PT3_T1_NS0_13GridEvenShareISN_EET2_T4_E12temp_storage+96];
	add.f64 	%fd274, %fd273, %fd272;
	selp.f64 	%fd275, %fd274, %fd272, %p50;
	setp.gt.u32 	%p51, %r6, 320;
	ld.shared.f64 	%fd276, [_ZZN3cub18CUB_300001_SM_10006detail6reduce18DeviceReduceKernelINS2_10policy_hubIdjN4cuda3std3__44plusIdEEE10Policy1000EN6thrust24THRUST_300001_SM_1000_NS6detail15normal_iteratorINSD_10device_ptrIdEEEEjS9_dNS7_10__identityEEEvT0_PT3_T1_NS0_13GridEvenShareISN_EET2_T4_E12temp_storage+104];
	add.f64 	%fd277, %fd276, %fd275;
	selp.f64 	%fd278, %fd277, %fd275, %p51;
	setp.gt.u32 	%p52, %r6, 352;
	ld.shared.f64 	%fd279, [_ZZN3cub18CUB_300001_SM_10006detail6reduce18DeviceReduceKernelINS2_10policy_hubIdjN4cuda3std3__44plusIdEEE10Policy1000EN6thrust24THRUST_300001_SM_1000_NS6detail15normal_iteratorINSD_10device_ptrIdEEEEjS9_dNS7_10__identityEEEvT0_PT3_T1_NS0_13GridEvenShareISN_EET2_T4_E12temp_storage+112];
	add.f64 	%fd280, %fd279, %fd278;
	selp.f64 	%fd281, %fd280, %fd278, %p52;
	setp.gt.u32 	%p53, %r6, 384;
	ld.shared.f64 	%fd282, [_ZZN3cub18CUB_300001_SM_10006detail6reduce18DeviceReduceKernelINS2_10policy_hubIdjN4cuda3std3__44plusIdEEE10Policy1000EN6thrust24THRUST_300001_SM_1000_NS6detail15normal_iteratorINSD_10device_ptrIdEEEEjS9_dNS7_10__identityEEEvT0_PT3_T1_NS0_13GridEvenShareISN_EET2_T4_E12temp_storage+120];
	add.f64 	%fd283, %fd282, %fd281;
	selp.f64 	%fd284, %fd283, %fd281, %p53;
	setp.gt.u32 	%p54, %r6, 416;
	ld.shared.f64 	%fd285, [_ZZN3cub18CUB_300001_SM_10006detail6reduce18DeviceReduceKernelINS2_10policy_hubIdjN4cuda3std3__44plusIdEEE10Policy1000EN6thrust24THRUST_300001_SM_1000_NS6detail15normal_iteratorINSD_10device_ptrIdEEEEjS9_dNS7_10__identityEEEvT0_PT3_T1_NS0_13GridEvenShareISN_EET2_T4_E12temp_storage+128];
	add.f64 	%fd286, %fd285, %fd284;
	selp.f64 	%fd287, %fd286, %fd284, %p54;
	setp.gt.u32 	%p55, %r6, 448;
	ld.shared.f64 	%fd288, [_ZZN3cub18CUB_300001_SM_10006detail6reduce18DeviceReduceKernelINS2_10policy_hubIdjN4cuda3std3__44plusIdEEE10Policy1000EN6thrust24THRUST_300001_SM_1000_NS6detail15normal_iteratorINSD_10device_ptrIdEEEEjS9_dNS7_10__identityEEEvT0_PT3_T1_NS0_13GridEvenShareISN_EET2_T4_E12temp_storage+136];
	add.f64 	%fd289, %fd288, %fd287;
	selp.f64 	%fd290, %fd289, %fd287, %p55;
	setp.gt.u32 	%p56, %r6, 480;
	ld.shared.f64 	%fd291, [_ZZN3cub18CUB_300001_SM_10006detail6reduce18DeviceReduceKernelINS2_10policy_hubIdjN4cuda3std3__44plusIdEEE10Policy1000EN6thrust24THRUST_300001_SM_1000_NS6detail15normal_iteratorINSD_10device_ptrIdEEEEjS9_dNS7_10__identityEEEvT0_PT3_T1_NS0_13GridEvenShareISN_EET2_T4_E12temp_storage+144];
	add.f64 	%fd292, %fd291, %fd290;
	selp.f64 	%fd293, %fd292, %fd290, %p56;
	setp.gt.u32 	%p57, %r6, 512;
	ld.shared.f64 	%fd294, [_ZZN3cub18CUB_300001_SM_10006detail6reduce18DeviceReduceKernelINS2_10policy_hubIdjN4cuda3std3__44plusIdEEE10Policy1000EN6thrust24THRUST_300001_SM_1000_NS6detail15normal_iteratorINSD_10device_ptrIdEEEEjS9_dNS7_10__identityEEEvT0_PT3_T1_NS0_13GridEvenShareISN_EET2_T4_E12temp_storage+152];
	add.f64 	%fd295, %fd294, %fd293;
	selp.f64 	%fd296, %fd295, %fd293, %p57;
	setp.gt.u32 	%p58, %r6, 544;
	ld.shared.f64 	%fd297, [_ZZN3cub18CUB_300001_SM_10006detail6reduce18DeviceReduceKernelINS2_10policy_hubIdjN4cuda3std3__44plusIdEEE10Policy1000EN6thrust24THRUST_300001_SM_1000_NS6detail15normal_iteratorINSD_10device_ptrIdEEEEjS9_dNS7_10__identityEEEvT0_PT3_T1_NS0_13GridEvenShareISN_EET2_T4_E12temp_storage+160];
	add.f64 	%fd298, %fd297, %fd296;
	selp.f64 	%fd299, %fd298, %fd296, %p58;
	setp.gt.u32 	%p59, %r6, 576;
	ld.shared.f64 	%fd300, [_ZZN3cub18CUB_300001_SM_10006detail6reduce18DeviceReduceKernelINS2_10policy_hubIdjN4cuda3std3__44plusIdEEE10Policy1000EN6thrust24THRUST_300001_SM_1000_NS6detail15normal_iteratorINSD_10device_ptrIdEEEEjS9_dNS7_10__identityEEEvT0_PT3_T1_NS0_13GridEvenShareISN_EET2_T4_E12temp_storage+168];
	add.f64 	%fd301, %fd300, %fd299;
	selp.f64 	%fd302, %fd301, %fd299, %p59;
	setp.gt.u32 	%p60, %r6, 608;
	ld.shared.f64 	%fd303, [_ZZN3cub18CUB_300001_SM_10006detail6reduce18DeviceReduceKernelINS2_10policy_hubIdjN4cuda3std3__44plusIdEEE10Policy1000EN6thrust24THRUST_300001_SM_1000_NS6detail15normal_iteratorINSD_10device_ptrIdEEEEjS9_dNS7_10__identityEEEvT0_PT3_T1_NS0_13GridEvenShareISN_EET2_T4_E12temp_storage+176];
	add.f64 	%fd304, %fd303, %fd302;
	selp.f64 	%fd375, %fd304, %fd302, %p60;
	bra.uni 	$L__BB5_48;
$L__BB5_26:
	mov.u32 	%r35, %tid.x;
	add.s32 	%r72, %r347, %r35;
	mul.wide.u32 	%rd4, %r72, 8;
	add.s64 	%rd5, %rd1, %rd4;
	ld.global.f64 	%fd41, [%rd5];
	ld.global.f64 	%fd42, [%rd5+5120];
	ld.global.f64 	%fd43, [%rd5+10240];
	ld.global.f64 	%fd44, [%rd5+15360];
	ld.global.f64 	%fd45, [%rd5+20480];
	ld.global.f64 	%fd46, [%rd5+25600];
	ld.global.f64 	%fd47, [%rd5+30720];
	ld.global.f64 	%fd48, [%rd5+35840];
	add.f64 	%fd49, %fd41, %fd42;
	add.f64 	%fd50, %fd49, %fd43;
	add.f64 	%fd51, %fd50, %fd44;
	add.f64 	%fd52, %fd51, %fd45;
	add.f64 	%fd53, %fd52, %fd46;
	add.f64 	%fd54, %fd53, %fd47;
	add.f64 	%fd374, %fd54, %fd48;
	setp.lt.u32 	%p2, %r6, %r4;
	@%p2 bra 	$L__BB5_44;
	add.s32 	%r36, %r4, %r347;
	not.b32 	%r74, %r35;
	add.s32 	%r75, %r74, %r1;
	sub.s32 	%r76, %r75, %r4;
	sub.s32 	%r344, %r76, %r347;
	add.s32 	%r77, %r36, %r35;
	add.s32 	%r343, %r77, 5120;
	mov.b32 	%r346, 0;
	mov.u32 	%r345, %r36;
$L__BB5_28:
	mad.lo.s32 	%r347, %r2, 5120, %r347;
	add.s32 	%r78, %r1, -5120;
	setp.gt.u32 	%p3, %r347, %r78;
	@%p3 bra 	$L__BB5_30;
	add.s32 	%r79, %r35, %r347;
	mul.wide.u32 	%rd6, %r79, 8;
	add.s64 	%rd7, %rd1, %rd6;
	ld.global.f64 	%fd55, [%rd7];
	ld.global.f64 	%fd56, [%rd7+5120];
	ld.global.f64 	%fd57, [%rd7+10240];
	ld.global.f64 	%fd58, [%rd7+15360];
	ld.global.f64 	%fd59, [%rd7+20480];
	ld.global.f64 	%fd60, [%rd7+25600];
	ld.global.f64 	%fd61, [%rd7+30720];
	ld.global.f64 	%fd62, [%rd7+35840];
	add.f64 	%fd63, %fd374, %fd55;
	add.f64 	%fd64, %fd63, %fd56;
	add.f64 	%fd65, %fd64, %fd57;
	add.f64 	%fd66, %fd65, %fd58;
	add.f64 	%fd67, %fd66, %fd59;
	add.f64 	%fd68, %fd67, %fd60;
	add.f64 	%fd69, %fd68, %fd61;
	add.f64 	%fd374, %fd69, %fd62;
	sub.s32 	%r80, %r1, %r347;
	mul.lo.s32 	%r81, %r2, 5120;
	setp.lt.u32 	%p4, %r80, %r81;
	add.s32 	%r346, %r346, 1;
	add.s32 	%r345, %r345, %r81;
	sub.s32 	%r344, %r344, %r81;
	add.s32 	%r343, %r343, %r81;
	@%p4 bra 	$L__BB5_44;
	bra.uni 	$L__BB5_28;
$L__BB5_30:
	setp.le.u32 	%p5, %r1, %r347;
	sub.s32 	%r82, %r1, %r347;
	setp.ge.s32 	%p6, %r35, %r82;
	or.pred  	%p7, %p5, %p6;
	@%p7 bra 	$L__BB5_44;
	not.b32 	%r84, %r35;
	add.s32 	%r85, %r1, %r84;
	sub.s32 	%r86, %r85, %r36;
	mul.lo.s32 	%r87, %r2, %r346;
	mad.lo.s32 	%r88, %r87, -5120, %r86;
	mul.hi.u32 	%r89, %r88, -858993459;
	shr.u32 	%r90, %r89, 9;
	add.s32 	%r49, %r90, 1;
	and.b32  	%r50, %r49, 15;
	setp.lt.u32 	%p8, %r88, 9600;
	mov.u32 	%r352, %r35;
	@%p8 bra 	$L__BB5_35;
	or.b32  	%r350, %r35, 5120;
	mul.hi.u32 	%r91, %r344, -858993459;
	shr.u32 	%r92, %r91, 9;
	add.s32 	%r93, %r92, 1;
	and.b32  	%r94, %r93, 16777200;
	neg.s32 	%r348, %r94;
$L__BB5_33:
	.pragma "nounroll";
	add.s32 	%r95, %r343, -5120;
	mul.wide.u32 	%rd8, %r95, 8;
	add.s64 	%rd9, %rd1, %rd8;
	ld.global.f64 	%fd71, [%rd9];
	add.f64 	%fd72, %fd374, %fd71;
	add.s32 	%r96, %r343, -4480;
	mul.wide.u32 	%rd10, %r96, 8;
	add.s64 	%rd11, %rd1, %rd10;
	ld.global.f64 	%fd73, [%rd11];
	add.f64 	%fd74, %fd72, %fd73;
	add.s32 	%r97, %r343, -3840;
	mul.wide.u32 	%rd12, %r97, 8;
	add.s64 	%rd13, %rd1, %rd12;
	ld.global.f64 	%fd75, [%rd13];
	add.f64 	%fd76, %fd74, %fd75;
	add.s32 	%r98, %r343, -3200;
	mul.wide.u32 	%rd14, %r98, 8;
	add.s64 	%rd15, %rd1, %rd14;
	ld.global.f64 	%fd77, [%rd15];
	add.f64 	%fd78, %fd76, %fd77;
	add.s32 	%r99, %r343, -2560;
	mul.wide.u32 	%rd16, %r99, 8;
	add.s64 	%rd17, %rd1, %rd16;
	ld.global.f64 	%fd79, [%rd17];
	add.f64 	%fd80, %fd78, %fd79;
	add.s32 	%r100, %r343, -1920;
	mul.wide.u32 	%rd18, %r100, 8;
	add.s64 	%rd19, %rd1, %rd18;
	ld.global.f64 	%fd81, [%rd19];
	add.f64 	%fd82, %fd80, %fd81;
	add.s32 	%r101, %r343, -1280;
	mul.wide.u32 	%rd20, %r101, 8;
	add.s64 	%rd21, %rd1, %rd20;
	ld.global.f64 	%fd83, [%rd21];
	add.f64 	%fd84, %fd82, %fd83;
	add.s32 	%r102, %r343, 4480;
	add.s32 	%r103, %r343, -640;
	mul.wide.u32 	%rd22, %r103, 8;
	add.s64 	%rd23, %rd1, %rd22;
	ld.global.f64 	%fd85, [%rd23];
	add.f64 	%fd86, %fd84, %fd85;
	mul.wide.u32 	%rd24, %r343, 8;
	add.s64 	%rd25, %rd1, %rd24;
	ld.global.f64 	%fd87, [%rd25];
	add.f64 	%fd88, %fd86, %fd87;
	add.s32 	%r104, %r343, 640;
	mul.wide.u32 	%rd26, %r104, 8;
	add.s64 	%rd27, %rd1, %rd26;
	ld.global.f64 	%fd89, [%rd27];
	add.f64 	%fd90, %fd88, %fd89;
	add.s32 	%r105, %r343, 1280;
	mul.wide.u32 	%rd28, %r105, 8;
	add.s64 	%rd29, %rd1, %rd28;
	ld.global.f64 	%fd91, [%rd29];
	add.f64 	%fd92, %fd90, %fd91;
	add.s32 	%r106, %r343, 1920;
	mul.wide.u32 	%rd30, %r106, 8;
	add.s64 	%rd31, %rd1, %rd30;
	ld.global.f64 	%fd93, [%rd31];
	add.f64 	%fd94, %fd92, %fd93;
	add.s32 	%r107, %r343, 2560;
	mul.wide.u32 	%rd32, %r107, 8;
	add.s64 	%rd33, %rd1, %rd32;
	ld.global.f64 	%fd95, [%rd33];
	add.f64 	%fd96, %fd94, %fd95;
	add.s32 	%r108, %r343, 3200;
	mul.wide.u32 	%rd34, %r108, 8;
	add.s64 	%rd35, %rd1, %rd34;
	ld.global.f64 	%fd97, [%rd35];
	add.f64 	%fd98, %fd96, %fd97;
	add.s32 	%r109, %r343, 3840;
	mul.wide.u32 	%rd36, %r109, 8;
	add.s64 	%rd37, %rd1, %rd36;
	ld.global.f64 	%fd99, [%rd37];
	add.f64 	%fd100, %fd98, %fd99;
	mul.wide.u32 	%rd38, %r102, 8;
	add.s64 	%rd39, %rd1, %rd38;
	ld.global.f64 	%fd101, [%rd39];
	add.f64 	%fd374, %fd100, %fd101;
	add.s32 	%r350, %r350, 10240;
	add.s32 	%r343, %r343, 10240;
	add.s32 	%r348, %r348, 16;
	setp.ne.s32 	%p9, %r348, 0;
	@%p9 bra 	$L__BB5_33;
	add.s32 	%r352, %r350, -5120;
$L__BB5_35:
	setp.eq.s32 	%p10, %r50, 0;
	@%p10 bra 	$L__BB5_44;
	and.b32  	%r61, %r49, 7;
	setp.lt.u32 	%p11, %r50, 8;
	@%p11 bra 	$L__BB5_38;
	add.s32 	%r110, %r352, %r347;
	mul.wide.u32 	%rd40, %r110, 8;
	add.s64 	%rd41, %rd1, %rd40;
	ld.global.f64 	%fd103, [%rd41];
	add.f64 	%fd104, %fd374, %fd103;
	add.s32 	%r111, %r110, 640;
	mul.wide.u32 	%rd42, %r111, 8;
	add.s64 	%rd43, %rd1, %rd42;
	ld.global.f64 	%fd105, [%rd43];
	add.f64 	%fd106, %fd104, %fd105;
	add.s32 	%r112, %r110, 1280;
	mul.wide.u32 	%rd44, %r112, 8;
	add.s64 	%rd45, %rd1, %rd44;
	ld.global.f64 	%fd107, [%rd45];
	add.f64 	%fd108, %fd106, %fd107;
	add.s32 	%r113, %r110, 1920;
	mul.wide.u32 	%rd46, %r113, 8;
	add.s64 	%rd47, %rd1, %rd46;
	ld.global.f64 	%fd109, [%rd47];
	add.f64 	%fd110, %fd108, %fd109;
	add.s32 	%r114, %r110, 2560;
	mul.wide.u32 	%rd48, %r114, 8;
	add.s64 	%rd49, %rd1, %rd48;
	ld.global.f64 	%fd111, [%rd49];
	add.f64 	%fd112, %fd110, %fd111;
	add.s32 	%r115, %r110, 3200;
	mul.wide.u32 	%rd50, %r115, 8;
	add.s64 	%rd51, %rd1, %rd50;
	ld.global.f64 	%fd113, [%rd51];
	add.f64 	%fd114, %fd112, %fd113;
	add.s32 	%r116, %r110, 3840;
	mul.wide.u32 	%rd52, %r116, 8;
	add.s64 	%rd53, %rd1, %rd52;
	ld.global.f64 	%fd115, [%rd53];
	add.f64 	%fd116, %fd114, %fd115;
	add.s32 	%r117, %r110, 4480;
	mul.wide.u32 	%rd54, %r117, 8;
	add.s64 	%rd55, %rd1, %rd54;
	ld.global.f64 	%fd117, [%rd55];
	add.f64 	%fd374, %fd116, %fd117;
	add.s32 	%r352, %r352, 5120;
$L__BB5_38:
	setp.eq.s32 	%p12, %r61, 0;
	@%p12 bra 	$L__BB5_44;
	setp.lt.u32 	%p13, %r61, 4;
	@%p13 bra 	$L__BB5_41;
	add.s32 	%r118, %r352, %r347;
	mul.wide.u32 	%rd56, %r118, 8;
	add.s64 	%rd57, %rd1, %rd56;
	ld.global.f64 	%fd119, [%rd57];
	add.f64 	%fd120, %fd374, %fd119;
	add.s32 	%r119, %r118, 640;
	mul.wide.u32 	%rd58, %r119, 8;
	add.s64 	%rd59, %rd1, %rd58;
	ld.global.f64 	%fd121, [%rd59];
	add.f64 	%fd122, %fd120, %fd121;
	add.s32 	%r120, %r118, 1280;
	mul.wide.u32 	%rd60, %r120, 8;
	add.s64 	%rd61, %rd1, %rd60;
	ld.global.f64 	%fd123, [%rd61];
	add.f64 	%fd124, %fd122, %fd123;
	add.s32 	%r121, %r118, 1920;
	mul.wide.u32 	%rd62, %r121, 8;
	add.s64 	%rd63, %rd1, %rd62;
	ld.global.f64 	%fd125, [%rd63];
	add.f64 	%fd374, %fd124, %fd125;
	add.s32 	%r352, %r352, 2560;
$L__BB5_41:
	and.b32  	%r122, %r49, 3;
	setp.eq.s32 	%p14, %r122, 0;
	@%p14 bra 	$L__BB5_44;
	add.s32 	%r355, %r352, %r345;
	mul.hi.u32 	%r123, %r344, -858993459;
	cvt.u16.u32 	%rs1, %r123;
	shr.u16 	%rs2, %rs1, 9;
	add.s16 	%rs3, %rs2, 1;
	cvt.u32.u16 	%r124, %rs3;
	and.b32  	%r125, %r124, 3;
	neg.s32 	%r354, %r125;
$L__BB5_43:
	.pragma "nounroll";
	mul.wide.u32 	%rd64, %r355, 8;
	add.s64 	%rd65, %rd1, %rd64;
	ld.global.f64 	%fd126, [%rd65];
	add.f64 	%fd374, %fd374, %fd126;
	add.s32 	%r355, %r355, 640;
	add.s32 	%r354, %r354, 1;
	setp.ne.s32 	%p15, %r354, 0;
	@%p15 bra 	$L__BB5_43;
$L__BB5_44:
	// begin inline asm
	mov.u32 %r126, %laneid;
	// end inline asm
	mov.b64 	%rd66, %fd374;
	mov.b64 	{%r128, %r133}, %rd66;
	mov.b32 	%r134, 1;
	mov.b32 	%r175, 31;
	mov.b32 	%r176, -1;
	// begin inline asm
	shfl.sync.down.b32 %r127, %r128, %r134, %r175, %r176;
	// end inline asm
	// begin inline asm
	shfl.sync.down.b32 %r132, %r133, %r134, %r175, %r176;
	// end inline asm
	mov.b64 	%rd67, {%r127, %r132};
	mov.b64 	%fd127, %rd67;
	setp.gt.s32 	%p16, %r126, 30;
	add.f64 	%fd128, %fd374, %fd127;
	selp.f64 	%fd129, %fd374, %fd128, %p16;
	mov.b64 	%rd68, %fd129;
	mov.b64 	{%r138, %r143}, %rd68;
	mov.b32 	%r144, 2;
	// begin inline asm
	shfl.sync.down.b32 %r137, %r138, %r144, %r175, %r176;
	// end inline asm
	// begin inline asm
	shfl.sync.down.b32 %r142, %r143, %r144, %r175, %r176;
	// end inline asm
	mov.b64 	%rd69, {%r137, %r142};
	mov.b64 	%fd130, %rd69;
	setp.gt.s32 	%p17, %r126, 29;
	add.f64 	%fd131, %fd129, %fd130;
	selp.f64 	%fd132, %fd129, %fd131, %p17;
	mov.b64 	%rd70, %fd132;
	mov.b64 	{%r148, %r153}, %rd70;
	mov.b32 	%r154, 4;
	// begin inline asm
	shfl.sync.down.b32 %r147, %r148, %r154, %r175, %r176;
	// end inline asm
	// begin inline asm
	shfl.sync.down.b32 %r152, %r153, %r154, %r175, %r176;
	// end inline asm
	mov.b64 	%rd71, {%r147, %r152};
	mov.b64 	%fd133, %rd71;
	setp.gt.s32 	%p18, %r126, 27;
	add.f64 	%fd134, %fd132, %fd133;
	selp.f64 	%fd135, %fd132, %fd134, %p18;
	mov.b64 	%rd72, %fd135;
	mov.b64 	{%r158, %r163}, %rd72;
	mov.b32 	%r164, 8;
	// begin inline asm
	shfl.sync.down.b32 %r157, %r158, %r164, %r175, %r176;
	// end inline asm
	// begin inline asm
	shfl.sync.down.b32 %r162, %r163, %r164, %r175, %r176;
	// end inline asm
	mov.b64 	%rd73, {%r157, %r162};
	mov.b64 	%fd136, %rd73;
	setp.gt.s32 	%p19, %r126, 23;
	add.f64 	%fd137, %fd135, %fd136;
	selp.f64 	%fd138, %fd135, %fd137, %p19;
	mov.b64 	%rd74, %fd138;
	mov.b64 	{%r168, %r173}, %rd74;
	mov.b32 	%r174, 16;
	// begin inline asm
	shfl.sync.down.b32 %r167, %r168, %r174, %r175, %r176;
	// end inline asm
	// begin inline asm
	shfl.sync.down.b32 %r172, %r173, %r174, %r175, %r176;
	// end inline asm
	mov.b64 	%rd75, {%r167, %r172};
	mov.b64 	%fd139, %rd75;
	setp.gt.s32 	%p20, %r126, 15;
	add.f64 	%fd37, %fd138, %fd139;
	selp.f64 	%fd375, %fd138, %fd37, %p20;
	setp.ne.s32 	%p21, %r126, 0;
	@%p21 bra 	$L__BB5_46;
	shr.u32 	%r177, %r35, 2;
	and.b32  	%r178, %r177, 248;
	mov.u32 	%r179, _ZZN3cub18CUB_300001_SM_10006detail6reduce18DeviceReduceKernelINS2_10policy_hubIdjN4cuda3std3__44plusIdEEE10Policy1000EN6thrust24THRUST_300001_SM_1000_NS6detail15normal_iteratorINSD_10device_ptrIdEEEEjS9_dNS7_10__identityEEEvT0_PT3_T1_NS0_13GridEvenShareISN_EET2_T4_E12temp_storage;
	add.s32 	%r180, %r179, %r178;
	st.shared.f64 	[%r180+24], %fd37;
$L__BB5_46:
	bar.sync 	0;
	setp.ne.s32 	%p22, %r35, 0;
	@%p22 bra 	$L__BB5_48;
	ld.shared.f64 	%fd140, [_ZZN3cub18CUB_300001_SM_10006detail6reduce18DeviceReduceKernelINS2_10policy_hubIdjN4cuda3std3__44plusIdEEE10Policy1000EN6thrust24THRUST_300001_SM_1000_NS6detail15normal_iteratorINSD_10device_ptrIdEEEEjS9_dNS7_10__identityEEEvT0_PT3_T1_NS0_13GridEvenShareISN_EET2_T4_E12temp_storage+32];
	add.f64 	%fd141, %fd375, %fd140;
	ld.shared.f64 	%fd142, [_ZZN3cub18CUB_300001_SM_10006detail6reduce18DeviceReduceKernelINS2_10policy_hubIdjN4cuda3std3__44plusIdEEE10Policy1000EN6thrust24THRUST_300001_SM_1000_NS6detail15normal_iteratorINSD_10device_ptrIdEEEEjS9_dNS7_10__identityEEEvT0_PT3_T1_NS0_13GridEvenShareISN_EET2_T4_E12temp_storage+40];
	add.f64 	%fd143, %fd141, %fd142;
	ld.shared.f64 	%fd144, [_ZZN3cub18CUB_300001_SM_10006detail6reduce18DeviceReduceKernelINS2_10policy_hubIdjN4cuda3std3__44plusIdEEE10Policy1000EN6thrust24THRUST_300001_SM_1000_NS6detail15normal_iteratorINSD_10device_ptrIdEEEEjS9_dNS7_10__identityEEEvT0_PT3_T1_NS0_13GridEvenShareISN_EET2_T4_E12temp_storage+48];
	add.f64 	%fd145, %fd143, %fd144;
	ld.shared.f64 	%fd146, [_ZZN3cub18CUB_300001_SM_10006detail6reduce18DeviceReduceKernelINS2_10policy_hubIdjN4cuda3std3__44plusIdEEE10Policy1000EN6thrust24THRUST_300001_SM_1000_NS6detail15normal_iteratorINSD_10device_ptrIdEEEEjS9_dNS7_10__identityEEEvT0_PT3_T1_NS0_13GridEvenShareISN_EET2_T4_E12temp_storage+56];
	add.f64 	%fd147, %fd145, %fd146;
	ld.shared.f64 	%fd148, [_ZZN3cub18CUB_300001_SM_10006detail6reduce18DeviceReduceKernelINS2_10policy_hubIdjN4cuda3std3__44plusIdEEE10Policy1000EN6thrust24THRUST_300001_SM_1000_NS6detail15normal_iteratorINSD_10device_ptrIdEEEEjS9_dNS7_10__identityEEEvT0_PT3_T1_NS0_13GridEvenShareISN_EET2_T4_E12temp_storage+64];
	add.f64 	%fd149, %fd147, %fd148;
	ld.shared.f64 	%fd150, [_ZZN3cub18CUB_300001_SM_10006detail6reduce18DeviceReduceKernelINS2_10policy_hubIdjN4cuda3std3__44plusIdEEE10Policy1000EN6thrust24THRUST_300001_SM_1000_NS6detail15normal_iteratorINSD_10device_ptrIdEEEEjS9_dNS7_10__identityEEEvT0_PT3_T1_NS0_13GridEvenShareISN_EET2_T4_E12temp_storage+72];
	add.f64 	%fd151, %fd149, %fd150;
	ld.shared.f64 	%fd152, [_ZZN3cub18CUB_300001_SM_10006detail6reduce18DeviceReduceKernelINS2_10policy_hubIdjN4cuda3std3__44plusIdEEE10Policy1000EN6thrust24THRUST_300001_SM_1000_NS6detail15normal_iteratorINSD_10device_ptrIdEEEEjS9_dNS7_10__identityEEEvT0_PT3_T1_NS0_13GridEvenShareISN_EET2_T4_E12temp_storage+80];
	add.f64 	%fd153, %fd151, %fd152;
	ld.shared.f64 	%fd154, [_ZZN3cub18CUB_300001_SM_10006detail6reduce18DeviceReduceKernelINS2_10policy_hubIdjN4cuda3std3__44plusIdEEE10Policy1000EN6thrust24THRUST_300001_SM_1000_NS6detail15normal_iteratorINSD_10device_ptrIdEEEEjS9_dNS7_10__identityEEEvT0_PT3_T1_NS0_13GridEvenShareISN_EET2_T4_E12temp_storage+88];
	add.f64 	%fd155, %fd153, %fd154;
	ld.shared.f64 	%fd156, [_ZZN3cub18CUB_300001_SM_10006detail6reduce18DeviceReduceKernelINS2_10policy_hubIdjN4cuda3std3__44plusIdEEE10Policy1000EN6thrust24THRUST_300001_SM_1000_NS6detail15normal_iteratorINSD_10device_ptrIdEEEEjS9_dNS7_10__identityEEEvT0_PT3_T1_NS0_13GridEvenShareISN_EET2_T4_E12temp_storage+96];
	add.f64 	%fd157, %fd155, %fd156;
	ld.shared.f64 	%fd158, [_ZZN3cub18CUB_300001_SM_10006detail6reduce18DeviceReduceKernelINS2_10policy_hubIdjN4cuda3std3__44plusIdEEE10Policy1000EN6thrust24THRUST_300001_SM_1000_NS6detail15normal_iteratorINSD_10device_ptrIdEEEEjS9_dNS7_10__identityEEEvT0_PT3_T1_NS0_13GridEvenShareISN_EET2_T4_E12temp_storage+104];
	add.f64 	%fd159, %fd157, %fd158;
	ld.shared.f64 	%fd160, [_ZZN3cub18CUB_300001_SM_10006detail6reduce18DeviceReduceKernelINS2_10policy_hubIdjN4cuda3std3__44plusIdEEE10Policy1000EN6thrust24THRUST_300001_SM_1000_NS6detail15normal_iteratorINSD_10device_ptrIdEEEEjS9_dNS7_10__identityEEEvT0_PT3_T1_NS0_13GridEvenShareISN_EET2_T4_E12temp_storage+112];
	add.f64 	%fd161, %fd159, %fd160;
	ld.shared.f64 	%fd162, [_ZZN3cub18CUB_300001_SM_10006detail6reduce18DeviceReduceKernelINS2_10policy_hubIdjN4cuda3std3__44plusIdEEE10Policy1000EN6thrust24THRUST_300001_SM_1000_NS6detail15normal_iteratorINSD_10device_ptrIdEEEEjS9_dNS7_10__identityEEEvT0_PT3_T1_NS0_13GridEvenShareISN_EET2_T4_E12temp_storage+120];
	add.f64 	%fd163, %fd161, %fd162;
	ld.shared.f64 	%fd164, [_ZZN3cub18CUB_300001_SM_10006detail6reduce18DeviceReduceKernelINS2_10policy_hubIdjN4cuda3std3__44plusIdEEE10Policy1000EN6thrust24THRUST_300001_SM_1000_NS6detail15normal_iteratorINSD_10device_ptrIdEEEEjS9_dNS7_10__identityEEEvT0_PT3_T1_NS0_13GridEvenShareISN_EET2_T4_E12temp_storage+128];
	add.f64 	%fd165, %fd163, %fd164;
	ld.shared.f64 	%fd166, [_ZZN3cub18CUB_300001_SM_10006detail6reduce18DeviceReduceKernelINS2_10policy_hubIdjN4cuda3std3__44plusIdEEE10Policy1000EN6thrust24THRUST_300001_SM_1000_NS6detail15normal_iteratorINSD_10device_ptrIdEEEEjS9_dNS7_10__identityEEEvT0_PT3_T1_NS0_13GridEvenShareISN_EET2_T4_E12temp_storage+136];
	add.f64 	%fd167, %fd165, %fd166;
	ld.shared.f64 	%fd168, [_ZZN3cub18CUB_300001_SM_10006detail6reduce18DeviceReduceKernelINS2_10policy_hubIdjN4cuda3std3__44plusIdEEE10Policy1000EN6thrust24THRUST_300001_SM_1000_NS6detail15normal_iteratorINSD_10device_ptrIdEEEEjS9_dNS7_10__identityEEEvT0_PT3_T1_NS0_13GridEvenShareISN_EET2_T4_E12temp_storage+144];
	add.f64 	%fd169, %fd167, %fd168;
	ld.shared.f64 	%fd170, [_ZZN3cub18CUB_300001_SM_10006detail6reduce18DeviceReduceKernelINS2_10policy_hubIdjN4cuda3std3__44plusIdEEE10Policy1000EN6thrust24THRUST_300001_SM_1000_NS6detail15normal_iteratorINSD_10device_ptrIdEEEEjS9_dNS7_10__identityEEEvT0_PT3_T1_NS0_13GridEvenShareISN_EET2_T4_E12temp_storage+152];
	add.f64 	%fd171, %fd169, %fd170;
	ld.shared.f64 	%fd172, [_ZZN3cub18CUB_300001_SM_10006detail6reduce18DeviceReduceKernelINS2_10policy_hubIdjN4cuda3std3__44plusIdEEE10Policy1000EN6thrust24THRUST_300001_SM_1000_NS6detail15normal_iteratorINSD_10device_ptrIdEEEEjS9_dNS7_10__identityEEEvT0_PT3_T1_NS0_13GridEvenShareISN_EET2_T4_E12temp_storage+160];
	add.f64 	%fd173, %fd171, %fd172;
	ld.shared.f64 	%fd174, [_ZZN3cub18CUB_300001_SM_10006detail6reduce18DeviceReduceKernelINS2_10policy_hubIdjN4cuda3std3__44plusIdEEE10Policy1000EN6thrust24THRUST_300001_SM_1000_NS6detail15normal_iteratorINSD_10device_ptrIdEEEEjS9_dNS7_10__identityEEEvT0_PT3_T1_NS0_13GridEvenShareISN_EET2_T4_E12temp_storage+168];
	add.f64 	%fd175, %fd173, %fd174;
	ld.shared.f64 	%fd176, [_ZZN3cub18CUB_300001_SM_10006detail6reduce18DeviceReduceKernelINS2_10policy_hubIdjN4cuda3std3__44plusIdEEE10Policy1000EN6thrust24THRUST_300001_SM_1000_NS6detail15normal_iteratorINSD_10device_ptrIdEEEEjS9_dNS7_10__identityEEEvT0_PT3_T1_NS0_13GridEvenShareISN_EET2_T4_E12temp_storage+176];
	add.f64 	%fd375, %fd175, %fd176;
$L__BB5_48:
	mov.u32 	%r333, %tid.x;
	setp.ne.s32 	%p68, %r333, 0;
	@%p68 bra 	$L__BB5_50;
	ld.param.u64 	%rd159, [_ZN3cub18CUB_300001_SM_10006detail6reduce18DeviceReduceKernelINS2_10policy_hubIdjN4cuda3std3__44plusIdEEE10Policy1000EN6thrust24THRUST_300001_SM_1000_NS6detail15normal_iteratorINSD_10device_ptrIdEEEEjS9_dNS7_10__identityEEEvT0_PT3_T1_NS0_13GridEvenShareISN_EET2_T4__param_1];
	cvta.to.global.u64 	%rd156, %rd159;
	mul.wide.u32 	%rd157, %r3, 8;
	add.s64 	%rd158, %rd156, %rd157;
	st.global.f64 	[%rd158], %fd375;
$L__BB5_50:
	ret;

}
	// .globl	_ZN3cub18CUB_300001_SM_10006detail6reduce28DeviceReduceSingleTileKernelINS2_10policy_hubIdjN4cuda3std3__44plusIdEEE10Policy1000EPdSC_iS9_ddNS7_10__identityEEEvT0_T1_T2_T3_T4_T6_
.visible .entry _ZN3cub18CUB_300001_SM_10006detail6reduce28DeviceReduceSingleTileKernelINS2_10policy_hubIdjN4cuda3std3__44plusIdEEE10Policy1000EPdSC_iS9_ddNS7_10__identityEEEvT0_T1_T2_T3_T4_T6_(
	.param .u64 .ptr .align 1 _ZN3cub18CUB_300001_SM_10006detail6reduce28DeviceReduceSingleTileKernelINS2_10policy_hubIdjN4cuda3std3__44plusIdEEE10Policy1000EPdSC_iS9_ddNS7_10__identityEEEvT0_T1_T2_T3_T4_T6__param_0,
	.param .u64 .ptr .align 1 _ZN3cub18CUB_300001_SM_10006detail6reduce28DeviceReduceSingleTileKernelINS2_10policy_hubIdjN4cuda3std3__44plusIdEEE10Policy1000EPdSC_iS9_ddNS7_10__identityEEEvT0_T1_T2_T3_T4_T6__param_1,
	.param .u32 _ZN3cub18CUB_300001_SM_10006detail6reduce28DeviceReduceSingleTileKernelINS2_10policy_hubIdjN4cuda3std3__44plusIdEEE10Policy1000EPdSC_iS9_ddNS7_10__identityEEEvT0_T1_T2_T3_T4_T6__param_2,
	.param .align 1 .b8 _ZN3cub18CUB_300001_SM_10006detail6reduce28DeviceReduceSingleTileKernelINS2_10policy_hubIdjN4cuda3std3__44plusIdEEE10Policy1000EPdSC_iS9_ddNS7_10__identityEEEvT0_T1_T2_T3_T4_T6__param_3[1],
	.param .f64 _ZN3cub18CUB_300001_SM_10006detail6reduce28DeviceReduceSingleTileKernelINS2_10policy_hubIdjN4cuda3std3__44plusIdEEE10Policy1000EPdSC_iS9_ddNS7_10__identityEEEvT0_T1_T2_T3_T4_T6__param_4,
	.param .align 1 .b8 _ZN3cub18CUB_300001_SM_10006detail6reduce28DeviceReduceSingleTileKernelINS2_10policy_hubIdjN4cuda3std3__44plusIdEEE10Policy1000EPdSC_iS9_ddNS7_10__identityEEEvT0_T1_T2_T3_T4_T6__param_5[1]
)
.maxntid 640
.minnctapersm 1
{
	.reg .pred 	%p<62>;
	.reg .b32 	%r<239>;
	.reg .b64 	%rd<109>;
	.reg .b64 	%fd<264>;
	// demoted variable
	.shared .align 8 .b8 _ZZN3cub18CUB_300001_SM_10006detail6reduce28DeviceReduceSingleTileKernelINS2_10policy_hubIdjN4cuda3std3__44plusIdEEE10Policy1000EPdSC_iS9_ddNS7_10__identityEEEvT0_T1_T2_T3_T4_T6_E12temp_storage[192];
	ld.param.u64 	%rd9, [_ZN3cub18CUB_300001_SM_10006detail6reduce28DeviceReduceSingleTileKernelINS2_10policy_hubIdjN4cuda3std3__44plusIdEEE10Policy1000EPdSC_iS9_ddNS7_10__identityEEEvT0_T1_T2_T3_T4_T6__param_0];
	ld.param.u64 	%rd10, [_ZN3cub18CUB_300001_SM_10006detail6reduce28DeviceReduceSingleTileKernelINS2_10policy_hubIdjN4cuda3std3__44plusIdEEE10Policy1000EPdSC_iS9_ddNS7_10__identityEEEvT0_T1_T2_T3_T4_T6__param_1];
	ld.param.u32 	%r36, [_ZN3cub18CUB_300001_SM_10006detail6reduce28DeviceReduceSingleTileKernelINS2_10policy_hubIdjN4cuda3std3__44plusIdEEE10Policy1000EPdSC_iS9_ddNS7_10__identityEEEvT0_T1_T2_T3_T4_T6__param_2];
	ld.param.f64 	%fd30, [_ZN3cub18CUB_300001_SM_10006detail6reduce28DeviceReduceSingleTileKernelINS2_10policy_hubIdjN4cuda3std3__44plusIdEEE10Policy1000EPdSC_iS9_ddNS7_10__identityEEEvT0_T1_T2_T3_T4_T6__param_4];
	cvta.to.global.u64 	%rd1, %rd10;
	setp.ne.s32 	%p1, %r36, 0;
	@%p1 bra 	$L__BB6_3;
	mov.u32 	%r225, %tid.x;
	setp.ne.s32 	%p61, %r225, 0;
	@%p61 bra 	$L__BB6_39;
	st.global.f64 	[%rd1], %fd30;
	bra.uni 	$L__BB6_39;
$L__BB6_3:
	setp.gt.s32 	%p2, %r36, 5119;
	@%p2 bra 	$L__BB6_21;
	mov.u32 	%r1, %tid.x;
	setp.ge.s32 	%p19, %r1, %r36;
	mov.f64 	%fd255, 0d0000000000000000;
	mov.u32 	%r229, %r1;
	@%p19 bra 	$L__BB6_6;
	mul.wide.u32 	%rd74, %r1, 8;
	add.s64 	%rd73, %rd9, %rd74;
	// begin inline asm
	ld.global.nc.u64 %rd72, [%rd73];
	// end inline asm
	mov.b64 	%fd255, %rd72;
	add.s32 	%r229, %r1, 640;
$L__BB6_6:
	setp.ge.s32 	%p20, %r229, %r36;
	@%p20 bra 	$L__BB6_12;
	not.b32 	%r101, %r229;
	add.s32 	%r4, %r36, %r101;
	mul.hi.u32 	%r102, %r4, -858993459;
	shr.u32 	%r103, %r102, 9;
	add.s32 	%r5, %r103, 1;
	and.b32  	%r104, %r103, 3;
	setp.eq.s32 	%p21, %r104, 3;
	@%p21 bra 	$L__BB6_10;
	mul.wide.u32 	%rd75, %r229, 8;
	add.s64 	%rd107, %rd9, %rd75;
	and.b32  	%r105, %r5, 3;
	neg.s32 	%r227, %r105;
$L__BB6_9:
	.pragma "nounroll";
	// begin inline asm
	ld.global.nc.u64 %rd76, [%rd107];
	// end inline asm
	mov.b64 	%fd121, %rd76;
	add.f64 	%fd255, %fd255, %fd121;
	add.s32 	%r229, %r229, 640;
	add.s64 	%rd107, %rd107, 5120;
	add.s32 	%r227, %r227, 1;
	setp.ne.s32 	%p22, %r227, 0;
	@%p22 bra 	$L__BB6_9;
$L__BB6_10:
	setp.lt.u32 	%p23, %r4, 1920;
	@%p23 bra 	$L__BB6_12;
$L__BB6_11:
	mul.wide.s32 	%rd86, %r229, 8;
	add.s64 	%rd79, %rd9, %rd86;
	// begin inline asm
	ld.global.nc.u64 %rd78, [%rd79];
	// end inline asm
	mov.b64 	%fd122, %rd78;
	add.f64 	%fd123, %fd255, %fd122;
	add.s64 	%rd81, %rd79, 5120;
	// begin inline asm
	ld.global.nc.u64 %rd80, [%rd81];
	// end inline asm
	mov.b64 	%fd124, %rd80;
	add.f64 	%fd125, %fd123, %fd124;
	add.s64 	%rd83, %rd79, 10240;
	// begin inline asm
	ld.global.nc.u64 %rd82, [%rd83];
	// end inline asm
	mov.b64 	%fd126, %rd82;
	add.f64 	%fd127, %fd125, %fd126;
	add.s64 	%rd85, %rd79, 15360;
	// begin inline asm
	ld.global.nc.u64 %rd84, [%rd85];
	// end inline asm
	mov.b64 	%fd128, %rd84;
	add.f64 	%fd255, %fd127, %fd128;
	add.s32 	%r229, %r229, 2560;
	setp.lt.s32 	%p24, %r229, %r36;
	@%p24 bra 	$L__BB6_11;
$L__BB6_12:
	setp.lt.s32 	%p25, %r36, 640;
	@%p25 bra 	$L__BB6_17;
	// begin inline asm
	mov.u32 %r169, %laneid;
	// end inline asm
	mov.b64 	%rd97, %fd255;
	mov.b64 	{%r171, %r176}, %rd97;
	mov.b32 	%r177, 1;
	mov.b32 	%r218, 31;
	mov.b32 	%r219, -1;
	// begin inline asm
	shfl.sync.down.b32 %r170, %r171, %r177, %r218, %r219;
	// end inline asm
	// begin inline asm
	shfl.sync.down.b32 %r175, %r176, %r177, %r218, %r219;
	// end inline asm
	mov.b64 	%rd98, {%r170, %r175};
	mov.b64 	%fd199, %rd98;
	setp.gt.s32 	%p53, %r169, 30;
	add.f64 	%fd200, %fd255, %fd199;
	selp.f64 	%fd201, %fd255, %fd200, %p53;
	mov.b64 	%rd99, %fd201;
	mov.b64 	{%r181, %r186}, %rd99;
	mov.b32 	%r187, 2;
	// begin inline asm
	shfl.sync.down.b32 %r180, %r181, %r187, %r218, %r219;
	// end inline asm
	// begin inline asm
	shfl.sync.down.b32 %r185, %r186, %r187, %r218, %r219;
	// end inline asm
	mov.b64 	%rd100, {%r180, %r185};
	mov.b64 	%fd202, %rd100;
	setp.gt.s32 	%p54, %r169, 29;
	add.f64 	%fd203, %fd201, %fd202;
	selp.f64 	%fd204, %fd201, %fd203, %p54;
	mov.b64 	%rd101, %fd204;
	mov.b64 	{%r191, %r196}, %rd101;
	mov.b32 	%r197, 4;
	// begin inline asm
	shfl.sync.down.b32 %r190, %r191, %r197, %r218, %r219;
	// end inline asm
	// begin inline asm
	shfl.sync.down.b32 %r195, %r196, %r197, %r218, %r219;
	// end inline asm
	mov.b64 	%rd102, {%r190, %r195};
	mov.b64 	%fd205, %rd102;
	setp.gt.s32 	%p55, %r169, 27;
	add.f64 	%fd206, %fd204, %fd205;
	selp.f64 	%fd207, %fd204, %fd206, %p55;
	mov.b64 	%rd103, %fd207;
	mov.b64 	{%r201, %r206}, %rd103;
	mov.b32 	%r207, 8;
	// begin inline asm
	shfl.sync.down.b32 %r200, %r201, %r207, %r218, %r219;
	// end inline asm
	// begin inline asm
	shfl.sync.down.b32 %r205, %r206, %r207, %r218, %r219;
	// end inline asm
	mov.b64 	%rd104, {%r200, %r205};
	mov.b64 	%fd208, %rd104;
	setp.gt.s32 	%p56, %r169, 23;
	add.f64 	%fd209, %fd207, %fd208;
	selp.f64 	%fd210, %fd207, %fd209, %p56;
	mov.b64 	%rd105, %fd210;
	mov.b64 	{%r211, %r216}, %rd105;
	mov.b32 	%r217, 16;
	// begin inline asm
	shfl.sync.down.b32 %r210, %r211, %r217, %r218, %r219;
	// end inline asm
	// begin inline asm
	shfl.sync.down.b32 %r215, %r216, %r217, %r218, %r219;
	// end inline asm
	mov.b64 	%rd106, {%r210, %r215};
	mov.b64 	%fd211, %rd106;
	setp.gt.s32 	%p57, %r169, 15;
	add.f64 	%fd10, %fd210, %fd211;
	selp.f64 	%fd263, %fd210, %fd10, %p57;
	setp.ne.s32 	%p58, %r169, 0;
	@%p58 bra 	$L__BB6_15;
	shr.u32 	%r220, %r1, 2;
	and.b32  	%r221, %r220, 248;
	mov.u32 	%r222, _ZZN3cub18CUB_300001_SM_10006detail6reduce28DeviceReduceSingleTileKernelINS2_10policy_hubIdjN4cuda3std3__44plusIdEEE10Policy1000EPdSC_iS9_ddNS7_10__identityEEEvT0_T1_T2_T3_T4_T6_E12temp_storage;
	add.s32 	%r223, %r222, %r221;
	st.shared.f64 	[%r223+24], %fd10;
$L__BB6_15:
	bar.sync 	0;
	setp.ne.s32 	%p59, %r1, 0;
	@%p59 bra 	$L__BB6_37;
	ld.shared.f64 	%fd212, [_ZZN3cub18CUB_300001_SM_10006detail6reduce28DeviceReduceSingleTileKernelINS2_10policy_hubIdjN4cuda3std3__44plusIdEEE10Policy1000EPdSC_iS9_ddNS7_10__identityEEEvT0_T1_T2_T3_T4_T6_E12temp_storage+32];
	add.f64 	%fd213, %fd263, %fd212;
	ld.shared.f64 	%fd214, [_ZZN3cub18CUB_300001_SM_10006detail6reduce28DeviceReduceSingleTileKernelINS2_10policy_hubIdjN4cuda3std3__44plusIdEEE10Policy1000EPdSC_iS9_ddNS7_10__identityEEEvT0_T1_T2_T3_T4_T6_E12temp_storage+40];
	add.f64 	%fd215, %fd213, %fd214;
	ld.shared.f64 	%fd216, [_ZZN3cub18CUB_300001_SM_10006detail6reduce28DeviceReduceSingleTileKernelINS2_10policy_hubIdjN4cuda3std3__44plusIdEEE10Policy1000EPdSC_iS9_ddNS7_10__identityEEEvT0_T1_T2_T3_T4_T6_E12temp_storage+48];
	add.f64 	%fd217, %fd215, %fd216;
	ld.shared.f64 	%fd218, [_ZZN3cub18CUB_300001_SM_10006detail6reduce28DeviceReduceSingleTileKernelINS2_10policy_hubIdjN4cuda3std3__44plusIdEEE10Policy1000EPdSC_iS9_ddNS7_10__identityEEEvT0_T1_T2_T3_T4_T6_E12temp_storage+56];
	add.f64 	%fd219, %fd217, %fd218;
	ld.shared.f64 	%fd220, [_ZZN3cub18CUB_300001_SM_10006detail6reduce28DeviceReduceSingleTileKernelINS2_10policy_hubIdjN4cuda3std3__44plusIdEEE10Policy1000EPdSC_iS9_ddNS7_10__identityEEEvT0_T1_T2_T3_T4_T6_E12temp_storage+64];
	add.f64 	%fd221, %fd219, %fd220;
	ld.shared.f64 	%fd222, [_ZZN3cub18CUB_300001_SM_10006detail6reduce28DeviceReduceSingleTileKernelINS2_10policy_hubIdjN4cuda3std3__44plusIdEEE10Policy1000EPdSC_iS9_ddNS7_10__identityEEEvT0_T1_T2_T3_T4_T6_E12temp_storage+72];
	add.f64 	%fd223, %fd221, %fd222;
	ld.shared.f64 	%fd224, [_ZZN3cub18CUB_300001_SM_10006detail6reduce28DeviceReduceSingleTileKernelINS2_10policy_hubIdjN4cuda3std3__44plusIdEEE10Policy1000EPdSC_iS9_ddNS7_10__identityEEEvT0_T1_T2_T3_T4_T6_E12temp_storage+80];
	add.f64 	%fd225, %fd223, %fd224;
	ld.shared.f64 	%fd226, [_ZZN3cub18CUB_300001_SM_10006detail6reduce28DeviceReduceSingleTileKernelINS2_10policy_hubIdjN4cuda3std3__44plusIdEEE10Policy1000EPdSC_iS9_ddNS7_10__identityEEEvT0_T1_T2_T3_T4_T6_E12temp_storage+88];
	add.f64 	%fd227, %fd225, %fd226;
	ld.shared.f64 	%fd228, [_ZZN3cub18CUB_300001_SM_10006detail6reduce28DeviceReduceSingleTileKernelINS2_10policy_hubIdjN4cuda3std3__44plusIdEEE10Policy1000EPdSC_iS9_ddNS7_10__identityEEEvT0_T1_T2_T3_T4_T6_E12temp_storage+96];
	add.f64 	%fd229, %fd227, %fd228;
	ld.shared.f64 	%fd230, [_ZZN3cub18CUB_300001_SM_10006detail6reduce28DeviceReduceSingleTileKernelINS2_10policy_hubIdjN4cuda3std3__44plusIdEEE10Policy1000EPdSC_iS9_ddNS7_10__identityEEEvT0_T1_T2_T3_T4_T6_E12temp_storage+104];
	add.f64 	%fd231, %fd229, %fd230;
	ld.shared.f64 	%fd232, [_ZZN3cub18CUB_300001_SM_10006detail6reduce28DeviceReduceSingleTileKernelINS2_10policy_hubIdjN4cuda3std3__44plusIdEEE10Policy1000EPdSC_iS9_ddNS7_10__identityEEEvT0_T1_T2_T3_T4_T6_E12temp_storage+112];
	add.f64 	%fd233, %fd231, %fd232;
	ld.shared.f64 	%fd234, [_ZZN3cub18CUB_300001_SM_10006detail6reduce28DeviceReduceSingleTileKernelINS2_10policy_hubIdjN4cuda3std3__44plusIdEEE10Policy1000EPdSC_iS9_ddNS7_10__identityEEEvT0_T1_T2_T3_T4_T6_E12temp_storage+120];
	add.f64 	%fd235, %fd233, %fd234;
	ld.shared.f64 	%fd236, [_ZZN3cub18CUB_300001_SM_10006detail6reduce28DeviceReduceSingleTileKernelINS2_10policy_hubIdjN4cuda3std3__44plusIdEEE10Policy1000EPdSC_iS9_ddNS7_10__identityEEEvT0_T1_T2_T3_T4_T6_E12temp_storage+128];
	add.f64 	%fd237, %fd235, %fd236;
	ld.shared.f64 	%fd238, [_ZZN3cub18CUB_300001_SM_10006detail6reduce28DeviceReduceSingleTileKernelINS2_10policy_hubIdjN4cuda3std3__44plusIdEEE10Policy1000EPdSC_iS9_ddNS7_10__identityEEEvT0_T1_T2_T3_T4_T6_E12temp_storage+136];
	add.f64 	%fd239, %fd237, %fd238;
	ld.shared.f64 	%fd240, [_ZZN3cub18CUB_300001_SM_10006detail6reduce28DeviceReduceSingleTileKernelINS2_10policy_hubIdjN4cuda3std3__44plusIdEEE10Policy1000EPdSC_iS9_ddNS7_10__identityEEEvT0_T1_T2_T3_T4_T6_E12temp_storage+144];
	add.f64 	%fd241, %fd239, %fd240;
	ld.shared.f64 	%fd242, [_ZZN3cub18CUB_300001_SM_10006detail6reduce28DeviceReduceSingleTileKernelINS2_10policy_hubIdjN4cuda3std3__44plusIdEEE10Policy1000EPdSC_iS9_ddNS7_10__identityEEEvT0_T1_T2_T3_T4_T6_E12temp_storage+152];
	add.f64 	%fd243, %fd241, %fd242;
	ld.shared.f64 	%fd244, [_ZZN3cub18CUB_300001_SM_10006detail6reduce28DeviceReduceSingleTileKernelINS2_10policy_hubIdjN4cuda3std3__44plusIdEEE10Policy1000EPdSC_iS9_ddNS7_10__identityEEEvT0_T1_T2_T3_T4_T6_E12temp_storage+160];
	add.f64 	%fd245, %fd243, %fd244;
	ld.shared.f64 	%fd246, [_ZZN3cub18CUB_300001_SM_10006detail6reduce28DeviceReduceSingleTileKernelINS2_10policy_hubIdjN4cuda3std3__44plusIdEEE10Policy1000EPdSC_iS9_ddNS7_10__identityEEEvT0_T1_T2_T3_T4_T6_E12temp_storage+168];
	add.f64 	%fd247, %fd245, %fd246;
	ld.shared.f64 	%fd248, [_ZZN3cub18CUB_300001_SM_10006detail6reduce28DeviceReduceSingleTileKernelINS2_10policy_hubIdjN4cuda3std3__44plusIdEEE10Policy1000EPdSC_iS9_ddNS7_10__identityEEEvT0_T1_T2_T3_T4_T6_E12temp_storage+176];
	add.f64 	%fd263, %fd247, %fd248;
	bra.uni 	$L__BB6_37;
$L__BB6_17:
	// begin inline asm
	mov.u32 %r106, %laneid;
	// end inline asm
	and.b32  	%r157, %r1, 992;
	add.s32 	%r158, %r157, 32;
	setp.gt.s32 	%p26, %r158, %r36;
	not.b32 	%r159, %r157;
	add.s32 	%r160, %r36, %r159;
	selp.b32 	%r155, %r160, 31, %p26;
	mov.b64 	%rd87, %fd255;
	mov.b64 	{%r108, %r113}, %rd87;
	mov.b32 	%r114, 1;
	mov.b32 	%r156, -1;
	// begin inline asm
	shfl.sync.down.b32 %r107, %r108, %r114, %r155, %r156;
	// end inline asm
	// begin inline asm
	shfl.sync.down.b32 %r112, %r113, %r114, %r155, %r156;
	// end inline asm
	mov.b64 	%rd88, {%r107, %r112};
	mov.b64 	%fd129, %rd88;
	setp.lt.s32 	%p27, %r106, %r155;
	add.f64 	%fd130, %fd255, %fd129;
	selp.f64 	%fd131, %fd130, %fd255, %p27;
	mov.b64 	%rd89, %fd131;
	mov.b64 	{%r118, %r123}, %rd89;
	mov.b32 	%r124, 2;
	// begin inline asm
	shfl.sync.down.b32 %r117, %r118, %r124, %r155, %r156;
	// end inline asm
	// begin inline asm
	shfl.sync.down.b32 %r122, %r123, %r124, %r155, %r156;
	// end inline asm
	mov.b64 	%rd90, {%r117, %r122};
	mov.b64 	%fd132, %rd90;
	add.s32 	%r161, %r106, 2;
	setp.gt.s32 	%p28, %r161, %r155;
	add.f64 	%fd133, %fd131, %fd132;
	selp.f64 	%fd134, %fd131, %fd133, %p28;
	mov.b64 	%rd91, %fd134;
	mov.b64 	{%r128, %r133}, %rd91;
	mov.b32 	%r134, 4;
	// begin inline asm
	shfl.sync.down.b32 %r127, %r128, %r134, %r155, %r156;
	// end inline asm
	// begin inline asm
	shfl.sync.down.b32 %r132, %r133, %r134, %r155, %r156;
	// end inline asm
	mov.b64 	%rd92, {%r127, %r132};
	mov.b64 	%fd135, %rd92;
	add.s32 	%r162, %r106, 4;
	setp.gt.s32 	%p29, %r162, %r155;
	add.f64 	%fd136, %fd134, %fd135;
	selp.f64 	%fd137, %fd134, %fd136, %p29;
	mov.b64 	%rd93, %fd137;
	mov.b64 	{%r138, %r143}, %rd93;
	mov.b32 	%r144, 8;
	// begin inline asm
	shfl.sync.down.b32 %r137, %r138, %r144, %r155, %r156;
	// end inline asm
	// begin inline asm
	shfl.sync.down.b32 %r142, %r143, %r144, %r155, %r156;
	// end inline asm
	mov.b64 	%rd94, {%r137, %r142};
	mov.b64 	%fd138, %rd94;
	add.s32 	%r163, %r106, 8;
	setp.gt.s32 	%p30, %r163, %r155;
	add.f64 	%fd139, %fd137, %fd138;
	selp.f64 	%fd140, %fd137, %fd139, %p30;
	mov.b64 	%rd95, %fd140;
	mov.b64 	{%r148, %r153}, %rd95;
	mov.b32 	%r154, 16;
	// begin inline asm
	shfl.sync.down.b32 %r147, %r148, %r154, %r155, %r156;
	// end inline asm
	// begin inline asm
	shfl.sync.down.b32 %r152, %r153, %r154, %r155, %r156;
	// end inline asm
	mov.b64 	%rd96, {%r147, %r152};
	mov.b64 	%fd141, %rd96;
	add.s32 	%r164, %r106, 16;
	setp.gt.s32 	%p31, %r164, %r155;
	add.f64 	%fd142, %fd140, %fd141;
	selp.f64 	%fd263, %fd140, %fd142, %p31;
	setp.ne.s32 	%p32, %r106, 0;
	@%p32 bra 	$L__BB6_19;
	shr.u32 	%r165, %r1, 2;
	and.b32  	%r166, %r165, 248;
	mov.u32 	%r167, _ZZN3cub18CUB_300001_SM_10006detail6reduce28DeviceReduceSingleTileKernelINS2_10policy_hubIdjN4cuda3std3__44plusIdEEE10Policy1000EPdSC_iS9_ddNS7_10__identityEEEvT0_T1_T2_T3_T4_T6_E12temp_storage;
	add.s32 	%r168, %r167, %r166;
	st.shared.f64 	[%r168+24], %fd263;
$L__BB6_19:
	bar.sync 	0;
	setp.ne.s32 	%p33, %r1, 0;
	@%p33 bra 	$L__BB6_37;
	setp.gt.s32 	%p34, %r36, 32;
	ld.shared.f64 	%fd143, [_ZZN3cub18CUB_300001_SM_10006detail6reduce28DeviceReduceSingleTileKernelINS2_10policy_hubIdjN4cuda3std3__44plusIdEEE10Policy1000EPdSC_iS9_ddNS7_10__identityEEEvT0_T1_T2_T3_T4_T6_E12temp_storage+32];
	add.f64 	%fd144, %fd263, %fd143;
	selp.f64 	%fd145, %fd144, %fd263, %p34;
	setp.gt.s32 	%p35, %r36, 64;
	ld.shared.f64 	%fd146, [_ZZN3cub18CUB_300001_SM_10006detail6reduce28DeviceReduceSingleTileKernelINS2_10policy_hubIdjN4cuda3std3__44plusIdEEE10Policy1000EPdSC_iS9_ddNS7_10__identityEEEvT0_T1_T2_T3_T4_T6_E12temp_storage+40];
	add.f64 	%fd147, %fd146, %fd145;
	selp.f64 	%fd148, %fd147, %fd145, %p35;
	setp.gt.s32 	%p36, %r36, 96;
	ld.shared.f64 	%fd149, [_ZZN3cub18CUB_300001_SM_10006detail6reduce28DeviceReduceSingleTileKernelINS2_10policy_hubIdjN4cuda3std3__44plusIdEEE10Policy1000EPdSC_iS9_ddNS7_10__identityEEEvT0_T1_T2_T3_T4_T6_E12temp_storage+48];
	add.f64 	%fd150, %fd149, %fd148;
	selp.f64 	%fd151, %fd150, %fd148, %p36;
	setp.gt.s32 	%p37, %r36, 128;
	ld.shared.f64 	%fd152, [_ZZN3cub18CUB_300001_SM_10006detail6reduce28DeviceReduceSingleTileKernelINS2_10policy_hubIdjN4cuda3std3__44plusIdEEE10Policy1000EPdSC_iS9_ddNS7_10__identityEEEvT0_T1_T2_T3_T4_T6_E12temp_storage+56];
	add.f64 	%fd153, %fd152, %fd151;
	selp.f64 	%fd154, %fd153, %fd151, %p37;
	setp.gt.s32 	%p38, %r36, 160;
	ld.shared.f64 	%fd155, [_ZZN3cub18CUB_300001_SM_10006detail6reduce28DeviceReduceSingleTileKernelINS2_10policy_hubIdjN4cuda3std3__44plusIdEEE10Policy1000EPdSC_iS9_ddNS7_10__identityEEEvT0_T1_T2_T3_T4_T6_E12temp_storage+64];
	add.f64 	%fd156, %fd155, %fd154;
	selp.f64 	%fd157, %fd156, %fd154, %p38;
	setp.gt.s32 	%p39, %r36, 192;
	ld.shared.f64 	%fd158, [_ZZN3cub18CUB_300001_SM_10006detail6reduce28DeviceReduceSingleTileKernelINS2_10policy_hubIdjN4cuda3std3__44plusIdEEE10Policy1000EPdSC_iS9_ddNS7_10__identityEEEvT0_T1_T2_T3_T4_T6_E12temp_storage+72];
	add.f64 	%fd159, %fd158, %fd157;
	selp.f64 	%fd160, %fd159, %fd157, %p39;
	setp.gt.s32 	%p40, %r36, 224;
	ld.shared.f64 	%fd161, [_ZZN3cub18CUB_300001_SM_10006detail6reduce28DeviceReduceSingleTileKernelINS2_10policy_hubIdjN4cuda3std3__44plusIdEEE10Policy1000EPdSC_iS9_ddNS7_10__identityEEEvT0_T1_T2_T3_T4_T6_E12temp_storage+80];
	add.f64 	%fd162, %fd161, %fd160;
	selp.f64 	%fd163, %fd162, %fd160, %p40;
	setp.gt.s32 	%p41, %r36, 256;
	ld.shared.f64 	%fd164, [_ZZN3cub18CUB_300001_SM_10006detail6reduce28DeviceReduceSingleTileKernelINS2_10policy_hubIdjN4cuda3std3__44plusIdEEE10Policy1000EPdSC_iS9_ddNS7_10__identityEEEvT0_T1_T2_T3_T4_T6_E12temp_storage+88];
	add.f64 	%fd165, %fd164, %fd163;
	selp.f64 	%fd166, %fd165, %fd163, %p41;
	setp.gt.s32 	%p42, %r36, 288;
	ld.shared.f64 	%fd167, [_ZZN3cub18CUB_300001_SM_10006detail6reduce28DeviceReduceSingleTileKernelINS2_10policy_hubIdjN4cuda3std3__44plusIdEEE10Policy1000EPdSC_iS9_ddNS7_10__identityEEEvT0_T1_T2_T3_T4_T6_E12temp_storage+96];
	add.f64 	%fd168, %fd167, %fd166;
	selp.f64 	%fd169, %fd168, %fd166, %p42;
	setp.gt.s32 	%p43, %r36, 320;
	ld.shared.f64 	%fd170, [_ZZN3cub18CUB_300001_SM_10006detail6reduce28DeviceReduceSingleTileKernelINS2_10policy_hubIdjN4cuda3std3__44plusIdEEE10Policy1000EPdSC_iS9_ddNS7_10__identityEEEvT0_T1_T2_T3_T4_T6_E12temp_storage+104];
	add.f64 	%fd171, %fd170, %fd169;
	selp.f64 	%fd172, %fd171, %fd169, %p43;
	setp.gt.s32 	%p44, %r36, 352;
	ld.shared.f64 	%fd173, [_ZZN3cub18CUB_300001_SM_10006detail6reduce28DeviceReduceSingleTileKernelINS2_10policy_hubIdjN4cuda3std3__44plusIdEEE10Policy1000EPdSC_iS9_ddNS7_10__identityEEEvT0_T1_T2_T3_T4_T6_E12temp_storage+112];
	add.f64 	%fd174, %fd173, %fd172;
	selp.f64 	%fd175, %fd174, %fd172, %p44;
	setp.gt.s32 	%p45, %r36, 384;
	ld.shared.f64 	%fd176, [_ZZN3cub18CUB_300001_SM_10006detail6reduce28DeviceReduceSingleTileKernelINS2_10policy_hubIdjN4cuda3std3__44plusIdEEE10Policy1000EPdSC_iS9_ddNS7_10__identityEEEvT0_T1_T2_T3_T4_T6_E12temp_storage+120];
	add.f64 	%fd177, %fd176, %fd175;
	selp.f64 	%fd178, %fd177, %fd175, %p45;
	setp.gt.s32 	%p46, %r36, 416;
	ld.shared.f64 	%fd179, [_ZZN3cub18CUB_300001_SM_10006detail6reduce28DeviceReduceSingleTileKernelINS2_10policy_hubIdjN4cuda3std3__44plusIdEEE10Policy1000EPdSC_iS9_ddNS7_10__identityEEEvT0_T1_T2_T3_T4_T6_E12temp_storage+128];
	add.f64 	%fd180, %fd179, %fd178;
	selp.f64 	%fd181, %fd180, %fd178, %p46;
	setp.gt.s32 	%p47, %r36, 448;
	ld.shared.f64 	%fd182, [_ZZN3cub18CUB_300001_SM_10006detail6reduce28DeviceReduceSingleTileKernelINS2_10policy_hubIdjN4cuda3std3__44plusIdEEE10Policy1000EPdSC_iS9_ddNS7_10__identityEEEvT0_T1_T2_T3_T4_T6_E12temp_storage+136];
	add.f64 	%fd183, %fd182, %fd181;
	selp.f64 	%fd184, %fd183, %fd181, %p47;
	setp.gt.s32 	%p48, %r36, 480;
	ld.shared.f64 	%fd185, [_ZZN3cub18CUB_300001_SM_10006detail6reduce28DeviceReduceSingleTileKernelINS2_10policy_hubIdjN4cuda3std3__44plusIdEEE10Policy1000EPdSC_iS9_ddNS7_10__identityEEEvT0_T1_T2_T3_T4_T6_E12temp_storage+144];
	add.f64 	%fd186, %fd185, %fd184;
	selp.f64 	%fd187, %fd186, %fd184, %p48;
	setp.gt.s32 	%p49, %r36, 512;
	ld.shared.f64 	%fd188, [_ZZN3cub18CUB_300001_SM_10006detail6reduce28DeviceReduceSingleTileKernelINS2_10policy_hubIdjN4cuda3std3__44plusIdEEE10Policy1000EPdSC_iS9_ddNS7_10__identityEEEvT0_T1_T2_T3_T4_T6_E12temp_storage+152];
	add.f64 	%fd189, %fd188, %fd187;
	selp.f64 	%fd190, %fd189, %fd187, %p49;
	setp.gt.s32 	%p50, %r36, 544;
	ld.shared.f64 	%fd191, [_ZZN3cub18CUB_300001_SM_10006detail6reduce28DeviceReduceSingleTileKernelINS2_10policy_hubIdjN4cuda3std3__44plusIdEEE10Policy1000EPdSC_iS9_ddNS7_10__identityEEEvT0_T1_T2_T3_T4_T6_E12temp_storage+160];
	add.f64 	%fd192, %fd191, %fd190;
	selp.f64 	%fd193, %fd192, %fd190, %p50;
	setp.gt.s32 	%p51, %r36, 576;
	ld.shared.f64 	%fd194, [_ZZN3cub18CUB_300001_SM_10006detail6reduce28DeviceReduceSingleTileKernelINS2_10policy_hubIdjN4cuda3std3__44plusIdEEE10Policy1000EPdSC_iS9_ddNS7_10__identityEEEvT0_T1_T2_T3_T4_T6_E12temp_storage+168];
	add.f64 	%fd195, %fd194, %fd193;
	selp.f64 	%fd196, %fd195, %fd193, %p51;
	setp.gt.s32 	%p52, %r36, 608;
	ld.shared.f64 	%fd197, [_ZZN3cub18CUB_300001_SM_10006detail6reduce28DeviceReduceSingleTileKernelINS2_10policy_hubIdjN4cuda3std3__44plusIdEEE10Policy1000EPdSC_iS9_ddNS7_10__identityEEEvT0_T1_T2_T3_T4_T6_E12temp_storage+176];
	add.f64 	%fd198, %fd197, %fd196;
	selp.f64 	%fd263, %fd198, %fd196, %p52;
	bra.uni 	$L__BB6_37;
$L__BB6_21:
	mov.u32 	%r14, %tid.x;
	mul.wide.u32 	%rd27, %r14, 8;
	add.s64 	%rd12, %rd9, %rd27;
	// begin inline asm
	ld.global.nc.u64 %rd11, [%rd12];
	// end inline asm
	mov.b64 	%fd31, %rd11;
	add.s64 	%rd14, %rd12, 5120;
	// begin inline asm
	ld.global.nc.u64 %rd13, [%rd14];
	// end inline asm
	mov.b64 	%fd32, %rd13;
	add.s64 	%rd16, %rd12, 10240;
	// begin inline asm
	ld.global.nc.u64 %rd15, [%rd16];
	// end inline asm
	mov.b64 	%fd33, %rd15;
	add.s64 	%rd18, %rd12, 15360;
	// begin inline asm
	ld.global.nc.u64 %rd17, [%rd18];
	// end inline asm
	mov.b64 	%fd34, %rd17;
	add.s64 	%rd20, %rd12, 20480;
	// begin inline asm
	ld.global.nc.u64 %rd19, [%rd20];
	// end inline asm
	mov.b64 	%fd35, %rd19;
	add.s64 	%rd22, %rd12, 25600;
	// begin inline asm
	ld.global.nc.u64 %rd21, [%rd22];
	// end inline asm
	mov.b64 	%fd36, %rd21;
	add.s64 	%rd24, %rd12, 30720;
	// begin inline asm
	ld.global.nc.u64 %rd23, [%rd24];
	// end inline asm
	mov.b64 	%fd37, %rd23;
	add.s64 	%rd26, %rd12, 35840;
	// begin inline asm
	ld.global.nc.u64 %rd25, [%rd26];
	// end inline asm
	mov.b64 	%fd38, %rd25;
	add.f64 	%fd39, %fd31, %fd32;
	add.f64 	%fd40, %fd39, %fd33;
	add.f64 	%fd41, %fd40, %fd34;
	add.f64 	%fd42, %fd41, %fd35;
	add.f64 	%fd43, %fd42, %fd36;
	add.f64 	%fd44, %fd43, %fd37;
	add.f64 	%fd262, %fd44, %fd38;
	setp.lt.u32 	%p3, %r36, 10240;
	mov.b32 	%r232, 5120;
	@%p3 bra 	$L__BB6_25;
	add.s32 	%r15, %r36, -5120;
	mov.b32 	%r232, 5120;
$L__BB6_23:
	mul.wide.s32 	%rd44, %r232, 8;
	add.s64 	%rd29, %rd12, %rd44;
	// begin inline asm
	ld.global.nc.u64 %rd28, [%rd29];
	// end inline asm
	mov.b64 	%fd45, %rd28;
	add.s64 	%rd31, %rd29, 5120;
	// begin inline asm
	ld.global.nc.u64 %rd30, [%rd31];
	// end inline asm
	mov.b64 	%fd46, %rd30;
	add.s64 	%rd33, %rd29, 10240;
	// begin inline asm
	ld.global.nc.u64 %rd32, [%rd33];
	// end inline asm
	mov.b64 	%fd47, %rd32;
	add.s64 	%rd35, %rd29, 15360;
	// begin inline asm
	ld.global.nc.u64 %rd34, [%rd35];
	// end inline asm
	mov.b64 	%fd48, %rd34;
	add.s64 	%rd37, %rd29, 20480;
	// begin inline asm
	ld.global.nc.u64 %rd36, [%rd37];
	// end inline asm
	mov.b64 	%fd49, %rd36;
	add.s64 	%rd39, %rd29, 25600;
	// begin inline asm
	ld.global.nc.u64 %rd38, [%rd39];
	// end inline asm
	mov.b64 	%fd50, %rd38;
	add.s64 	%rd41, %rd29, 30720;
	// begin inline asm
	ld.global.nc.u64 %rd40, [%rd41];
	// end inline asm
	mov.b64 	%fd51, %rd40;
	add.s64 	%rd43, %rd29, 35840;
	// begin inline asm
	ld.global.nc.u64 %rd42, [%rd43];
	// end inline asm
	mov.b64 	%fd52, %rd42;
	add.f64 	%fd53, %fd262, %fd45;
	add.f64 	%fd54, %fd53, %fd46;
	add.f64 	%fd55, %fd54, %fd47;
	add.f64 	%fd56, %fd55, %fd48;
	add.f64 	%fd57, %fd56, %fd49;
	add.f64 	%fd58, %fd57, %fd50;
	add.f64 	%fd59, %fd58, %fd51;
	add.f64 	%fd262, %fd59, %fd52;
	sub.s32 	%r39, %r36, %r232;
	setp.lt.s32 	%p4, %r39, 5120;
	@%p4 bra 	$L__BB6_33;
	add.s32 	%r232, %r232, 5120;
	setp.le.s32 	%p5, %r232, %r15;
	@%p5 bra 	$L__BB6_23;
$L__BB6_25:
	setp.le.s32 	%p6, %r36, %r232;
	@%p6 bra 	$L__BB6_33;
	sub.s32 	%r19, %r36, %r232;
	setp.ge.s32 	%p7, %r14, %r19;
	@%p7 bra 	$L__BB6_33;
	not.b32 	%r40, %r14;
	add.s32 	%r41, %r36, %r40;
	sub.s32 	%r20, %r41, %r232;
	mul.hi.u32 	%r42, %r20, -858993459;
	shr.u32 	%r43, %r42, 9;
	add.s32 	%r21, %r43, 1;
	and.b32  	%r44, %r43, 3;
	setp.eq.s32 	%p8, %r44, 3;
	mov.u32 	%r236, %r14;
	@%p8 bra 	$L__BB6_30;
	add.s32 	%r234, %r14, %r232;
	and.b32  	%r45, %r21, 3;
	neg.s32 	%r233, %r45;
	mov.u32 	%r236, %r14;
$L__BB6_29:
	.pragma "nounroll";
	mul.wide.u32 	%rd47, %r234, 8;
	add.s64 	%rd46, %rd9, %rd47;
	// begin inline asm
	ld.global.nc.u64 %rd45, [%rd46];
	// end inline asm
	mov.b64 	%fd61, %rd45;
	add.f64 	%fd262, %fd262, %fd61;
	add.s32 	%r236, %r236, 640;
	add.s32 	%r234, %r234, 640;
	add.s32 	%r233, %r233, 1;
	setp.ne.s32 	%p9, %r233, 0;
	@%p9 bra 	$L__BB6_29;
$L__BB6_30:
	setp.lt.u32 	%p10, %r20, 1920;
	@%p10 bra 	$L__BB6_33;
	cvt.u64.u32 	%rd48, %r236;
	cvt.u64.u32 	%rd49, %r232;
	add.s64 	%rd50, %rd48, %rd49;
	shl.b64 	%rd51, %rd50, 3;
	add.s64 	%rd52, %rd51, %rd9;
	add.s64 	%rd108, %rd52, 10240;
	add.s32 	%r237, %r236, %r232;
$L__BB6_32:
	mul.wide.u32 	%rd61, %r237, 8;
	add.s64 	%rd54, %rd9, %rd61;
	// begin inline asm
	ld.global.nc.u64 %rd53, [%rd54];
	// end inline asm
	mov.b64 	%fd62, %rd53;
	add.f64 	%fd63, %fd262, %fd62;
	add.s64 	%rd56, %rd108, -5120;
	// begin inline asm
	ld.global.nc.u64 %rd55, [%rd56];
	// end inline asm
	mov.b64 	%fd64, %rd55;
	add.f64 	%fd65, %fd63, %fd64;
	// begin inline asm
	ld.global.nc.u64 %rd57, [%rd108];
	// end inline asm
	mov.b64 	%fd66, %rd57;
	add.f64 	%fd67, %fd65, %fd66;
	add.s64 	%rd60, %rd108, 5120;
	// begin inline asm
	ld.global.nc.u64 %rd59, [%rd60];
	// end inline asm
	mov.b64 	%fd68, %rd59;
	add.f64 	%fd262, %fd67, %fd68;
	add.s32 	%r236, %r236, 2560;
	add.s64 	%rd108, %rd108, 20480;
	add.s32 	%r237, %r237, 2560;
	setp.lt.s32 	%p11, %r236, %r19;
	@%p11 bra 	$L__BB6_32;
$L__BB6_33:
	// begin inline asm
	mov.u32 %r46, %laneid;
	// end inline asm
	mov.b64 	%rd62, %fd262;
	mov.b64 	{%r48, %r53}, %rd62;
	mov.b32 	%r54, 1;
	mov.b32 	%r95, 31;
	mov.b32 	%r96, -1;
	// begin inline asm
	shfl.sync.down.b32 %r47, %r48, %r54, %r95, %r96;
	// end inline asm
	// begin inline asm
	shfl.sync.down.b32 %r52, %r53, %r54, %r95, %r96;
	// end inline asm
	mov.b64 	%rd63, {%r47, %r52};
	mov.b64 	%fd69, %rd63;
	setp.gt.s32 	%p12, %r46, 30;
	add.f64 	%fd70, %fd262, %fd69;
	selp.f64 	%fd71, %fd262, %fd70, %p12;
	mov.b64 	%rd64, %fd71;
	mov.b64 	{%r58, %r63}, %rd64;
	mov.b32 	%r64, 2;
	// begin inline asm
	shfl.sync.down.b32 %r57, %r58, %r64, %r95, %r96;
	// end inline asm
	// begin inline asm
	shfl.sync.down.b32 %r62, %r63, %r64, %r95, %r96;
	// end inline asm
	mov.b64 	%rd65, {%r57, %r62};
	mov.b64 	%fd72, %rd65;
	setp.gt.s32 	%p13, %r46, 29;
	add.f64 	%fd73, %fd71, %fd72;
	selp.f64 	%fd74, %fd71, %fd73, %p13;
	mov.b64 	%rd66, %fd74;
	mov.b64 	{%r68, %r73}, %rd66;
	mov.b32 	%r74, 4;
	// begin inline asm
	shfl.sync.down.b32 %r67, %r68, %r74, %r95, %r96;
	// end inline asm
	// begin inline asm
	shfl.sync.down.b32 %r72, %r73, %r74, %r95, %r96;
	// end inline asm
	mov.b64 	%rd67, {%r67, %r72};
	mov.b64 	%fd75, %rd67;
	setp.gt.s32 	%p14, %r46, 27;
	add.f64 	%fd76, %fd74, %fd75;
	selp.f64 	%fd77, %fd74, %fd76, %p14;
	mov.b64 	%rd68, %fd77;
	mov.b64 	{%r78, %r83}, %rd68;
	mov.b32 	%r84, 8;
	// begin inline asm
	shfl.sync.down.b32 %r77, %r78, %r84, %r95, %r96;
	// end inline asm
	// begin inline asm
	shfl.sync.down.b32 %r82, %r83, %r84, %r95, %r96;
	// end inline asm
	mov.b64 	%rd69, {%r77, %r82};
	mov.b64 	%fd78, %rd69;
	setp.gt.s32 	%p15, %r46, 23;
	add.f64 	%fd79, %fd77, %fd78;
	selp.f64 	%fd80, %fd77, %fd79, %p15;
	mov.b64 	%rd70, %fd80;
	mov.b64 	{%r88, %r93}, %rd70;
	mov.b32 	%r94, 16;
	// begin inline asm
	shfl.sync.down.b32 %r87, %r88, %r94, %r95, %r96;
	// end inline asm
	// begin inline asm
	shfl.sync.down.b32 %r92, %r93, %r94, %r95, %r96;
	// end inline asm
	mov.b64 	%rd71, {%r87, %r92};
	mov.b64 	%fd81, %rd71;
	setp.gt.s32 	%p16, %r46, 15;
	add.f64 	%fd26, %fd80, %fd81;
	selp.f64 	%fd263, %fd80, %fd26, %p16;
	setp.ne.s32 	%p17, %r46, 0;
	@%p17 bra 	$L__BB6_35;
	shr.u32 	%r97, %r14, 2;
	and.b32  	%r98, %r97, 248;
	mov.u32 	%r99, _ZZN3cub18CUB_300001_SM_10006detail6reduce28DeviceReduceSingleTileKernelINS2_10policy_hubIdjN4cuda3std3__44plusIdEEE10Policy1000EPdSC_iS9_ddNS7_10__identityEEEvT0_T1_T2_T3_T4_T6_E12temp_storage;
	add.s32 	%r100, %r99, %r98;
	st.shared.f64 	[%r100+24], %fd26;
$L__BB6_35:
	bar.sync 	0;
	setp.ne.s32 	%p18, %r14, 0;
	@%p18 bra 	$L__BB6_37;
	ld.shared.f64 	%fd82, [_ZZN3cub18CUB_300001_SM_10006detail6reduce28DeviceReduceSingleTileKernelINS2_10policy_hubIdjN4cuda3std3__44plusIdEEE10Policy1000EPdSC_iS9_ddNS7_10__identityEEEvT0_T1_T2_T3_T4_T6_E12temp_storage+32];
	add.f64 	%fd83, %fd263, %fd82;
	ld.shared.f64 	%fd84, [_ZZN3cub18CUB_300001_SM_10006detail6reduce28DeviceReduceSingleTileKernelINS2_10policy_hubIdjN4cuda3std3__44plusIdEEE10Policy1000EPdSC_iS9_ddNS7_10__identityEEEvT0_T1_T2_T3_T4_T6_E12temp_storage+40];
	add.f64 	%fd85, %fd83, %fd84;
	ld.shared.f64 	%fd86, [_ZZN3cub18CUB_300001_SM_10006detail6reduce28DeviceReduceSingleTileKernelINS2_10policy_hubIdjN4cuda3std3__44plusIdEEE10Policy1000EPdSC_iS9_ddNS7_10__identityEEEvT0_T1_T2_T3_T4_T6_E12temp_storage+48];
	add.f64 	%fd87, %fd85, %fd86;
	ld.shared.f64 	%fd88, [_ZZN3cub18CUB_300001_SM_10006detail6reduce28DeviceReduceSingleTileKernelINS2_10policy_hubIdjN4cuda3std3__44plusIdEEE10Policy1000EPdSC_iS9_ddNS7_10__identityEEEvT0_T1_T2_T3_T4_T6_E12temp_storage+56];
	add.f64 	%fd89, %fd87, %fd88;
	ld.shared.f64 	%fd90, [_ZZN3cub18CUB_300001_SM_10006detail6reduce28DeviceReduceSingleTileKernelINS2_10policy_hubIdjN4cuda3std3__44plusIdEEE10Policy1000EPdSC_iS9_ddNS7_10__identityEEEvT0_T1_T2_T3_T4_T6_E12temp_storage+64];
	add.f64 	%fd91, %fd89, %fd90;
	ld.shared.f64 	%fd92, [_ZZN3cub18CUB_300001_SM_10006detail6reduce28DeviceReduceSingleTileKernelINS2_10policy_hubIdjN4cuda3std3__44plusIdEEE10Policy1000EPdSC_iS9_ddNS7_10__identityEEEvT0_T1_T2_T3_T4_T6_E12temp_storage+72];
	add.f64 	%fd93, %fd91, %fd92;
	ld.shared.f64 	%fd94, [_ZZN3cub18CUB_300001_SM_10006detail6reduce28DeviceReduceSingleTileKernelINS2_10policy_hubIdjN4cuda3std3__44plusIdEEE10Policy1000EPdSC_iS9_ddNS7_10__identityEEEvT0_T1_T2_T3_T4_T6_E12temp_storage+80];
	add.f64 	%fd95, %fd93, %fd94;
	ld.shared.f64 	%fd96, [_ZZN3cub18CUB_300001_SM_10006detail6reduce28DeviceReduceSingleTileKernelINS2_10policy_hubIdjN4cuda3std3__44plusIdEEE10Policy1000EPdSC_iS9_ddNS7_10__identityEEEvT0_T1_T2_T3_T4_T6_E12temp_storage+88];
	add.f64 	%fd97, %fd95, %fd96;
	ld.shared.f64 	%fd98, [_ZZN3cub18CUB_300001_SM_10006detail6reduce28DeviceReduceSingleTileKernelINS2_10policy_hubIdjN4cuda3std3__44plusIdEEE10Policy1000EPdSC_iS9_ddNS7_10__identityEEEvT0_T1_T2_T3_T4_T6_E12temp_storage+96];
	add.f64 	%fd99, %fd97, %fd98;
	ld.shared.f64 	%fd100, [_ZZN3cub18CUB_300001_SM_10006detail6reduce28DeviceReduceSingleTileKernelINS2_10policy_hubIdjN4cuda3std3__44plusIdEEE10Policy1000EPdSC_iS9_ddNS7_10__identityEEEvT0_T1_T2_T3_T4_T6_E12temp_storage+104];
	add.f64 	%fd101, %fd99, %fd100;
	ld.shared.f64 	%fd102, [_ZZN3cub18CUB_300001_SM_10006detail6reduce28DeviceReduceSingleTileKernelINS2_10policy_hubIdjN4cuda3std3__44plusIdEEE10Policy1000EPdSC_iS9_ddNS7_10__identityEEEvT0_T1_T2_T3_T4_T6_E12temp_storage+112];
	add.f64 	%fd103, %fd101, %fd102;
	ld.shared.f64 	%fd104, [_ZZN3cub18CUB_300001_SM_10006detail6reduce28DeviceReduceSingleTileKernelINS2_10policy_hubIdjN4cuda3std3__44plusIdEEE10Policy1000EPdSC_iS9_ddNS7_10__identityEEEvT0_T1_T2_T3_T4_T6_E12temp_storage+120];
	add.f64 	%fd105, %fd103, %fd104;
	ld.shared.f64 	%fd106, [_ZZN3cub18CUB_300001_SM_10006detail6reduce28DeviceReduceSingleTileKernelINS2_10policy_hubIdjN4cuda3std3__44plusIdEEE10Policy1000EPdSC_iS9_ddNS7_10__identityEEEvT0_T1_T2_T3_T4_T6_E12temp_storage+128];
	add.f64 	%fd107, %fd105, %fd106;
	ld.shared.f64 	%fd108, [_ZZN3cub18CUB_300001_SM_10006detail6reduce28DeviceReduceSingleTileKernelINS2_10policy_hubIdjN4cuda3std3__44plusIdEEE10Policy1000EPdSC_iS9_ddNS7_10__identityEEEvT0_T1_T2_T3_T4_T6_E12temp_storage+136];
	add.f64 	%fd109, %fd107, %fd108;
	ld.shared.f64 	%fd110, [_ZZN3cub18CUB_300001_SM_10006detail6reduce28DeviceReduceSingleTileKernelINS2_10policy_hubIdjN4cuda3std3__44plusIdEEE10Policy1000EPdSC_iS9_ddNS7_10__identityEEEvT0_T1_T2_T3_T4_T6_E12temp_storage+144];
	add.f64 	%fd111, %fd109, %fd110;
	ld.shared.f64 	%fd112, [_ZZN3cub18CUB_300001_SM_10006detail6reduce28DeviceReduceSingleTileKernelINS2_10policy_hubIdjN4cuda3std3__44plusIdEEE10Policy1000EPdSC_iS9_ddNS7_10__identityEEEvT0_T1_T2_T3_T4_T6_E12temp_storage+152];
	add.f64 	%fd113, %fd111, %fd112;
	ld.shared.f64 	%fd114, [_ZZN3cub18CUB_300001_SM_10006detail6reduce28DeviceReduceSingleTileKernelINS2_10policy_hubIdjN4cuda3std3__44plusIdEEE10Policy1000EPdSC_iS9_ddNS7_10__identityEEEvT0_T1_T2_T3_T4_T6_E12temp_storage+160];
	add.f64 	%fd115, %fd113, %fd114;
	ld.shared.f64 	%fd116, [_ZZN3cub18CUB_300001_SM_10006detail6reduce28DeviceReduceSingleTileKernelINS2_10policy_hubIdjN4cuda3std3__44plusIdEEE10Policy1000EPdSC_iS9_ddNS7_10__identityEEEvT0_T1_T2_T3_T4_T6_E12temp_storage+168];
	add.f64 	%fd117, %fd115, %fd116;
	ld.shared.f64 	%fd118, [_ZZN3cub18CUB_300001_SM_10006detail6reduce28DeviceReduceSingleTileKernelINS2_10policy_hubIdjN4cuda3std3__44plusIdEEE10Policy1000EPdSC_iS9_ddNS7_10__identityEEEvT0_T1_T2_T3_T4_T6_E12temp_storage+176];
	add.f64 	%fd263, %fd117, %fd118;
$L__BB6_37:
	mov.u32 	%r224, %tid.x;
	setp.ne.s32 	%p60, %r224, 0;
	@%p60 bra 	$L__BB6_39;
	add.f64 	%fd249, %fd30, %fd263;
	st.global.f64 	[%rd1], %fd249;
$L__BB6_39:
	ret;

}
	// .globl	_ZN3cub18CUB_300001_SM_10006detail6reduce28DeviceReduceSingleTileKernelINS2_10policy_hubIdyN4cuda3std3__44plusIdEEE10Policy1000EN6thrust24THRUST_300001_SM_1000_NS6detail15normal_iteratorINSD_10device_ptrIdEEEEPdyS9_ddNS7_10__identityEEEvT0_T1_T2_T3_T4_T6_
.visible .entry _ZN3cub18CUB_300001_SM_10006detail6reduce28DeviceReduceSingleTileKernelINS2_10policy_hubIdyN4cuda3std3__44plusIdEEE10Policy1000EN6thrust24THRUST_300001_SM_1000_NS6detail15normal_iteratorINSD_10device_ptrIdEEEEPdyS9_ddNS7_10__identityEEEvT0_T1_T2_T3_T4_T6_(
	.param .align 8 .b8 _ZN3cub18CUB_300001_SM_10006detail6reduce28DeviceReduceSingleTileKernelINS2_10policy_hubIdyN4cuda3std3__44plusIdEEE10Policy1000EN6thrust24THRUST_300001_SM_1000_NS6detail15normal_iteratorINSD_10device_ptrIdEEEEPdyS9_ddNS7_10__identityEEEvT0_T1_T2_T3_T4_T6__param_0[8],
	.param .u64 .ptr .align 1 _ZN3cub18CUB_300001_SM_10006detail6reduce28DeviceReduceSingleTileKernelINS2_10policy_hubIdyN4cuda3std3__44plusIdEEE10Policy1000EN6thrust24THRUST_300001_SM_1000_NS6detail15normal_iteratorINSD_10device_ptrIdEEEEPdyS9_ddNS7_10__identityEEEvT0_T1_T2_T3_T4_T6__param_1,
	.param .u64 _ZN3cub18CUB_300001_SM_10006detail6reduce28DeviceReduceSingleTileKernelINS2_10policy_hubIdyN4cuda3std3__44plusIdEEE10Policy1000EN6thrust24THRUST_300001_SM_1000_NS6detail15normal_iteratorINSD_10device_ptrIdEEEEPdyS9_ddNS7_10__identityEEEvT0_T1_T2_T3_T4_T6__param_2,
	.param .align 1 .b8 _ZN3cub18CUB_300001_SM_10006detail6reduce28DeviceReduceSingleTileKernelINS2_10policy_hubIdyN4cuda3std3__44plusIdEEE10Policy1000EN6thrust24THRUST_300001_SM_1000_NS6detail15normal_iteratorINSD_10device_ptrIdEEEEPdyS9_ddNS7_10__identityEEEvT0_T1_T2_T3_T4_T6__param_3[1],
	.param .f64 _ZN3cub18CUB_300001_SM_10006detail6reduce28DeviceReduceSingleTileKernelINS2_10policy_hubIdyN4cuda3std3__44plusIdEEE10Policy1000EN6thrust24THRUST_300001_SM_1000_NS6detail15normal_iteratorINSD_10device_ptrIdEEEEPdyS9_ddNS7_10__identityEEEvT0_T1_T2_T3_T4_T6__param_4,
	.param .align 1 .b8 _ZN3cub18CUB_300001_SM_10006detail6reduce28DeviceReduceSingleTileKernelINS2_10policy_hubIdyN4cuda3std3__44plusIdEEE10Policy1000EN6thrust24THRUST_300001_SM_1000_NS6detail15normal_iteratorINSD_10device_ptrIdEEEEPdyS9_ddNS7_10__identityEEEvT0_T1_T2_T3_T4_T6__param_5[1]
)
.maxntid 512
.minnctapersm 1
{
	.reg .pred 	%p<67>;
	.reg .b32 	%r<246>;
	.reg .b64 	%rd<86>;
	.reg .b64 	%fd<348>;
	// demoted variable
	.shared .align 8 .b8 _ZZN3cub18CUB_300001_SM_10006detail6reduce28DeviceReduceSingleTileKernelINS2_10policy_hubIdyN4cuda3std3__44plusIdEEE10Policy1000EN6thrust24THRUST_300001_SM_1000_NS6detail15normal_iteratorINSD_10device_ptrIdEEEEPdyS9_ddNS7_10__identityEEEvT0_T1_T2_T3_T4_T6_E12temp_storage[152];
	ld.param.u64 	%rd18, [_ZN3cub18CUB_300001_SM_10006detail6reduce28DeviceReduceSingleTileKernelINS2_10policy_hubIdyN4cuda3std3__44plusIdEEE10Policy1000EN6thrust24THRUST_300001_SM_1000_NS6detail15normal_iteratorINSD_10device_ptrIdEEEEPdyS9_ddNS7_10__identityEEEvT0_T1_T2_T3_T4_T6__param_0];
	ld.param.u64 	%rd20, [_ZN3cub18CUB_300001_SM_10006detail6reduce28DeviceReduceSingleTileKernelINS2_10policy_hubIdyN4cuda3std3__44plusIdEEE10Policy1000EN6thrust24THRUST_300001_SM_1000_NS6detail15normal_iteratorINSD_10device_ptrIdEEEEPdyS9_ddNS7_10__identityEEEvT0_T1_T2_T3_T4_T6__param_1];
	ld.param.u64 	%rd19, [_ZN3cub18CUB_300001_SM_10006detail6reduce28DeviceReduceSingleTileKernelINS2_10policy_hubIdyN4cuda3std3__44plusIdEEE10Policy1000EN6thrust24THRUST_300001_SM_1000_NS6detail15normal_iteratorINSD_10device_ptrIdEEEEPdyS9_ddNS7_10__identityEEEvT0_T1_T2_T3_T4_T6__param_2];
	ld.param.f64 	%fd42, [_ZN3cub18CUB_300001_SM_10006detail6reduce28DeviceReduceSingleTileKernelINS2_10policy_hubIdyN4cuda3std3__44plusIdEEE10Policy1000EN6thrust24THRUST_300001_SM_1000_NS6detail15normal_iteratorINSD_10device_ptrIdEEEEPdyS9_ddNS7_10__identityEEEvT0_T1_T2_T3_T4_T6__param_4];
	cvta.to.global.u64 	%rd1, %rd20;
	setp.ne.s64 	%p1, %rd19, 0;
	@%p1 bra 	$L__BB7_3;
	mov.u32 	%r231, %tid.x;
	setp.ne.s32 	%p66, %r231, 0;
	@%p66 bra 	$L__BB7_51;
	st.global.f64 	[%rd1], %fd42;
	bra.uni 	$L__BB7_51;
$L__BB7_3:
	cvta.to.global.u64 	%rd2, %rd18;
	setp.gt.u64 	%p2, %rd19, 3583;
	@%p2 bra 	$L__BB7_28;
	cvt.u32.u64 	%r1, %rd19;
	mov.u32 	%r2, %tid.x;
	setp.ge.u32 	%p24, %r2, %r1;
	mov.f64 	%fd335, 0d0000000000000000;
	mov.u32 	%r235, %r2;
	@%p24 bra 	$L__BB7_6;
	mul.wide.u32 	%rd51, %r2, 8;
	add.s64 	%rd52, %rd2, %rd51;
	ld.global.f64 	%fd335, [%rd52];
	add.s32 	%r235, %r2, 512;
$L__BB7_6:
	setp.ge.u32 	%p25, %r235, %r1;
	@%p25 bra 	$L__BB7_19;
	not.b32 	%r108, %r235;
	add.s32 	%r109, %r108, %r1;
	shr.u32 	%r110, %r109, 9;
	add.s32 	%r5, %r110, 1;
	and.b32  	%r6, %r5, 15;
	setp.lt.u32 	%p26, %r109, 7680;
	@%p26 bra 	$L__BB7_10;
	and.b32  	%r111, %r5, 16777200;
	neg.s32 	%r233, %r111;
	mul.wide.u32 	%rd53, %r235, 8;
	add.s64 	%rd54, %rd53, %rd2;
	add.s64 	%rd81, %rd54, 32768;
$L__BB7_9:
	.pragma "nounroll";
	ld.global.f64 	%fd169, [%rd81+-32768];
	add.f64 	%fd170, %fd335, %fd169;
	ld.global.f64 	%fd171, [%rd81+-28672];
	add.f64 	%fd172, %fd170, %fd171;
	ld.global.f64 	%fd173, [%rd81+-24576];
	add.f64 	%fd174, %fd172, %fd173;
	ld.global.f64 	%fd175, [%rd81+-20480];
	add.f64 	%fd176, %fd174, %fd175;
	ld.global.f64 	%fd177, [%rd81+-16384];
	add.f64 	%fd178, %fd176, %fd177;
	ld.global.f64 	%fd179, [%rd81+-12288];
	add.f64 	%fd180, %fd178, %fd179;
	ld.global.f64 	%fd181, [%rd81+-8192];
	add.f64 	%fd182, %fd180, %fd181;
	ld.global.f64 	%fd183, [%rd81+-4096];
	add.f64 	%fd184, %fd182, %fd183;
	ld.global.f64 	%fd185, [%rd81];
	add.f64 	%fd186, %fd184, %fd185;
	ld.global.f64 	%fd187, [%rd81+4096];
	add.f64 	%fd188, %fd186, %fd187;
	ld.global.f64 	%fd189, [%rd81+8192];
	add.f64 	%fd190, %fd188, %fd189;
	ld.global.f64 	%fd191, [%rd81+12288];
	add.f64 	%fd192, %fd190, %fd191;
	ld.global.f64 	%fd193, [%rd81+16384];
	add.f64 	%fd194, %fd192, %fd193;
	ld.global.f64 	%fd195, [%rd81+20480];
	add.f64 	%fd196, %fd194, %fd195;
	ld.global.f64 	%fd197, [%rd81+24576];
	add.f64 	%fd198, %fd196, %fd197;
	ld.global.f64 	%fd199, [%rd81+28672];
	add.f64 	%fd335, %fd198, %fd199;
	add.s32 	%r235, %r235, 8192;
	add.s32 	%r233, %r233, 16;
	add.s64 	%rd81, %rd81, 65536;
	setp.ne.s32 	%p27, %r233, 0;
	@%p27 bra 	$L__BB7_9;
$L__BB7_10:
	setp.eq.s32 	%p28, %r6, 0;
	@%p28 bra 	$L__BB7_19;
	and.b32  	%r13, %r5, 7;
	setp.lt.u32 	%p29, %r6, 8;
	@%p29 bra 	$L__BB7_13;
	mul.wide.s32 	%rd55, %r235, 8;
	add.s64 	%rd56, %rd2, %rd55;
	ld.global.f64 	%fd201, [%rd56];
	add.f64 	%fd202, %fd335, %fd201;
	ld.global.f64 	%fd203, [%rd56+4096];
	add.f64 	%fd204, %fd202, %fd203;
	ld.global.f64 	%fd205, [%rd56+8192];
	add.f64 	%fd206, %fd204, %fd205;
	ld.global.f64 	%fd207, [%rd56+12288];
	add.f64 	%fd208, %fd206, %fd207;
	ld.global.f64 	%fd209, [%rd56+16384];
	add.f64 	%fd210, %fd208, %fd209;
	ld.global.f64 	%fd211, [%rd56+20480];
	add.f64 	%fd212, %fd210, %fd211;
	ld.global.f64 	%fd213, [%rd56+24576];
	add.f64 	%fd214, %fd212, %fd213;
	ld.global.f64 	%fd215, [%rd56+28672];
	add.f64 	%fd335, %fd214, %fd215;
	add.s32 	%r235, %r235, 4096;
$L__BB7_13:
	setp.eq.s32 	%p30, %r13, 0;
	@%p30 bra 	$L__BB7_19;
	and.b32  	%r16, %r5, 3;
	setp.lt.u32 	%p31, %r13, 4;
	@%p31 bra 	$L__BB7_16;
	mul.wide.s32 	%rd57, %r235, 8;
	add.s64 	%rd58, %rd2, %rd57;
	ld.global.f64 	%fd217, [%rd58];
	add.f64 	%fd218, %fd335, %fd217;
	ld.global.f64 	%fd219, [%rd58+4096];
	add.f64 	%fd220, %fd218, %fd219;
	ld.global.f64 	%fd221, [%rd58+8192];
	add.f64 	%fd222, %fd220, %fd221;
	ld.global.f64 	%fd223, [%rd58+12288];
	add.f64 	%fd335, %fd222, %fd223;
	add.s32 	%r235, %r235, 2048;
$L__BB7_16:
	setp.eq.s32 	%p32, %r16, 0;
	@%p32 bra 	$L__BB7_19;
	neg.s32 	%r238, %r16;
$L__BB7_18:
	.pragma "nounroll";
	mul.wide.s32 	%rd59, %r235, 8;
	add.s64 	%rd60, %rd2, %rd59;
	ld.global.f64 	%fd224, [%rd60];
	add.f64 	%fd335, %fd335, %fd224;
	add.s32 	%r235, %r235, 512;
	add.s32 	%r238, %r238, 1;
	setp.ne.s32 	%p33, %r238, 0;
	@%p33 bra 	$L__BB7_18;
$L__BB7_19:
	setp.lt.u64 	%p34, %rd19, 512;
	@%p34 bra 	$L__BB7_24;
	// begin inline asm
	mov.u32 %r175, %laneid;
	// end inline asm
	mov.b64 	%rd71, %fd335;
	mov.b64 	{%r177, %r182}, %rd71;
	mov.b32 	%r183, 1;
	mov.b32 	%r224, 31;
	mov.b32 	%r225, -1;
	// begin inline asm
	shfl.sync.down.b32 %r176, %r177, %r183, %r224, %r225;
	// end inline asm
	// begin inline asm
	shfl.sync.down.b32 %r181, %r182, %r183, %r224, %r225;
	// end inline asm
	mov.b64 	%rd72, {%r176, %r181};
	mov.b64 	%fd283, %rd72;
	setp.gt.s32 	%p58, %r175, 30;
	add.f64 	%fd284, %fd335, %fd283;
	selp.f64 	%fd285, %fd335, %fd284, %p58;
	mov.b64 	%rd73, %fd285;
	mov.b64 	{%r187, %r192}, %rd73;
	mov.b32 	%r193, 2;
	// begin inline asm
	shfl.sync.down.b32 %r186, %r187, %r193, %r224, %r225;
	// end inline asm
	// begin inline asm
	shfl.sync.down.b32 %r191, %r192, %r193, %r224, %r225;
	// end inline asm
	mov.b64 	%rd74, {%r186, %r191};
	mov.b64 	%fd286, %rd74;
	setp.gt.s32 	%p59, %r175, 29;
	add.f64 	%fd287, %fd285, %fd286;
	selp.f64 	%fd288, %fd285, %fd287, %p59;
	mov.b64 	%rd75, %fd288;
	mov.b64 	{%r197, %r202}, %rd75;
	mov.b32 	%r203, 4;
	// begin inline asm
	shfl.sync.down.b32 %r196, %r197, %r203, %r224, %r225;
	// end inline asm
	// begin inline asm
	shfl.sync.down.b32 %r201, %r202, %r203, %r224, %r225;
	// end inline asm
	mov.b64 	%rd76, {%r196, %r201};
	mov.b64 	%fd289, %rd76;
	setp.gt.s32 	%p60, %r175, 27;
	add.f64 	%fd290, %fd288, %fd289;
	selp.f64 	%fd291, %fd288, %fd290, %p60;
	mov.b64 	%rd77, %fd291;
	mov.b64 	{%r207, %r212}, %rd77;
	mov.b32 	%r213, 8;
	// begin inline asm
	shfl.sync.down.b32 %r206, %r207, %r213, %r224, %r225;
	// end inline asm
	// begin inline asm
	shfl.sync.down.b32 %r211, %r212, %r213, %r224, %r225;
	// end inline asm
	mov.b64 	%rd78, {%r206, %r211};
	mov.b64 	%fd292, %rd78;
	setp.gt.s32 	%p61, %r175, 23;
	add.f64 	%fd293, %fd291, %fd292;
	selp.f64 	%fd294, %fd291, %fd293, %p61;
	mov.b64 	%rd79, %fd294;
	mov.b64 	{%r217, %r222}, %rd79;
	mov.b32 	%r223, 16;
	// begin inline asm
	shfl.sync.down.b32 %r216, %r217, %r223, %r224, %r225;
	// end inline asm
	// begin inline asm
	shfl.sync.down.b32 %r221, %r222, %r223, %r224, %r225;
	// end inline asm
	mov.b64 	%rd80, {%r216, %r221};
	mov.b64 	%fd295, %rd80;
	setp.gt.s32 	%p62, %r175, 15;
	add.f64 	%fd16, %fd294, %fd295;
	selp.f64 	%fd347, %fd294, %fd16, %p62;
	setp.ne.s32 	%p63, %r175, 0;
	@%p63 bra 	$L__BB7_22;
	shr.u32 	%r226, %r2, 2;
	and.b32  	%r227, %r226, 248;
	mov.u32 	%r228, _ZZN3cub18CUB_300001_SM_10006detail6reduce28DeviceReduceSingleTileKernelINS2_10policy_hubIdyN4cuda3std3__44plusIdEEE10Policy1000EN6thrust24THRUST_300001_SM_1000_NS6detail15normal_iteratorINSD_10device_ptrIdEEEEPdyS9_ddNS7_10__identityEEEvT0_T1_T2_T3_T4_T6_E12temp_storage;
	add.s32 	%r229, %r228, %r227;
	st.shared.f64 	[%r229+16], %fd16;
$L__BB7_22:
	bar.sync 	0;
	setp.ne.s32 	%p64, %r2, 0;
	@%p64 bra 	$L__BB7_49;
	ld.shared.f64 	%fd296, [_ZZN3cub18CUB_300001_SM_10006detail6reduce28DeviceReduceSingleTileKernelINS2_10policy_hubIdyN4cuda3std3__44plusIdEEE10Policy1000EN6thrust24THRUST_300001_SM_1000_NS6detail15normal_iteratorINSD_10device_ptrIdEEEEPdyS9_ddNS7_10__identityEEEvT0_T1_T2_T3_T4_T6_E12temp_storage+24];
	add.f64 	%fd297, %fd347, %fd296;
	ld.shared.f64 	%fd298, [_ZZN3cub18CUB_300001_SM_10006detail6reduce28DeviceReduceSingleTileKernelINS2_10policy_hubIdyN4cuda3std3__44plusIdEEE10Policy1000EN6thrust24THRUST_300001_SM_1000_NS6detail15normal_iteratorINSD_10device_ptrIdEEEEPdyS9_ddNS7_10__identityEEEvT0_T1_T2_T3_T4_T6_E12temp_storage+32];
	add.f64 	%fd299, %fd297, %fd298;
	ld.shared.f64 	%fd300, [_ZZN3cub18CUB_300001_SM_10006detail6reduce28DeviceReduceSingleTileKernelINS2_10policy_hubIdyN4cuda3std3__44plusIdEEE10Policy1000EN6thrust24THRUST_300001_SM_1000_NS6detail15normal_iteratorINSD_10device_ptrIdEEEEPdyS9_ddNS7_10__identityEEEvT0_T1_T2_T3_T4_T6_E12temp_storage+40];
	add.f64 	%fd301, %fd299, %fd300;
	ld.shared.f64 	%fd302, [_ZZN3cub18CUB_300001_SM_10006detail6reduce28DeviceReduceSingleTileKernelINS2_10policy_hubIdyN4cuda3std3__44plusIdEEE10Policy1000EN6thrust24THRUST_300001_SM_1000_NS6detail15normal_iteratorINSD_10device_ptrIdEEEEPdyS9_ddNS7_10__identityEEEvT0_T1_T2_T3_T4_T6_E12temp_storage+48];
	add.f64 	%fd303, %fd301, %fd302;
	ld.shared.f64 	%fd304, [_ZZN3cub18CUB_300001_SM_10006detail6reduce28DeviceReduceSingleTileKernelINS2_10policy_hubIdyN4cuda3std3__44plusIdEEE10Policy1000EN6thrust24THRUST_300001_SM_1000_NS6detail15normal_iteratorINSD_10device_ptrIdEEEEPdyS9_ddNS7_10__identityEEEvT0_T1_T2_T3_T4_T6_E12temp_storage+56];
	add.f64 	%fd305, %fd303, %fd304;
	ld.shared.f64 	%fd306, [_ZZN3cub18CUB_300001_SM_10006detail6reduce28DeviceReduceSingleTileKernelINS2_10policy_hubIdyN4cuda3std3__44plusIdEEE10Policy1000EN6thrust24THRUST_300001_SM_1000_NS6detail15normal_iteratorINSD_10device_ptrIdEEEEPdyS9_ddNS7_10__identityEEEvT0_T1_T2_T3_T4_T6_E12temp_storage+64];
	add.f64 	%fd307, %fd305, %fd306;
	ld.shared.f64 	%fd308, [_ZZN3cub18CUB_300001_SM_10006detail6reduce28DeviceReduceSingleTileKernelINS2_10policy_hubIdyN4cuda3std3__44plusIdEEE10Policy1000EN6thrust24THRUST_300001_SM_1000_NS6detail15normal_iteratorINSD_10device_ptrIdEEEEPdyS9_ddNS7_10__identityEEEvT0_T1_T2_T3_T4_T6_E12temp_storage+72];
	add.f64 	%fd309, %fd307, %fd308;
	ld.shared.f64 	%fd310, [_ZZN3cub18CUB_300001_SM_10006detail6reduce28DeviceReduceSingleTileKernelINS2_10policy_hubIdyN4cuda3std3__44plusIdEEE10Policy1000EN6thrust24THRUST_300001_SM_1000_NS6detail15normal_iteratorINSD_10device_ptrIdEEEEPdyS9_ddNS7_10__identityEEEvT0_T1_T2_T3_T4_T6_E12temp_storage+80];
	add.f64 	%fd311, %fd309, %fd310;
	ld.shared.f64 	%fd312, [_ZZN3cub18CUB_300001_SM_10006detail6reduce28DeviceReduceSingleTileKernelINS2_10policy_hubIdyN4cuda3std3__44plusIdEEE10Policy1000EN6thrust24THRUST_300001_SM_1000_NS6detail15normal_iteratorINSD_10device_ptrIdEEEEPdyS9_ddNS7_10__identityEEEvT0_T1_T2_T3_T4_T6_E12temp_storage+88];
	add.f64 	%fd313, %fd311, %fd312;
	ld.shared.f64 	%fd314, [_ZZN3cub18CUB_300001_SM_10006detail6reduce28DeviceReduceSingleTileKernelINS2_10policy_hubIdyN4cuda3std3__44plusIdEEE10Policy1000EN6thrust24THRUST_300001_SM_1000_NS6detail15normal_iteratorINSD_10device_ptrIdEEEEPdyS9_ddNS7_10__identityEEEvT0_T1_T2_T3_T4_T6_E12temp_storage+96];
	add.f64 	%fd315, %fd313, %fd314;
	ld.shared.f64 	%fd316, [_ZZN3cub18CUB_300001_SM_10006detail6reduce28DeviceReduceSingleTileKernelINS2_10policy_hubIdyN4cuda3std3__44plusIdEEE10Policy1000EN6thrust24THRUST_300001_SM_1000_NS6detail15normal_iteratorINSD_10device_ptrIdEEEEPdyS9_ddNS7_10__identityEEEvT0_T1_T2_T3_T4_T6_E12temp_storage+104];
	add.f64 	%fd317, %fd315, %fd316;
	ld.shared.f64 	%fd318, [_ZZN3cub18CUB_300001_SM_10006detail6reduce28DeviceReduceSingleTileKernelINS2_10policy_hubIdyN4cuda3std3__44plusIdEEE10Policy1000EN6thrust24THRUST_300001_SM_1000_NS6detail15normal_iteratorINSD_10device_ptrIdEEEEPdyS9_ddNS7_10__identityEEEvT0_T1_T2_T3_T4_T6_E12temp_storage+112];
	add.f64 	%fd319, %fd317, %fd318;
	ld.shared.f64 	%fd320, [_ZZN3cub18CUB_300001_SM_10006detail6reduce28DeviceReduceSingleTileKernelINS2_10policy_hubIdyN4cuda3std3__44plusIdEEE10Policy1000EN6thrust24THRUST_300001_SM_1000_NS6detail15normal_iteratorINSD_10device_ptrIdEEEEPdyS9_ddNS7_10__identityEEEvT0_T1_T2_T3_T4_T6_E12temp_storage+120];
	add.f64 	%fd321, %fd319, %fd320;
	ld.shared.f64 	%fd322, [_ZZN3cub18CUB_300001_SM_10006detail6reduce28DeviceReduceSingleTileKernelINS2_10policy_hubIdyN4cuda3std3__44plusIdEEE10Policy1000EN6thrust24THRUST_300001_SM_1000_NS6detail15normal_iteratorINSD_10device_ptrIdEEEEPdyS9_ddNS7_10__identityEEEvT0_T1_T2_T3_T4_T6_E12temp_storage+128];
	add.f64 	%fd323, %fd321, %fd322;
	ld.shared.f64 	%fd324, [_ZZN3cub18CUB_300001_SM_10006detail6reduce28DeviceReduceSingleTileKernelINS2_10policy_hubIdyN4cuda3std3__44plusIdEEE10Policy1000EN6thrust24THRUST_300001_SM_1000_NS6detail15normal_iteratorINSD_10device_ptrIdEEEEPdyS9_ddNS7_10__identityEEEvT0_T1_T2_T3_T4_T6_E12temp_storage+136];
	add.f64 	%fd347, %fd323, %fd324;
	bra.uni 	$L__BB7_49;
$L__BB7_24:
	// begin inline asm
	mov.u32 %r112, %laneid;
	// end inline asm
	and.b32  	%r163, %r2, 992;
	add.s32 	%r164, %r163, 32;
	setp.gt.u32 	%p35, %r164, %r1;
	not.b32 	%r165, %r163;
	add.s32 	%r166, %r1, %r165;
	selp.b32 	%r161, %r166, 31, %p35;
	mov.b64 	%rd61, %fd335;
	mov.b64 	{%r114, %r119}, %rd61;
	mov.b32 	%r120, 1;
	mov.b32 	%r162, -1;
	// begin inline asm
	shfl.sync.down.b32 %r113, %r114, %r120, %r161, %r162;
	// end inline asm
	// begin inline asm
	shfl.sync.down.b32 %r118, %r119, %r120, %r161, %r162;
	// end inline asm
	mov.b64 	%rd62, {%r113, %r118};
	mov.b64 	%fd225, %rd62;
	setp.lt.s32 	%p36, %r112, %r161;
	add.f64 	%fd226, %fd335, %fd225;
	selp.f64 	%fd227, %fd226, %fd335, %p36;
	mov.b64 	%rd63, %fd227;
	mov.b64 	{%r124, %r129}, %rd63;
	mov.b32 	%r130, 2;
	// begin inline asm
	shfl.sync.down.b32 %r123, %r124, %r130, %r161, %r162;
	// end inline asm
	// begin inline asm
	shfl.sync.down.b32 %r128, %r129, %r130, %r161, %r162;
	// end inline asm
	mov.b64 	%rd64, {%r123, %r128};
	mov.b64 	%fd228, %rd64;
	add.s32 	%r167, %r112, 2;
	setp.gt.s32 	%p37, %r167, %r161;
	add.f64 	%fd229, %fd227, %fd228;
	selp.f64 	%fd230, %fd227, %fd229, %p37;
	mov.b64 	%rd65, %fd230;
	mov.b64 	{%r134, %r139}, %rd65;
	mov.b32 	%r140, 4;
	// begin inline asm
	shfl.sync.down.b32 %r133, %r134, %r140, %r161, %r162;
	// end inline asm
	// begin inline asm
	shfl.sync.down.b32 %r138, %r139, %r140, %r161, %r162;
	// end inline asm
	mov.b64 	%rd66, {%r133, %r138};
	mov.b64 	%fd231, %rd66;
	add.s32 	%r168, %r112, 4;
	setp.gt.s32 	%p38, %r168, %r161;
	add.f64 	%fd232, %fd230, %fd231;
	selp.f64 	%fd233, %fd230, %fd232, %p38;
	mov.b64 	%rd67, %fd233;
	mov.b64 	{%r144, %r149}, %rd67;
	mov.b32 	%r150, 8;
	// begin inline asm
	shfl.sync.down.b32 %r143, %r144, %r150, %r161, %r162;
	// end inline asm
	// begin inline asm
	shfl.sync.down.b32 %r148, %r149, %r150, %r161, %r162;
	// end inline asm
	mov.b64 	%rd68, {%r143, %r148};
	mov.b64 	%fd234, %rd68;
	add.s32 	%r169, %r112, 8;
	setp.gt.s32 	%p39, %r169, %r161;
	add.f64 	%fd235, %fd233, %fd234;
	selp.f64 	%fd236, %fd233, %fd235, %p39;
	mov.b64 	%rd69, %fd236;
	mov.b64 	{%r154, %r159}, %rd69;
	mov.b32 	%r160, 16;
	// begin inline asm
	shfl.sync.down.b32 %r153, %r154, %r160, %r161, %r162;
	// end inline asm
	// begin inline asm
	shfl.sync.down.b32 %r158, %r159, %r160, %r161, %r162;
	// end inline asm
	mov.b64 	%rd70, {%r153, %r158};
	mov.b64 	%fd237, %rd70;
	add.s32 	%r170, %r112, 16;
	setp.gt.s32 	%p40, %r170, %r161;
	add.f64 	%fd238, %fd236, %fd237;
	selp.f64 	%fd347, %fd236, %fd238, %p40;
	setp.ne.s32 	%p41, %r112, 0;
	@%p41 bra 	$L__BB7_26;
	shr.u32 	%r171, %r2, 2;
	and.b32  	%r172, %r171, 248;
	mov.u32 	%r173, _ZZN3cub18CUB_300001_SM_10006detail6reduce28DeviceReduceSingleTileKernelINS2_10policy_hubIdyN4cuda3std3__44plusIdEEE10Policy1000EN6thrust24THRUST_300001_SM_1000_NS6detail15normal_iteratorINSD_10device_ptrIdEEEEPdyS9_ddNS7_10__identityEEEvT0_T1_T2_T3_T4_T6_E12temp_storage;
	add.s32 	%r174, %r173, %r172;
	st.shared.f64 	[%r174+16], %fd347;
$L__BB7_26:
	bar.sync 	0;
	setp.ne.s32 	%p42, %r2, 0;
	@%p42 bra 	$L__BB7_49;
	setp.gt.u64 	%p43, %rd19, 32;
	ld.shared.f64 	%fd239, [_ZZN3cub18CUB_300001_SM_10006detail6reduce28DeviceReduceSingleTileKernelINS2_10policy_hubIdyN4cuda3std3__44plusIdEEE10Policy1000EN6thrust24THRUST_300001_SM_1000_NS6detail15normal_iteratorINSD_10device_ptrIdEEEEPdyS9_ddNS7_10__identityEEEvT0_T1_T2_T3_T4_T6_E12temp_storage+24];
	add.f64 	%fd240, %fd347, %fd239;
	selp.f64 	%fd241, %fd240, %fd347, %p43;
	setp.gt.u64 	%p44, %rd19, 64;
	ld.shared.f64 	%fd242, [_ZZN3cub18CUB_300001_SM_10006detail6reduce28DeviceReduceSingleTileKernelINS2_10policy_hubIdyN4cuda3std3__44plusIdEEE10Policy1000EN6thrust24THRUST_300001_SM_1000_NS6detail15normal_iteratorINSD_10device_ptrIdEEEEPdyS9_ddNS7_10__identityEEEvT0_T1_T2_T3_T4_T6_E12temp_storage+32];
	add.f64 	%fd243, %fd242, %fd241;
	selp.f64 	%fd244, %fd243, %fd241, %p44;
	setp.gt.u64 	%p45, %rd19, 96;
	ld.shared.f64 	%fd245, [_ZZN3cub18CUB_300001_SM_10006detail6reduce28DeviceReduceSingleTileKernelINS2_10policy_hubIdyN4cuda3std3__44plusIdEEE10Policy1000EN6thrust24THRUST_300001_SM_1000_NS6detail15normal_iteratorINSD_10device_ptrIdEEEEPdyS9_ddNS7_10__identityEEEvT0_T1_T2_T3_T4_T6_E12temp_storage+40];
	add.f64 	%fd246, %fd245, %fd244;
	selp.f64 	%fd247, %fd246, %fd244, %p45;
	setp.gt.u64 	%p46, %rd19, 128;
	ld.shared.f64 	%fd248, [_ZZN3cub18CUB_300001_SM_10006detail6reduce28DeviceReduceSingleTileKernelINS2_10policy_hubIdyN4cuda3std3__44plusIdEEE10Policy1000EN6thrust24THRUST_300001_SM_1000_NS6detail15normal_iteratorINSD_10device_ptrIdEEEEPdyS9_ddNS7_10__identityEEEvT0_T1_T2_T3_T4_T6_E12temp_storage+48];
	add.f64 	%fd249, %fd248, %fd247;
	selp.f64 	%fd250, %fd249, %fd247, %p46;
	setp.gt.u64 	%p47, %rd19, 160;
	ld.shared.f64 	%fd251, [_ZZN3cub18CUB_300001_SM_10006detail6reduce28DeviceReduceSingleTileKernelINS2_10policy_hubIdyN4cuda3std3__44plusIdEEE10Policy1000EN6thrust24THRUST_300001_SM_1000_NS6detail15normal_iteratorINSD_10device_ptrIdEEEEPdyS9_ddNS7_10__identityEEEvT0_T1_T2_T3_T4_T6_E12temp_storage+56];
	add.f64 	%fd252, %fd251, %fd250;
	selp.f64 	%fd253, %fd252, %fd250, %p47;
	setp.gt.u64 	%p48, %rd19, 192;
	ld.shared.f64 	%fd254, [_ZZN3cub18CUB_300001_SM_10006detail6reduce28DeviceReduceSingleTileKernelINS2_10policy_hubIdyN4cuda3std3__44plusIdEEE10Policy1000EN6thrust24THRUST_300001_SM_1000_NS6detail15normal_iteratorINSD_10device_ptrIdEEEEPdyS9_ddNS7_10__identityEEEvT0_T1_T2_T3_T4_T6_E12temp_storage+64];
	add.f64 	%fd255, %fd254, %fd253;
	selp.f64 	%fd256, %fd255, %fd253, %p48;
	setp.gt.u64 	%p49, %rd19, 224;
	ld.shared.f64 	%fd257, [_ZZN3cub18CUB_300001_SM_10006detail6reduce28DeviceReduceSingleTileKernelINS2_10policy_hubIdyN4cuda3std3__44plusIdEEE10Policy1000EN6thrust24THRUST_300001_SM_1000_NS6detail15normal_iteratorINSD_10device_ptrIdEEEEPdyS9_ddNS7_10__identityEEEvT0_T1_T2_T3_T4_T6_E12temp_storage+72];
	add.f64 	%fd258, %fd257, %fd256;
	selp.f64 	%fd259, %fd258, %fd256, %p49;
	setp.gt.u64 	%p50, %rd19, 256;
	ld.shared.f64 	%fd260, [_ZZN3cub18CUB_300001_SM_10006detail6reduce28DeviceReduceSingleTileKernelINS2_10policy_hubIdyN4cuda3std3__44plusIdEEE10Policy1000EN6thrust24THRUST_300001_SM_1000_NS6detail15normal_iteratorINSD_10device_ptrIdEEEEPdyS9_ddNS7_10__identityEEEvT0_T1_T2_T3_T4_T6_E12temp_storage+80];
	add.f64 	%fd261, %fd260, %fd259;
	selp.f64 	%fd262, %fd261, %fd259, %p50;
	setp.gt.u64 	%p51, %rd19, 288;
	ld.shared.f64 	%fd263, [_ZZN3cub18CUB_300001_SM_10006detail6reduce28DeviceReduceSingleTileKernelINS2_10policy_hubIdyN4cuda3std3__44plusIdEEE10Policy1000EN6thrust24THRUST_300001_SM_1000_NS6detail15normal_iteratorINSD_10device_ptrIdEEEEPdyS9_ddNS7_10__identityEEEvT0_T1_T2_T3_T4_T6_E12temp_storage+88];
	add.f64 	%fd264, %fd263, %fd262;
	selp.f64 	%fd265, %fd264, %fd262, %p51;
	setp.gt.u64 	%p52, %rd19, 320;
	ld.shared.f64 	%fd266, [_ZZN3cub18CUB_300001_SM_10006detail6reduce28DeviceReduceSingleTileKernelINS2_10policy_hubIdyN4cuda3std3__44plusIdEEE10Policy1000EN6thrust24THRUST_300001_SM_1000_NS6detail15normal_iteratorINSD_10device_ptrIdEEEEPdyS9_ddNS7_10__identityEEEvT0_T1_T2_T3_T4_T6_E12temp_storage+96];
	add.f64 	%fd267, %fd266, %fd265;
	selp.f64 	%fd268, %fd267, %fd265, %p52;
	setp.gt.u64 	%p53, %rd19, 352;
	ld.shared.f64 	%fd269, [_ZZN3cub18CUB_300001_SM_10006detail6reduce28DeviceReduceSingleTileKernelINS2_10policy_hubIdyN4cuda3std3__44plusIdEEE10Policy1000EN6thrust24THRUST_300001_SM_1000_NS6detail15normal_iteratorINSD_10device_ptrIdEEEEPdyS9_ddNS7_10__identityEEEvT0_T1_T2_T3_T4_T6_E12temp_storage+104];
	add.f64 	%fd270, %fd269, %fd268;
	selp.f64 	%fd271, %fd270, %fd268, %p53;
	setp.gt.u64 	%p54, %rd19, 384;
	ld.shared.f64 	%fd272, [_ZZN3cub18CUB_300001_SM_10006detail6reduce28DeviceReduceSingleTileKernelINS2_10policy_hubIdyN4cuda3std3__44plusIdEEE10Policy1000EN6thrust24THRUST_300001_SM_1000_NS6detail15normal_iteratorINSD_10device_ptrIdEEEEPdyS9_ddNS7_10__identityEEEvT0_T1_T2_T3_T4_T6_E12temp_storage+112];
	add.f64 	%fd273, %fd272, %fd271;
	selp.f64 	%fd274, %fd273, %fd271, %p54;
	setp.gt.u64 	%p55, %rd19, 416;
	ld.shared.f64 	%fd275, [_ZZN3cub18CUB_300001_SM_10006detail6reduce28DeviceReduceSingleTileKernelINS2_10policy_hubIdyN4cuda3std3__44plusIdEEE10Policy1000EN6thrust24THRUST_300001_SM_1000_NS6detail15normal_iteratorINSD_10device_ptrIdEEEEPdyS9_ddNS7_10__identityEEEvT0_T1_T2_T3_T4_T6_E12temp_storage+120];
	add.f64 	%fd276, %fd275, %fd274;
	selp.f64 	%fd277, %fd276, %fd274, %p55;
	setp.gt.u64 	%p56, %rd19, 448;
	ld.shared.f64 	%fd278, [_ZZN3cub18CUB_300001_SM_10006detail6reduce28DeviceReduceSingleTileKernelINS2_10policy_hubIdyN4cuda3std3__44plusIdEEE10Policy1000EN6thrust24THRUST_300001_SM_1000_NS6detail15normal_iteratorINSD_10device_ptrIdEEEEPdyS9_ddNS7_10__identityEEEvT0_T1_T2_T3_T4_T6_E12temp_storage+128];
	add.f64 	%fd279, %fd278, %fd277;
	selp.f64 	%fd280, %fd279, %fd277, %p56;
	setp.gt.u64 	%p57, %rd19, 480;
	ld.shared.f64 	%fd281, [_ZZN3cub18CUB_300001_SM_10006detail6reduce28DeviceReduceSingleTileKernelINS2_10policy_hubIdyN4cuda3std3__44plusIdEEE10Policy1000EN6thrust24THRUST_300001_SM_1000_NS6detail15normal_iteratorINSD_10device_ptrIdEEEEPdyS9_ddNS7_10__identityEEEvT0_T1_T2_T3_T4_T6_E12temp_storage+136];
	add.f64 	%fd282, %fd281, %fd280;
	selp.f64 	%fd347, %fd282, %fd280, %p57;
	bra.uni 	$L__BB7_49;
$L__BB7_28:
	mov.u32 	%r24, %tid.x;
	cvt.u64.u32 	%rd6, %r24;
	mul.wide.u32 	%rd22, %r24, 8;
	add.s64 	%rd7, %rd2, %rd22;
	ld.global.f64 	%fd43, [%rd7];
	ld.global.f64 	%fd44, [%rd7+4096];
	ld.global.f64 	%fd45, [%rd7+8192];
	ld.global.f64 	%fd46, [%rd7+12288];
	ld.global.f64 	%fd47, [%rd7+16384];
	ld.global.f64 	%fd48, [%rd7+20480];
	ld.global.f64 	%fd49, [%rd7+24576];
	add.f64 	%fd50, %fd43, %fd44;
	add.f64 	%fd51, %fd50, %fd45;
	add.f64 	%fd52, %fd51, %fd46;
	add.f64 	%fd53, %fd52, %fd47;
	add.f64 	%fd54, %fd53, %fd48;
	add.f64 	%fd346, %fd54, %fd49;
	add.s64 	%rd8, %rd19, -3584;
	setp.lt.u64 	%p3, %rd8, 3584;
	mov.b64 	%rd83, 3584;
	@%p3 bra 	$L__BB7_32;
	mov.b64 	%rd83, 3584;
$L__BB7_30:
	shl.b64 	%rd24, %rd83, 3;
	add.s64 	%rd25, %rd7, %rd24;
	ld.global.f64 	%fd55, [%rd25];
	ld.global.f64 	%fd56, [%rd25+4096];
	ld.global.f64 	%fd57, [%rd25+8192];
	ld.global.f64 	%fd58, [%rd25+12288];
	ld.global.f64 	%fd59, [%rd25+16384];
	ld.global.f64 	%fd60, [%rd25+20480];
	ld.global.f64 	%fd61, [%rd25+24576];
	add.f64 	%fd62, %fd346, %fd55;
	add.f64 	%fd63, %fd62, %fd56;
	add.f64 	%fd64, %fd63, %fd57;
	add.f64 	%fd65, %fd64, %fd58;
	add.f64 	%fd66, %fd65, %fd59;
	add.f64 	%fd67, %fd66, %fd60;
	add.f64 	%fd346, %fd67, %fd61;
	sub.s64 	%rd26, %rd19, %rd83;
	setp.lt.u64 	%p4, %rd26, 3584;
	@%p4 bra 	$L__BB7_45;
	add.s64 	%rd83, %rd83, 3584;
	setp.le.u64 	%p5, %rd83, %rd8;
	@%p5 bra 	$L__BB7_30;
$L__BB7_32:
	setp.le.u64 	%p6, %rd19, %rd83;
	cvt.u32.u64 	%r42, %rd83;
	cvt.u32.u64 	%r43, %rd19;
	sub.s32 	%r44, %r43, %r42;
	setp.ge.s32 	%p7, %r24, %r44;
	or.pred  	%p8, %p6, %p7;
	@%p8 bra 	$L__BB7_45;
	not.b32 	%r47, %r24;
	add.s32 	%r48, %r47, %r43;
	sub.s32 	%r50, %r48, %r42;
	shr.u32 	%r51, %r50, 9;
	add.s32 	%r25, %r51, 1;
	and.b32  	%r26, %r25, 15;
	setp.lt.u32 	%p9, %r50, 7680;
	mov.u32 	%r242, %r24;
	@%p9 bra 	$L__BB7_36;
	and.b32  	%r52, %r25, 16777200;
	neg.s32 	%r240, %r52;
	add.s64 	%rd27, %rd83, %rd6;
	shl.b64 	%rd28, %rd27, 3;
	add.s64 	%rd29, %rd28, %rd2;
	add.s64 	%rd84, %rd29, 32768;
	mov.u32 	%r242, %r24;
$L__BB7_35:
	.pragma "nounroll";
	ld.global.f64 	%fd69, [%rd84+-32768];
	add.f64 	%fd70, %fd346, %fd69;
	ld.global.f64 	%fd71, [%rd84+-28672];
	add.f64 	%fd72, %fd70, %fd71;
	ld.global.f64 	%fd73, [%rd84+-24576];
	add.f64 	%fd74, %fd72, %fd73;
	ld.global.f64 	%fd75, [%rd84+-20480];
	add.f64 	%fd76, %fd74, %fd75;
	ld.global.f64 	%fd77, [%rd84+-16384];
	add.f64 	%fd78, %fd76, %fd77;
	ld.global.f64 	%fd79, [%rd84+-12288];
	add.f64 	%fd80, %fd78, %fd79;
	ld.global.f64 	%fd81, [%rd84+-8192];
	add.f64 	%fd82, %fd80, %fd81;
	ld.global.f64 	%fd83, [%rd84+-4096];
	add.f64 	%fd84, %fd82, %fd83;
	ld.global.f64 	%fd85, [%rd84];
	add.f64 	%fd86, %fd84, %fd85;
	ld.global.f64 	%fd87, [%rd84+4096];
	add.f64 	%fd88, %fd86, %fd87;
	ld.global.f64 	%fd89, [%rd84+8192];
	add.f64 	%fd90, %fd88, %fd89;
	ld.global.f64 	%fd91, [%rd84+12288];
	add.f64 	%fd92, %fd90, %fd91;
	ld.global.f64 	%fd93, [%rd84+16384];
	add.f64 	%fd94, %fd92, %fd93;
	ld.global.f64 	%fd95, [%rd84+20480];
	add.f64 	%fd96, %fd94, %fd95;
	ld.global.f64 	%fd97, [%rd84+24576];
	add.f64 	%fd98, %fd96, %fd97;
	ld.global.f64 	%fd99, [%rd84+28672];
	add.f64 	%fd346, %fd98, %fd99;
	add.s32 	%r242, %r242, 8192;
	add.s32 	%r240, %r240, 16;
	add.s64 	%rd84, %rd84, 65536;
	setp.ne.s32 	%p10, %r240, 0;
	@%p10 bra 	$L__BB7_35;
$L__BB7_36:
	setp.eq.s32 	%p11, %r26, 0;
	@%p11 bra 	$L__BB7_45;
	and.b32  	%r33, %r25, 7;
	setp.lt.u32 	%p12, %r26, 8;
	@%p12 bra 	$L__BB7_39;
	cvt.u64.u32 	%rd30, %r242;
	add.s64 	%rd31, %rd83, %rd30;
	shl.b64 	%rd32, %rd31, 3;
	add.s64 	%rd33, %rd2, %rd32;
	ld.global.f64 	%fd101, [%rd33];
	add.f64 	%fd102, %fd346, %fd101;
	ld.global.f64 	%fd103, [%rd33+4096];
	add.f64 	%fd104, %fd102, %fd103;
	ld.global.f64 	%fd105, [%rd33+8192];
	add.f64 	%fd106, %fd104, %fd105;
	ld.global.f64 	%fd107, [%rd33+12288];
	add.f64 	%fd108, %fd106, %fd107;
	ld.global.f64 	%fd109, [%rd33+16384];
	add.f64 	%fd110, %fd108, %fd109;
	ld.global.f64 	%fd111, [%rd33+20480];
	add.f64 	%fd112, %fd110, %fd111;
	ld.global.f64 	%fd113, [%rd33+24576];
	add.f64 	%fd114, %fd112, %fd113;
	ld.global.f64 	%fd115, [%rd33+28672];
	add.f64 	%fd346, %fd114, %fd115;
	add.s32 	%r242, %r242, 4096;
$L__BB7_39:
	setp.eq.s32 	%p13, %r33, 0;
	@%p13 bra 	$L__BB7_45;
	and.b32  	%r36, %r25, 3;
	setp.lt.u32 	%p14, %r33, 4;
	@%p14 bra 	$L__BB7_42;
	cvt.u64.u32 	%rd34, %r242;
	add.s64 	%rd35, %rd83, %rd34;
	shl.b64 	%rd36, %rd35, 3;
	add.s64 	%rd37, %rd2, %rd36;
	ld.global.f64 	%fd117, [%rd37];
	add.f64 	%fd118, %fd346, %fd117;
	ld.global.f64 	%fd119, [%rd37+4096];
	add.f64 	%fd120, %fd118, %fd119;
	ld.global.f64 	%fd121, [%rd37+8192];
	add.f64 	%fd122, %fd120, %fd121;
	ld.global.f64 	%fd123, [%rd37+12288];
	add.f64 	%fd346, %fd122, %fd123;
	add.s32 	%r242, %r242, 2048;
$L__BB7_42:
	setp.eq.s32 	%p15, %r36, 0;
	@%p15 bra 	$L__BB7_45;
	cvt.u64.u32 	%rd38, %r242;
	add.s64 	%rd39, %rd83, %rd38;
	shl.b64 	%rd40, %rd39, 3;
	add.s64 	%rd85, %rd2, %rd40;
	neg.s32 	%r245, %r36;
$L__BB7_44:
	.pragma "nounroll";
	ld.global.f64 	%fd124, [%rd85];
	add.f64 	%fd346, %fd346, %fd124;
	add.s64 	%rd85, %rd85, 4096;
	add.s32 	%r245, %r245, 1;
	setp.ne.s32 	%p16, %r245, 0;
	@%p16 bra 	$L__BB7_44;
$L__BB7_45:
	// begin inline asm
	mov.u32 %r53, %laneid;
	// end inline asm
	mov.b64 	%rd41, %fd346;
	mov.b64 	{%r55, %r60}, %rd41;
	mov.b32 	%r61, 1;
	mov.b32 	%r102, 31;
	mov.b32 	%r103, -1;
	// begin inline asm
	shfl.sync.down.b32 %r54, %r55, %r61, %r102, %r103;
	// end inline asm
	// begin inline asm
	shfl.sync.down.b32 %r59, %r60, %r61, %r102, %r103;
	// end inline asm
	mov.b64 	%rd42, {%r54, %r59};
	mov.b64 	%fd125, %rd42;
	setp.gt.s32 	%p17, %r53, 30;
	add.f64 	%fd126, %fd346, %fd125;
	selp.f64 	%fd127, %fd346, %fd126, %p17;
	mov.b64 	%rd43, %fd127;
	mov.b64 	{%r65, %r70}, %rd43;
	mov.b32 	%r71, 2;
	// begin inline asm
	shfl.sync.down.b32 %r64, %r65, %r71, %r102, %r103;
	// end inline asm
	// begin inline asm
	shfl.sync.down.b32 %r69, %r70, %r71, %r102, %r103;
	// end inline asm
	mov.b64 	%rd44, {%r64, %r69};
	mov.b64 	%fd128, %rd44;
	setp.gt.s32 	%p18, %r53, 29;
	add.f64 	%fd129, %fd127, %fd128;
	selp.f64 	%fd130, %fd127, %fd129, %p18;
	mov.b64 	%rd45, %fd130;
	mov.b64 	{%r75, %r80}, %rd45;
	mov.b32 	%r81, 4;
	// begin inline asm
	shfl.sync.down.b32 %r74, %r75, %r81, %r102, %r103;
	// end inline asm
	// begin inline asm
	shfl.sync.down.b32 %r79, %r80, %r81, %r102, %r103;
	// end inline asm
	mov.b64 	%rd46, {%r74, %r79};
	mov.b64 	%fd131, %rd46;
	setp.gt.s32 	%p19, %r53, 27;
	add.f64 	%fd132, %fd130, %fd131;
	selp.f64 	%fd133, %fd130, %fd132, %p19;
	mov.b64 	%rd47, %fd133;
	mov.b64 	{%r85, %r90}, %rd47;
	mov.b32 	%r91, 8;
	// begin inline asm
	shfl.sync.down.b32 %r84, %r85, %r91, %r102, %r103;
	// end inline asm
	// begin inline asm
	shfl.sync.down.b32 %r89, %r90, %r91, %r102, %r103;
	// end inline asm
	mov.b64 	%rd48, {%r84, %r89};
	mov.b64 	%fd134, %rd48;
	setp.gt.s32 	%p20, %r53, 23;
	add.f64 	%fd135, %fd133, %fd134;
	selp.f64 	%fd136, %fd133, %fd135, %p20;
	mov.b64 	%rd49, %fd136;
	mov.b64 	{%r95, %r100}, %rd49;
	mov.b32 	%r101, 16;
	// begin inline asm
	shfl.sync.down.b32 %r94, %r95, %r101, %r102, %r103;
	// end inline asm
	// begin inline asm
	shfl.sync.down.b32 %r99, %r100, %r101, %r102, %r103;
	// end inline asm
	mov.b64 	%rd50, {%r94, %r99};
	mov.b64 	%fd137, %rd50;
	setp.gt.s32 	%p21, %r53, 15;
	add.f64 	%fd38, %fd136, %fd137;
	selp.f64 	%fd347, %fd136, %fd38, %p21;
	setp.ne.s32 	%p22, %r53, 0;
	@%p22 bra 	$L__BB7_47;
	shr.u32 	%r104, %r24, 2;
	and.b32  	%r105, %r104, 248;
	mov.u32 	%r106, _ZZN3cub18CUB_300001_SM_10006detail6reduce28DeviceReduceSingleTileKernelINS2_10policy_hubIdyN4cuda3std3__44plusIdEEE10Policy1000EN6thrust24THRUST_300001_SM_1000_NS6detail15normal_iteratorINSD_10device_ptrIdEEEEPdyS9_ddNS7_10__identityEEEvT0_T1_T2_T3_T4_T6_E12temp_storage;
	add.s32 	%r107, %r106, %r105;
	st.shared.f64 	[%r107+16], %fd38;
$L__BB7_47:
	bar.sync 	0;
	setp.ne.s32 	%p23, %r24, 0;
	@%p23 bra 	$L__BB7_49;
	ld.shared.f64 	%fd138, [_ZZN3cub18CUB_300001_SM_10006detail6reduce28DeviceReduceSingleTileKernelINS2_10policy_hubIdyN4cuda3std3__44plusIdEEE10Policy1000EN6thrust24THRUST_300001_SM_1000_NS6detail15normal_iteratorINSD_10device_ptrIdEEEEPdyS9_ddNS7_10__identityEEEvT0_T1_T2_T3_T4_T6_E12temp_storage+24];
	add.f64 	%fd139, %fd347, %fd138;
	ld.shared.f64 	%fd140, [_ZZN3cub18CUB_300001_SM_10006detail6reduce28DeviceReduceSingleTileKernelINS2_10policy_hubIdyN4cuda3std3__44plusIdEEE10Policy1000EN6thrust24THRUST_300001_SM_1000_NS6detail15normal_iteratorINSD_10device_ptrIdEEEEPdyS9_ddNS7_10__identityEEEvT0_T1_T2_T3_T4_T6_E12temp_storage+32];
	add.f64 	%fd141, %fd139, %fd140;
	ld.shared.f64 	%fd142, [_ZZN3cub18CUB_300001_SM_10006detail6reduce28DeviceReduceSingleTileKernelINS2_10policy_hubIdyN4cuda3std3__44plusIdEEE10Policy1000EN6thrust24THRUST_300001_SM_1000_NS6detail15normal_iteratorINSD_10device_ptrIdEEEEPdyS9_ddNS7_10__identityEEEvT0_T1_T2_T3_T4_T6_E12temp_storage+40];
	add.f64 	%fd143, %fd141, %fd142;
	ld.shared.f64 	%fd144, [_ZZN3cub18CUB_300001_SM_10006detail6reduce28DeviceReduceSingleTileKernelINS2_10policy_hubIdyN4cuda3std3__44plusIdEEE10Policy1000EN6thrust24THRUST_300001_SM_1000_NS6detail15normal_iteratorINSD_10device_ptrIdEEEEPdyS9_ddNS7_10__identityEEEvT0_T1_T2_T3_T4_T6_E12temp_storage+48];
	add.f64 	%fd145, %fd143, %fd144;
	ld.shared.f64 	%fd146, [_ZZN3cub18CUB_300001_SM_10006detail6reduce28DeviceReduceSingleTileKernelINS2_10policy_hubIdyN4cuda3std3__44plusIdEEE10Policy1000EN6thrust24THRUST_300001_SM_1000_NS6detail15normal_iteratorINSD_10device_ptrIdEEEEPdyS9_ddNS7_10__identityEEEvT0_T1_T2_T3_T4_T6_E12temp_storage+56];
	add.f64 	%fd147, %fd145, %fd146;
	ld.shared.f64 	%fd148, [_ZZN3cub18CUB_300001_SM_10006detail6reduce28DeviceReduceSingleTileKernelINS2_10policy_hubIdyN4cuda3std3__44plusIdEEE10Policy1000EN6thrust24THRUST_300001_SM_1000_NS6detail15normal_iteratorINSD_10device_ptrIdEEEEPdyS9_ddNS7_10__identityEEEvT0_T1_T2_T3_T4_T6_E12temp_storage+64];
	add.f64 	%fd149, %fd147, %fd148;
	ld.shared.f64 	%fd150, [_ZZN3cub18CUB_300001_SM_10006detail6reduce28DeviceReduceSingleTileKernelINS2_10policy_hubIdyN4cuda3std3__44plusIdEEE10Policy1000EN6thrust24THRUST_300001_SM_1000_NS6detail15normal_iteratorINSD_10device_ptrIdEEEEPdyS9_ddNS7_10__identityEEEvT0_T1_T2_T3_T4_T6_E12temp_storage+72];
	add.f64 	%fd151, %fd149, %fd150;
	ld.shared.f64 	%fd152, [_ZZN3cub18CUB_300001_SM_10006detail6reduce28DeviceReduceSingleTileKernelINS2_10policy_hubIdyN4cuda3std3__44plusIdEEE10Policy1000EN6thrust24THRUST_300001_SM_1000_NS6detail15normal_iteratorINSD_10device_ptrIdEEEEPdyS9_ddNS7_10__identityEEEvT0_T1_T2_T3_T4_T6_E12temp_storage+80];
	add.f64 	%fd153, %fd151, %fd152;
	ld.shared.f64 	%fd154, [_ZZN3cub18CUB_300001_SM_10006detail6reduce28DeviceReduceSingleTileKernelINS2_10policy_hubIdyN4cuda3std3__44plusIdEEE10Policy1000EN6thrust24THRUST_300001_SM_1000_NS6detail15normal_iteratorINSD_10device_ptrIdEEEEPdyS9_ddNS7_10__identityEEEvT0_T1_T2_T3_T4_T6_E12temp_storage+88];
	add.f64 	%fd155, %fd153, %fd154;
	ld.shared.f64 	%fd156, [_ZZN3cub18CUB_300001_SM_10006detail6reduce28DeviceReduceSingleTileKernelINS2_10policy_hubIdyN4cuda3std3__44plusIdEEE10Policy1000EN6thrust24THRUST_300001_SM_1000_NS6detail15normal_iteratorINSD_10device_ptrIdEEEEPdyS9_ddNS7_10__identityEEEvT0_T1_T2_T3_T4_T6_E12temp_storage+96];
	add.f64 	%fd157, %fd155, %fd156;
	ld.shared.f64 	%fd158, [_ZZN3cub18CUB_300001_SM_10006detail6reduce28DeviceReduceSingleTileKernelINS2_10policy_hubIdyN4cuda3std3__44plusIdEEE10Policy1000EN6thrust24THRUST_300001_SM_1000_NS6detail15normal_iteratorINSD_10device_ptrIdEEEEPdyS9_ddNS7_10__identityEEEvT0_T1_T2_T3_T4_T6_E12temp_storage+104];
	add.f64 	%fd159, %fd157, %fd158;
	ld.shared.f64 	%fd160, [_ZZN3cub18CUB_300001_SM_10006detail6reduce28DeviceReduceSingleTileKernelINS2_10policy_hubIdyN4cuda3std3__44plusIdEEE10Policy1000EN6thrust24THRUST_300001_SM_1000_NS6detail15normal_iteratorINSD_10device_ptrIdEEEEPdyS9_ddNS7_10__identityEEEvT0_T1_T2_T3_T4_T6_E12temp_storage+112];
	add.f64 	%fd161, %fd159, %fd160;
	ld.shared.f64 	%fd162, [_ZZN3cub18CUB_300001_SM_10006detail6reduce28DeviceReduceSingleTileKernelINS2_10policy_hubIdyN4cuda3std3__44plusIdEEE10Policy1000EN6thrust24THRUST_300001_SM_1000_NS6detail15normal_iteratorINSD_10device_ptrIdEEEEPdyS9_ddNS7_10__identityEEEvT0_T1_T2_T3_T4_T6_E12temp_storage+120];
	add.f64 	%fd163, %fd161, %fd162;
	ld.shared.f64 	%fd164, [_ZZN3cub18CUB_300001_SM_10006detail6reduce28DeviceReduceSingleTileKernelINS2_10policy_hubIdyN4cuda3std3__44plusIdEEE10Policy1000EN6thrust24THRUST_300001_SM_1000_NS6detail15normal_iteratorINSD_10device_ptrIdEEEEPdyS9_ddNS7_10__identityEEEvT0_T1_T2_T3_T4_T6_E12temp_storage+128];
	add.f64 	%fd165, %fd163, %fd164;
	ld.shared.f64 	%fd166, [_ZZN3cub18CUB_300001_SM_10006detail6reduce28DeviceReduceSingleTileKernelINS2_10policy_hubIdyN4cuda3std3__44plusIdEEE10Policy1000EN6thrust24THRUST_300001_SM_1000_NS6detail15normal_iteratorINSD_10device_ptrIdEEEEPdyS9_ddNS7_10__identityEEEvT0_T1_T2_T3_T4_T6_E12temp_storage+136];
	add.f64 	%fd347, %fd165, %fd166;
$L__BB7_49:
	mov.u32 	%r230, %tid.x;
	setp.ne.s32 	%p65, %r230, 0;
	@%p65 bra 	$L__BB7_51;
	add.f64 	%fd325, %fd42, %fd347;
	st.global.f64 	[%rd1], %fd325;
$L__BB7_51:
	ret;

}
	// .globl	_ZN3cub18CUB_300001_SM_10006detail6reduce18DeviceReduceKernelINS2_10policy_hubIdyN4cuda3std3__44plusIdEEE10Policy1000EN6thrust24THRUST_300001_SM_1000_NS6detail15normal_iteratorINSD_10device_ptrIdEEEEyS9_dNS7_10__identityEEEvT0_PT3_T1_NS0_13GridEvenShareISN_EET2_T4_
.visible .entry _ZN3cub18CUB_300001_SM_10006detail6reduce18DeviceReduceKernelINS2_10policy_hubIdyN4cuda3std3__44plusIdEEE10Policy1000EN6thrust24THRUST_300001_SM_1000_NS6detail15normal_iteratorINSD_10device_ptrIdEEEEyS9_dNS7_10__identityEEEvT0_PT3_T1_NS0_13GridEvenShareISN_EET2_T4_(
	.param .align 8 .b8 _ZN3cub18CUB_300001_SM_10006detail6reduce18DeviceReduceKernelINS2_10policy_hubIdyN4cuda3std3__44plusIdEEE10Policy1000EN6thrust24THRUST_300001_SM_1000_NS6detail15normal_iteratorINSD_10device_ptrIdEEEEyS9_dNS7_10__identityEEEvT0_PT3_T1_NS0_13GridEvenShareISN_EET2_T4__param_0[8],
	.param .u64 .ptr .align 1 _ZN3cub18CUB_300001_SM_10006detail6reduce18DeviceReduceKernelINS2_10policy_hubIdyN4cuda3std3__44plusIdEEE10Policy1000EN6thrust24THRUST_300001_SM_1000_NS6detail15normal_iteratorINSD_10device_ptrIdEEEEyS9_dNS7_10__identityEEEvT0_PT3_T1_NS0_13GridEvenShareISN_EET2_T4__param_1,
	.param .u64 _ZN3cub18CUB_300001_SM_10006detail6reduce18DeviceReduceKernelINS2_10policy_hubIdyN4cuda3std3__44plusIdEEE10Policy1000EN6thrust24THRUST_300001_SM_1000_NS6detail15normal_iteratorINSD_10device_ptrIdEEEEyS9_dNS7_10__identityEEEvT0_PT3_T1_NS0_13GridEvenShareISN_EET2_T4__param_2,
	.param .align 8 .b8 _ZN3cub18CUB_300001_SM_10006detail6reduce18DeviceReduceKernelINS2_10policy_hubIdyN4cuda3std3__44plusIdEEE10Policy1000EN6thrust24THRUST_300001_SM_1000_NS6detail15normal_iteratorINSD_10device_ptrIdEEEEyS9_dNS7_10__identityEEEvT0_PT3_T1_NS0_13GridEvenShareISN_EET2_T4__param_3[72],
	.param .align 1 .b8 _ZN3cub18CUB_300001_SM_10006detail6reduce18DeviceReduceKernelINS2_10policy_hubIdyN4cuda3std3__44plusIdEEE10Policy1000EN6thrust24THRUST_300001_SM_1000_NS6detail15normal_iteratorINSD_10device_ptrIdEEEEyS9_dNS7_10__identityEEEvT0_PT3_T1_NS0_13GridEvenShareISN_EET2_T4__param_4[1],
	.param .align 1 .b8 _ZN3cub18CUB_300001_SM_10006detail6reduce18DeviceReduceKernelINS2_10policy_hubIdyN4cuda3std3__44plusIdEEE10Policy1000EN6thrust24THRUST_300001_SM_1000_NS6detail15normal_iteratorINSD_10device_ptrIdEEEEyS9_dNS7_10__identityEEEvT0_PT3_T1_NS0_13GridEvenShareISN_EET2_T4__param_5[1]
)
.maxntid 512
{
	.reg .pred 	%p<65>;
	.reg .b16 	%rs<4>;
	.reg .b32 	%r<280>;
	.reg .b64 	%rd<107>;
	.reg .b64 	%fd<344>;
	// demoted variable
	.shared .align 8 .b8 _ZZN3cub18CUB_300001_SM_10006detail6reduce18DeviceReduceKernelINS2_10policy_hubIdyN4cuda3std3__44plusIdEEE10Policy1000EN6thrust24THRUST_300001_SM_1000_NS6detail15normal_iteratorINSD_10device_ptrIdEEEEyS9_dNS7_10__identityEEEvT0_PT3_T1_NS0_13GridEvenShareISN_EET2_T4_E12temp_storage[152];
	ld.param.u64 	%rd1, [_ZN3cub18CUB_300001_SM_10006detail6reduce18DeviceReduceKernelINS2_10policy_hubIdyN4cuda3std3__44plusIdEEE10Policy1000EN6thrust24THRUST_300001_SM_1000_NS6detail15normal_iteratorINSD_10device_ptrIdEEEEyS9_dNS7_10__identityEEEvT0_PT3_T1_NS0_13GridEvenShareISN_EET2_T4__param_3+32];
	ld.param.u32 	%r1, [_ZN3cub18CUB_300001_SM_10006detail6reduce18DeviceReduceKernelINS2_10policy_hubIdyN4cuda3std3__44plusIdEEE10Policy1000EN6thrust24THRUST_300001_SM_1000_NS6detail15normal_iteratorINSD_10device_ptrIdEEEEyS9_dNS7_10__identityEEEvT0_PT3_T1_NS0_13GridEvenShareISN_EET2_T4__param_3+40];
	ld.param.u64 	%rd26, [_ZN3cub18CUB_300001_SM_10006detail6reduce18DeviceReduceKernelINS2_10policy_hubIdyN4cuda3std3__44plusIdEEE10Policy1000EN6thrust24THRUST_300001_SM_1000_NS6detail15normal_iteratorINSD_10device_ptrIdEEEEyS9_dNS7_10__identityEEEvT0_PT3_T1_NS0_13GridEvenShareISN_EET2_T4__param_0];
	cvta.to.global.u64 	%rd2, %rd26;
	mov.u32 	%r2, %ctaid.x;
	mul.lo.s32 	%r50, %r1, 3584;
	cvt.s64.s32 	%rd3, %r50;
	mul.lo.s32 	%r51, %r2, 3584;
	cvt.u64.u32 	%rd4, %r51;
	sub.s64 	%rd5, %rd1, %rd4;
	setp.gt.u64 	%p1, %rd5, 3583;
	@%p1 bra 	$L__BB8_25;
	cvt.u32.u64 	%r136, %rd4;
	cvt.u32.u64 	%r3, %rd1;
	sub.s32 	%r4, %r3, %r136;
	mov.u32 	%r5, %tid.x;
	setp.ge.s32 	%p23, %r5, %r4;
	mov.f64 	%fd332, 0d0000000000000000;
	mov.u32 	%r267, %r5;
	@%p23 bra 	$L__BB8_3;
	add.s32 	%r138, %r136, %r5;
	mul.wide.u32 	%rd60, %r138, 8;
	add.s64 	%rd61, %rd2, %rd60;
	ld.global.f64 	%fd332, [%rd61];
	add.s32 	%r267, %r5, 512;
$L__BB8_3:
	setp.ge.s32 	%p24, %r267, %r4;
	@%p24 bra 	$L__BB8_16;
	not.b32 	%r140, %r267;
	add.s32 	%r141, %r140, %r3;
	sub.s32 	%r142, %r141, %r136;
	shr.u32 	%r143, %r142, 9;
	add.s32 	%r8, %r143, 1;
	and.b32  	%r9, %r8, 15;
	setp.lt.u32 	%p25, %r142, 7680;
	@%p25 bra 	$L__BB8_7;
	and.b32  	%r144, %r8, 16777200;
	neg.s32 	%r265, %r144;
	mul.wide.u32 	%rd62, %r2, 28672;
	mul.wide.u32 	%rd63, %r267, 8;
	add.s64 	%rd64, %rd62, %rd63;
	add.s64 	%rd65, %rd64, %rd2;
	add.s64 	%rd101, %rd65, 32768;
$L__BB8_6:
	.pragma "nounroll";
	ld.global.f64 	%fd167, [%rd101+-32768];
	add.f64 	%fd168, %fd332, %fd167;
	ld.global.f64 	%fd169, [%rd101+-28672];
	add.f64 	%fd170, %fd168, %fd169;
	ld.global.f64 	%fd171, [%rd101+-24576];
	add.f64 	%fd172, %fd170, %fd171;
	ld.global.f64 	%fd173, [%rd101+-20480];
	add.f64 	%fd174, %fd172, %fd173;
	ld.global.f64 	%fd175, [%rd101+-16384];
	add.f64 	%fd176, %fd174, %fd175;
	ld.global.f64 	%fd177, [%rd101+-12288];
	add.f64 	%fd178, %fd176, %fd177;
	ld.global.f64 	%fd179, [%rd101+-8192];
	add.f64 	%fd180, %fd178, %fd179;
	ld.global.f64 	%fd181, [%rd101+-4096];
	add.f64 	%fd182, %fd180, %fd181;
	ld.global.f64 	%fd183, [%rd101];
	add.f64 	%fd184, %fd182, %fd183;
	ld.global.f64 	%fd185, [%rd101+4096];
	add.f64 	%fd186, %fd184, %fd185;
	ld.global.f64 	%fd187, [%rd101+8192];
	add.f64 	%fd188, %fd186, %fd187;
	ld.global.f64 	%fd189, [%rd101+12288];
	add.f64 	%fd190, %fd188, %fd189;
	ld.global.f64 	%fd191, [%rd101+16384];
	add.f64 	%fd192, %fd190, %fd191;
	ld.global.f64 	%fd193, [%rd101+20480];
	add.f64 	%fd194, %fd192, %fd193;
	ld.global.f64 	%fd195, [%rd101+24576];
	add.f64 	%fd196, %fd194, %fd195;
	ld.global.f64 	%fd197, [%rd101+28672];
	add.f64 	%fd332, %fd196, %fd197;
	add.s32 	%r267, %r267, 8192;
	add.s32 	%r265, %r265, 16;
	add.s64 	%rd101, %rd101, 65536;
	setp.ne.s32 	%p26, %r265, 0;
	@%p26 bra 	$L__BB8_6;
$L__BB8_7:
	setp.eq.s32 	%p27, %r9, 0;
	@%p27 bra 	$L__BB8_16;
	and.b32  	%r16, %r8, 7;
	setp.lt.u32 	%p28, %r9, 8;
	@%p28 bra 	$L__BB8_10;
	cvt.s64.s32 	%rd66, %r267;
	add.s64 	%rd67, %rd66, %rd4;
	shl.b64 	%rd68, %rd67, 3;
	add.s64 	%rd69, %rd2, %rd68;
	ld.global.f64 	%fd199, [%rd69];
	add.f64 	%fd200, %fd332, %fd199;
	ld.global.f64 	%fd201, [%rd69+4096];
	add.f64 	%fd202, %fd200, %fd201;
	ld.global.f64 	%fd203, [%rd69+8192];
	add.f64 	%fd204, %fd202, %fd203;
	ld.global.f64 	%fd205, [%rd69+12288];
	add.f64 	%fd206, %fd204, %fd205;
	ld.global.f64 	%fd207, [%rd69+16384];
	add.f64 	%fd208, %fd206, %fd207;
	ld.global.f64 	%fd209, [%rd69+20480];
	add.f64 	%fd210, %fd208, %fd209;
	ld.global.f64 	%fd211, [%rd69+24576];
	add.f64 	%fd212, %fd210, %fd211;
	ld.global.f64 	%fd213, [%rd69+28672];
	add.f64 	%fd332, %fd212, %fd213;
	add.s32 	%r267, %r267, 4096;
$L__BB8_10:
	setp.eq.s32 	%p29, %r16, 0;
	@%p29 bra 	$L__BB8_16;
	and.b32  	%r19, %r8, 3;
	setp.lt.u32 	%p30, %r16, 4;
	@%p30 bra 	$L__BB8_13;
	cvt.s64.s32 	%rd70, %r267;
	add.s64 	%rd71, %rd70, %rd4;
	shl.b64 	%rd72, %rd71, 3;
	add.s64 	%rd73, %rd2, %rd72;
	ld.global.f64 	%fd215, [%rd73];
	add.f64 	%fd216, %fd332, %fd215;
	ld.global.f64 	%fd217, [%rd73+4096];
	add.f64 	%fd218, %fd216, %fd217;
	ld.global.f64 	%fd219, [%rd73+8192];
	add.f64 	%fd220, %fd218, %fd219;
	ld.global.f64 	%fd221, [%rd73+12288];
	add.f64 	%fd332, %fd220, %fd221;
	add.s32 	%r267, %r267, 2048;
$L__BB8_13:
	setp.eq.s32 	%p31, %r19, 0;
	@%p31 bra 	$L__BB8_16;
	mul.wide.u32 	%rd74, %r2, 28672;
	add.s64 	%rd9, %rd2, %rd74;
	neg.s32 	%r270, %r19;
$L__BB8_15:
	.pragma "nounroll";
	mul.wide.s32 	%rd75, %r267, 8;
	add.s64 	%rd76, %rd9, %rd75;
	ld.global.f64 	%fd222, [%rd76];
	add.f64 	%fd332, %fd332, %fd222;
	add.s32 	%r267, %r267, 512;
	add.s32 	%r270, %r270, 1;
	setp.ne.s32 	%p32, %r270, 0;
	@%p32 bra 	$L__BB8_15;
$L__BB8_16:
	setp.lt.s32 	%p33, %r4, 512;
	@%p33 bra 	$L__BB8_21;
	// begin inline asm
	mov.u32 %r208, %laneid;
	// end inline asm
	mov.b64 	%rd87, %fd332;
	mov.b64 	{%r210, %r215}, %rd87;
	mov.b32 	%r216, 1;
	mov.b32 	%r257, 31;
	mov.b32 	%r258, -1;
	// begin inline asm
	shfl.sync.down.b32 %r209, %r210, %r216, %r257, %r258;
	// end inline asm
	// begin inline asm
	shfl.sync.down.b32 %r214, %r215, %r216, %r257, %r258;
	// end inline asm
	mov.b64 	%rd88, {%r209, %r214};
	mov.b64 	%fd281, %rd88;
	setp.gt.s32 	%p57, %r208, 30;
	add.f64 	%fd282, %fd332, %fd281;
	selp.f64 	%fd283, %fd332, %fd282, %p57;
	mov.b64 	%rd89, %fd283;
	mov.b64 	{%r220, %r225}, %rd89;
	mov.b32 	%r226, 2;
	// begin inline asm
	shfl.sync.down.b32 %r219, %r220, %r226, %r257, %r258;
	// end inline asm
	// begin inline asm
	shfl.sync.down.b32 %r224, %r225, %r226, %r257, %r258;
	// end inline asm
	mov.b64 	%rd90, {%r219, %r224};
	mov.b64 	%fd284, %rd90;
	setp.gt.s32 	%p58, %r208, 29;
	add.f64 	%fd285, %fd283, %fd284;
	selp.f64 	%fd286, %fd283, %fd285, %p58;
	mov.b64 	%rd91, %fd286;
	mov.b64 	{%r230, %r235}, %rd91;
	mov.b32 	%r236, 4;
	// begin inline asm
	shfl.sync.down.b32 %r229, %r230, %r236, %r257, %r258;
	// end inline asm
	// begin inline asm
	shfl.sync.down.b32 %r234, %r235, %r236, %r257, %r258;
	// end inline asm
	mov.b64 	%rd92, {%r229, %r234};
	mov.b64 	%fd287, %rd92;
	setp.gt.s32 	%p59, %r208, 27;
	add.f64 	%fd288, %fd286, %fd287;
	selp.f64 	%fd289, %fd286, %fd288, %p59;
	mov.b64 	%rd93, %fd289;
	mov.b64 	{%r240, %r245}, %rd93;
	mov.b32 	%r246, 8;
	// begin inline asm
	shfl.sync.down.b32 %r239, %r240, %r246, %r257, %r258;
	// end inline asm
	// begin inline asm
	shfl.sync.down.b32 %r244, %r245, %r246, %r257, %r258;
	// end inline asm
	mov.b64 	%rd94, {%r239, %r244};
	mov.b64 	%fd290, %rd94;
	setp.gt.s32 	%p60, %r208, 23;
	add.f64 	%fd291, %fd289, %fd290;
	selp.f64 	%fd292, %fd289, %fd291, %p60;
	mov.b64 	%rd95, %fd292;
	mov.b64 	{%r250, %r255}, %rd95;
	mov.b32 	%r256, 16;
	// begin inline asm
	shfl.sync.down.b32 %r249, %r250, %r256, %r257, %r258;
	// end inline asm
	// begin inline asm
	shfl.sync.down.b32 %r254, %r255, %r256, %r257, %r258;
	// end inline asm
	mov.b64 	%rd96, {%r249, %r254};
	mov.b64 	%fd293, %rd96;
	setp.gt.s32 	%p61, %r208, 15;
	add.f64 	%fd16, %fd292, %fd293;
	selp.f64 	%fd343, %fd292, %fd16, %p61;
	setp.ne.s32 	%p62, %r208, 0;
	@%p62 bra 	$L__BB8_19;
	shr.u32 	%r259, %r5, 2;
	and.b32  	%r260, %r259, 248;
	mov.u32 	%r261, _ZZN3cub18CUB_300001_SM_10006detail6reduce18DeviceReduceKernelINS2_10policy_hubIdyN4cuda3std3__44plusIdEEE10Policy1000EN6thrust24THRUST_300001_SM_1000_NS6detail15normal_iteratorINSD_10device_ptrIdEEEEyS9_dNS7_10__identityEEEvT0_PT3_T1_NS0_13GridEvenShareISN_EET2_T4_E12temp_storage;
	add.s32 	%r262, %r261, %r260;
	st.shared.f64 	[%r262+16], %fd16;
$L__BB8_19:
	bar.sync 	0;
	setp.ne.s32 	%p63, %r5, 0;
	@%p63 bra 	$L__BB8_46;
	ld.shared.f64 	%fd294, [_ZZN3cub18CUB_300001_SM_10006detail6reduce18DeviceReduceKernelINS2_10policy_hubIdyN4cuda3std3__44plusIdEEE10Policy1000EN6thrust24THRUST_300001_SM_1000_NS6detail15normal_iteratorINSD_10device_ptrIdEEEEyS9_dNS7_10__identityEEEvT0_PT3_T1_NS0_13GridEvenShareISN_EET2_T4_E12temp_storage+24];
	add.f64 	%fd295, %fd343, %fd294;
	ld.shared.f64 	%fd296, [_ZZN3cub18CUB_300001_SM_10006detail6reduce18DeviceReduceKernelINS2_10policy_hubIdyN4cuda3std3__44plusIdEEE10Policy1000EN6thrust24THRUST_300001_SM_1000_NS6detail15normal_iteratorINSD_10device_ptrIdEEEEyS9_dNS7_10__identityEEEvT0_PT3_T1_NS0_13GridEvenShareISN_EET2_T4_E12temp_storage+32];
	add.f64 	%fd297, %fd295, %fd296;
	ld.shared.f64 	%fd298, [_ZZN3cub18CUB_300001_SM_10006detail6reduce18DeviceReduceKernelINS2_10policy_hubIdyN4cuda3std3__44plusIdEEE10Policy1000EN6thrust24THRUST_300001_SM_1000_NS6detail15normal_iteratorINSD_10device_ptrIdEEEEyS9_dNS7_10__identityEEEvT0_PT3_T1_NS0_13GridEvenShareISN_EET2_T4_E12temp_storage+40];
	add.f64 	%fd299, %fd297, %fd298;
	ld.shared.f64 	%fd300, [_ZZN3cub18CUB_300001_SM_10006detail6reduce18DeviceReduceKernelINS2_10policy_hubIdyN4cuda3std3__44plusIdEEE10Policy1000EN6thrust24THRUST_300001_SM_1000_NS6detail15normal_iteratorINSD_10device_ptrIdEEEEyS9_dNS7_10__identityEEEvT0_PT3_T1_NS0_13GridEvenShareISN_EET2_T4_E12temp_storage+48];
	add.f64 	%fd301, %fd299, %fd300;
	ld.shared.f64 	%fd302, [_ZZN3cub18CUB_300001_SM_10006detail6reduce18DeviceReduceKernelINS2_10policy_hubIdyN4cuda3std3__44plusIdEEE10Policy1000EN6thrust24THRUST_300001_SM_1000_NS6detail15normal_iteratorINSD_10device_ptrIdEEEEyS9_dNS7_10__identityEEEvT0_PT3_T1_NS0_13GridEvenShareISN_EET2_T4_E12temp_storage+56];
	add.f64 	%fd303, %fd301, %fd302;
	ld.shared.f64 	%fd304, [_ZZN3cub18CUB_300001_SM_10006detail6reduce18DeviceReduceKernelINS2_10policy_hubIdyN4cuda3std3__44plusIdEEE10Policy1000EN6thrust24THRUST_300001_SM_1000_NS6detail15normal_iteratorINSD_10device_ptrIdEEEEyS9_dNS7_10__identityEEEvT0_PT3_T1_NS0_13GridEvenShareISN_EET2_T4_E12temp_storage+64];
	add.f64 	%fd305, %fd303, %fd304;
	ld.shared.f64 	%fd306, [_ZZN3cub18CUB_300001_SM_10006detail6reduce18DeviceReduceKernelINS2_10policy_hubIdyN4cuda3std3__44plusIdEEE10Policy1000EN6thrust24THRUST_300001_SM_1000_NS6detail15normal_iteratorINSD_10device_ptrIdEEEEyS9_dNS7_10__identityEEEvT0_PT3_T1_NS0_13GridEvenShareISN_EET2_T4_E12temp_storage+72];
	add.f64 	%fd307, %fd305, %fd306;
	ld.shared.f64 	%fd308, [_ZZN3cub18CUB_300001_SM_10006detail6reduce18DeviceReduceKernelINS2_10policy_hubIdyN4cuda3std3__44plusIdEEE10Policy1000EN6thrust24THRUST_300001_SM_1000_NS6detail15normal_iteratorINSD_10device_ptrIdEEEEyS9_dNS7_10__identityEEEvT0_PT3_T1_NS0_13GridEvenShareISN_EET2_T4_E12temp_storage+80];
	add.f64 	%fd309, %fd307, %fd308;
	ld.shared.f64 	%fd310, [_ZZN3cub18CUB_300001_SM_10006detail6reduce18DeviceReduceKernelINS2_10policy_hubIdyN4cuda3std3__44plusIdEEE10Policy1000EN6thrust24THRUST_300001_SM_1000_NS6detail15normal_iteratorINSD_10device_ptrIdEEEEyS9_dNS7_10__identityEEEvT0_PT3_T1_NS0_13GridEvenShareISN_EET2_T4_E12temp_storage+88];
	add.f64 	%fd311, %fd309, %fd310;
	ld.shared.f64 	%fd312, [_ZZN3cub18CUB_300001_SM_10006detail6reduce18DeviceReduceKernelINS2_10policy_hubIdyN4cuda3std3__44plusIdEEE10Policy1000EN6thrust24THRUST_300001_SM_1000_NS6detail15normal_iteratorINSD_10device_ptrIdEEEEyS9_dNS7_10__identityEEEvT0_PT3_T1_NS0_13GridEvenShareISN_EET2_T4_E12temp_storage+96];
	add.f64 	%fd313, %fd311, %fd312;
	ld.shared.f64 	%fd314, [_ZZN3cub18CUB_300001_SM_10006detail6reduce18DeviceReduceKernelINS2_10policy_hubIdyN4cuda3std3__44plusIdEEE10Policy1000EN6thrust24THRUST_300001_SM_1000_NS6detail15normal_iteratorINSD_10device_ptrIdEEEEyS9_dNS7_10__identityEEEvT0_PT3_T1_NS0_13GridEvenShareISN_EET2_T4_E12temp_storage+104];
	add.f64 	%fd315, %fd313, %fd314;
	ld.shared.f64 	%fd316, [_ZZN3cub18CUB_300001_SM_10006detail6reduce18DeviceReduceKernelINS2_10policy_hubIdyN4cuda3std3__44plusIdEEE10Policy1000EN6thrust24THRUST_300001_SM_1000_NS6detail15normal_iteratorINSD_10device_ptrIdEEEEyS9_dNS7_10__identityEEEvT0_PT3_T1_NS0_13GridEvenShareISN_EET2_T4_E12temp_storage+112];
	add.f64 	%fd317, %fd315, %fd316;
	ld.shared.f64 	%fd318, [_ZZN3cub18CUB_300001_SM_10006detail6reduce18DeviceReduceKernelINS2_10policy_hubIdyN4cuda3std3__44plusIdEEE10Policy1000EN6thrust24THRUST_300001_SM_1000_NS6detail15normal_iteratorINSD_10device_ptrIdEEEEyS9_dNS7_10__identityEEEvT0_PT3_T1_NS0_13GridEvenShareISN_EET2_T4_E12temp_storage+120];
	add.f64 	%fd319, %fd317, %fd318;
	ld.shared.f64 	%fd320, [_ZZN3cub18CUB_300001_SM_10006detail6reduce18DeviceReduceKernelINS2_10policy_hubIdyN4cuda3std3__44plusIdEEE10Policy1000EN6thrust24THRUST_300001_SM_1000_NS6detail15normal_iteratorINSD_10device_ptrIdEEEEyS9_dNS7_10__identityEEEvT0_PT3_T1_NS0_13GridEvenShareISN_EET2_T4_E12temp_storage+128];
	add.f64 	%fd321, %fd319, %fd320;
	ld.shared.f64 	%fd322, [_ZZN3cub18CUB_300001_SM_10006detail6reduce18DeviceReduceKernelINS2_10policy_hubIdyN4cuda3std3__44plusIdEEE10Policy1000EN6thrust24THRUST_300001_SM_1000_NS6detail15normal_iteratorINSD_10device_ptrIdEEEEyS9_dNS7_10__identityEEEvT0_PT3_T1_NS0_13GridEvenShareISN_EET2_T4_E12temp_storage+136];
	add.f64 	%fd343, %fd321, %fd322;
	bra.uni 	$L__BB8_46;
$L__BB8_21:
	// begin inline asm
	mov.u32 %r145, %laneid;
	// end inline asm
	and.b32  	%r196, %r5, 992;
	add.s32 	%r197, %r196, 32;
	setp.gt.s32 	%p34, %r197, %r4;
	not.b32 	%r198, %r196;
	add.s32 	%r199, %r4, %r198;
	selp.b32 	%r194, %r199, 31, %p34;
	mov.b64 	%rd77, %fd332;
	mov.b64 	{%r147, %r152}, %rd77;
	mov.b32 	%r153, 1;
	mov.b32 	%r195, -1;
	// begin inline asm
	shfl.sync.down.b32 %r146, %r147, %r153, %r194, %r195;
	// end inline asm
	// begin inline asm
	shfl.sync.down.b32 %r151, %r152, %r153, %r194, %r195;
	// end inline asm
	mov.b64 	%rd78, {%r146, %r151};
	mov.b64 	%fd223, %rd78;
	setp.lt.s32 	%p35, %r145, %r194;
	add.f64 	%fd224, %fd332, %fd223;
	selp.f64 	%fd225, %fd224, %fd332, %p35;
	mov.b64 	%rd79, %fd225;
	mov.b64 	{%r157, %r162}, %rd79;
	mov.b32 	%r163, 2;
	// begin inline asm
	shfl.sync.down.b32 %r156, %r157, %r163, %r194, %r195;
	// end inline asm
	// begin inline asm
	shfl.sync.down.b32 %r161, %r162, %r163, %r194, %r195;
	// end inline asm
	mov.b64 	%rd80, {%r156, %r161};
	mov.b64 	%fd226, %rd80;
	add.s32 	%r200, %r145, 2;
	setp.gt.s32 	%p36, %r200, %r194;
	add.f64 	%fd227, %fd225, %fd226;
	selp.f64 	%fd228, %fd225, %fd227, %p36;
	mov.b64 	%rd81, %fd228;
	mov.b64 	{%r167, %r172}, %rd81;
	mov.b32 	%r173, 4;
	// begin inline asm
	shfl.sync.down.b32 %r166, %r167, %r173, %r194, %r195;
	// end inline asm
	// begin inline asm
	shfl.sync.down.b32 %r171, %r172, %r173, %r194, %r195;
	// end inline asm
	mov.b64 	%rd82, {%r166, %r171};
	mov.b64 	%fd229, %rd82;
	add.s32 	%r201, %r145, 4;
	setp.gt.s32 	%p37, %r201, %r194;
	add.f64 	%fd230, %fd228, %fd229;
	selp.f64 	%fd231, %fd228, %fd230, %p37;
	mov.b64 	%rd83, %fd231;
	mov.b64 	{%r177, %r182}, %rd83;
	mov.b32 	%r183, 8;
	// begin inline asm
	shfl.sync.down.b32 %r176, %r177, %r183, %r194, %r195;
	// end inline asm
	// begin inline asm
	shfl.sync.down.b32 %r181, %r182, %r183, %r194, %r195;
	// end inline asm
	mov.b64 	%rd84, {%r176, %r181};
	mov.b64 	%fd232, %rd84;
	add.s32 	%r202, %r145, 8;
	setp.gt.s32 	%p38, %r202, %r194;
	add.f64 	%fd233, %fd231, %fd232;
	selp.f64 	%fd234, %fd231, %fd233, %p38;
	mov.b64 	%rd85, %fd234;
	mov.b64 	{%r187, %r192}, %rd85;
	mov.b32 	%r193, 16;
	// begin inline asm
	shfl.sync.down.b32 %r186, %r187, %r193, %r194, %r195;
	// end inline asm
	// begin inline asm
	shfl.sync.down.b32 %r191, %r192, %r193, %r194, %r195;
	// end inline asm
	mov.b64 	%rd86, {%r186, %r191};
	mov.b64 	%fd235, %rd86;
	add.s32 	%r203, %r145, 16;
	setp.gt.s32 	%p39, %r203, %r194;
	add.f64 	%fd236, %fd234, %fd235;
	selp.f64 	%fd343, %fd234, %fd236, %p39;
	setp.ne.s32 	%p40, %r145, 0;
	@%p40 bra 	$L__BB8_23;
	shr.u32 	%r204, %r5, 2;
	and.b32  	%r205, %r204, 248;
	mov.u32 	%r206, _ZZN3cub18CUB_300001_SM_10006detail6reduce18DeviceReduceKernelINS2_10policy_hubIdyN4cuda3std3__44plusIdEEE10Policy1000EN6thrust24THRUST_300001_SM_1000_NS6detail15normal_iteratorINSD_10device_ptrIdEEEEyS9_dNS7_10__identityEEEvT0_PT3_T1_NS0_13GridEvenShareISN_EET2_T4_E12temp_storage;
	add.s32 	%r207, %r206, %r205;
	st.shared.f64 	[%r207+16], %fd343;
$L__BB8_23:
	bar.sync 	0;
	setp.ne.s32 	%p41, %r5, 0;
	@%p41 bra 	$L__BB8_46;
	setp.gt.s32 	%p42, %r4, 32;
	ld.shared.f64 	%fd237, [_ZZN3cub18CUB_300001_SM_10006detail6reduce18DeviceReduceKernelINS2_10policy_hubIdyN4cuda3std3__44plusIdEEE10Policy1000EN6thrust24THRUST_300001_SM_1000_NS6detail15normal_iteratorINSD_10device_ptrIdEEEEyS9_dNS7_10__identityEEEvT0_PT3_T1_NS0_13GridEvenShareISN_EET2_T4_E12temp_storage+24];
	add.f64 	%fd238, %fd343, %fd237;
	selp.f64 	%fd239, %fd238, %fd343, %p42;
	setp.gt.s32 	%p43, %r4, 64;
	ld.shared.f64 	%fd240, [_ZZN3cub18CUB_300001_SM_10006detail6reduce18DeviceReduceKernelINS2_10policy_hubIdyN4cuda3std3__44plusIdEEE10Policy1000EN6thrust24THRUST_300001_SM_1000_NS6detail15normal_iteratorINSD_10device_ptrIdEEEEyS9_dNS7_10__identityEEEvT0_PT3_T1_NS0_13GridEvenShareISN_EET2_T4_E12temp_storage+32];
	add.f64 	%fd241, %fd240, %fd239;
	selp.f64 	%fd242, %fd241, %fd239, %p43;
	setp.gt.s32 	%p44, %r4, 96;
	ld.shared.f64 	%fd243, [_ZZN3cub18CUB_300001_SM_10006detail6reduce18DeviceReduceKernelINS2_10policy_hubIdyN4cuda3std3__44plusIdEEE10Policy1000EN6thrust24THRUST_300001_SM_1000_NS6detail15normal_iteratorINSD_10device_ptrIdEEEEyS9_dNS7_10__identityEEEvT0_PT3_T1_NS0_13GridEvenShareISN_EET2_T4_E12temp_storage+40];
	add.f64 	%fd244, %fd243, %fd242;
	selp.f64 	%fd245, %fd244, %fd242, %p44;
	setp.gt.s32 	%p45, %r4, 128;
	ld.shared.f64 	%fd246, [_ZZN3cub18CUB_300001_SM_10006detail6reduce18DeviceReduceKernelINS2_10policy_hubIdyN4cuda3std3__44plusIdEEE10Policy1000EN6thrust24THRUST_300001_SM_1000_NS6detail15normal_iteratorINSD_10device_ptrIdEEEEyS9_dNS7_10__identityEEEvT0_PT3_T1_NS0_13GridEvenShareISN_EET2_T4_E12temp_storage+48];
	add.f64 	%fd247, %fd246, %fd245;
	selp.f64 	%fd248, %fd247, %fd245, %p45;
	setp.gt.s32 	%p46, %r4, 160;
	ld.shared.f64 	%fd249, [_ZZN3cub18CUB_300001_SM_10006detail6reduce18DeviceReduceKernelINS2_10policy_hubIdyN4cuda3std3__44plusIdEEE10Policy1000EN6thrust24THRUST_300001_SM_1000_NS6detail15normal_iteratorINSD_10device_ptrIdEEEEyS9_dNS7_10__identityEEEvT0_PT3_T1_NS0_13GridEvenShareISN_EET2_T4_E12temp_storage+56];
	add.f64 	%fd250, %fd249, %fd248;
	selp.f64 	%fd251, %fd250, %fd248, %p46;
	setp.gt.s32 	%p47, %r4, 192;
	ld.shared.f64 	%fd252, [_ZZN3cub18CUB_300001_SM_10006detail6reduce18DeviceReduceKernelINS2_10policy_hubIdyN4cuda3std3__44plusIdEEE10Policy1000EN6thrust24THRUST_300001_SM_1000_NS6detail15normal_iteratorINSD_10device_ptrIdEEEEyS9_dNS7_10__identityEEEvT0_PT3_T1_NS0_13GridEvenShareISN_EET2_T4_E12temp_storage+64];
	add.f64 	%fd253, %fd252, %fd251;
	selp.f64 	%fd254, %fd253, %fd251, %p47;
	setp.gt.s32 	%p48, %r4, 224;
	ld.shared.f64 	%fd255, [_ZZN3cub18CUB_300001_SM_10006detail6reduce18DeviceReduceKernelINS2_10policy_hubIdyN4cuda3std3__44plusIdEEE10Policy1000EN6thrust24THRUST_300001_SM_1000_NS6detail15normal_iteratorINSD_10device_ptrIdEEEEyS9_dNS7_10__identityEEEvT0_PT3_T1_NS0_13GridEvenShareISN_EET2_T4_E12temp_storage+72];
	add.f64 	%fd256, %fd255, %fd254;
	selp.f64 	%fd257, %fd256, %fd254, %p48;
	setp.gt.s32 	%p49, %r4, 256;
	ld.shared.f64 	%fd258, [_ZZN3cub18CUB_300001_SM_10006detail6reduce18DeviceReduceKernelINS2_10policy_hubIdyN4cuda3std3__44plusIdEEE10Policy1000EN6thrust24THRUST_300001_SM_1000_NS6detail15normal_iteratorINSD_10device_ptrIdEEEEyS9_dNS7_10__identityEEEvT0_PT3_T1_NS0_13GridEvenShareISN_EET2_T4_E12temp_storage+80];
	add.f64 	%fd259, %fd258, %fd257;
	selp.f64 	%fd260, %fd259, %fd257, %p49;
	setp.gt.s32 	%p50, %r4, 288;
	ld.shared.f64 	%fd261, [_ZZN3cub18CUB_300001_SM_10006detail6reduce18DeviceReduceKernelINS2_10policy_hubIdyN4cuda3std3__44plusIdEEE10Policy1000EN6thrust24THRUST_300001_SM_1000_NS6detail15normal_iteratorINSD_10device_ptrIdEEEEyS9_dNS7_10__identityEEEvT0_PT3_T1_NS0_13GridEvenShareISN_EET2_T4_E12temp_storage+88];
	add.f64 	%fd262, %fd261, %fd260;
	selp.f64 	%fd263, %fd262, %fd260, %p50;
	setp.gt.s32 	%p51, %r4, 320;
	ld.shared.f64 	%fd264, [_ZZN3cub18CUB_300001_SM_10006detail6reduce18DeviceReduceKernelINS2_10policy_hubIdyN4cuda3std3__44plusIdEEE10Policy1000EN6thrust24THRUST_300001_SM_1000_NS6detail15normal_iteratorINSD_10device_ptrIdEEEEyS9_dNS7_10__identityEEEvT0_PT3_T1_NS0_13GridEvenShareISN_EET2_T4_E12temp_storage+96];
	add.f64 	%fd265, %fd264, %fd263;
	selp.f64 	%fd266, %fd265, %fd263, %p51;
	setp.gt.s32 	%p52, %r4, 352;
	ld.shared.f64 	%fd267, [_ZZN3cub18CUB_300001_SM_10006detail6reduce18DeviceReduceKernelINS2_10policy_hubIdyN4cuda3std3__44plusIdEEE10Policy1000EN6thrust24THRUST_300001_SM_1000_NS6detail15normal_iteratorINSD_10device_ptrIdEEEEyS9_dNS7_10__identityEEEvT0_PT3_T1_NS0_13GridEvenShareISN_EET2_T4_E12temp_storage+104];
	add.f64 	%fd268, %fd267, %fd266;
	selp.f64 	%fd269, %fd268, %fd266, %p52;
	setp.gt.s32 	%p53, %r4, 384;
	ld.shared.f64 	%fd270, [_ZZN3cub18CUB_300001_SM_10006detail6reduce18DeviceReduceKernelINS2_10policy_hubIdyN4cuda3std3__44plusIdEEE10Policy1000EN6thrust24THRUST_300001_SM_1000_NS6detail15normal_iteratorINSD_10device_ptrIdEEEEyS9_dNS7_10__identityEEEvT0_PT3_T1_NS0_13GridEvenShareISN_EET2_T4_E12temp_storage+112];
	add.f64 	%fd271, %fd270, %fd269;
	selp.f64 	%fd272, %fd271, %fd269, %p53;
	setp.gt.s32 	%p54, %r4, 416;
	ld.shared.f64 	%fd273, [_ZZN3cub18CUB_300001_SM_10006detail6reduce18DeviceReduceKernelINS2_10policy_hubIdyN4cuda3std3__44plusIdEEE10Policy1000EN6thrust24THRUST_300001_SM_1000_NS6detail15normal_iteratorINSD_10device_ptrIdEEEEyS9_dNS7_10__identityEEEvT0_PT3_T1_NS0_13GridEvenShareISN_EET2_T4_E12temp_storage+120];
	add.f64 	%fd274, %fd273, %fd272;
	selp.f64 	%fd275, %fd274, %fd272, %p54;
	setp.gt.s32 	%p55, %r4, 448;
	ld.shared.f64 	%fd276, [_ZZN3cub18CUB_300001_SM_10006detail6reduce18DeviceReduceKernelINS2_10policy_hubIdyN4cuda3std3__44plusIdEEE10Policy1000EN6thrust24THRUST_300001_SM_1000_NS6detail15normal_iteratorINSD_10device_ptrIdEEEEyS9_dNS7_10__identityEEEvT0_PT3_T1_NS0_13GridEvenShareISN_EET2_T4_E12temp_storage+128];
	add.f64 	%fd277, %fd276, %fd275;
	selp.f64 	%fd278, %fd277, %fd275, %p55;
	setp.gt.s32 	%p56, %r4, 480;
	ld.shared.f64 	%fd279, [_ZZN3cub18CUB_300001_SM_10006detail6reduce18DeviceReduceKernelINS2_10policy_hubIdyN4cuda3std3__44plusIdEEE10Policy1000EN6thrust24THRUST_300001_SM_1000_NS6detail15normal_iteratorINSD_10device_ptrIdEEEEyS9_dNS7_10__identityEEEvT0_PT3_T1_NS0_13GridEvenShareISN_EET2_T4_E12temp_storage+136];
	add.f64 	%fd280, %fd279, %fd278;
	selp.f64 	%fd343, %fd280, %fd278, %p56;
	bra.uni 	$L__BB8_46;
$L__BB8_25:
	cvt.u32.u64 	%r52, %rd4;
	mov.u32 	%r27, %tid.x;
	add.s32 	%r53, %r52, %r27;
	mul.wide.u32 	%rd27, %r53, 8;
	add.s64 	%rd28, %rd2, %rd27;
	ld.global.f64 	%fd41, [%rd28];
	ld.global.f64 	%fd42, [%rd28+4096];
	ld.global.f64 	%fd43, [%rd28+8192];
	ld.global.f64 	%fd44, [%rd28+12288];
	ld.global.f64 	%fd45, [%rd28+16384];
	ld.global.f64 	%fd46, [%rd28+20480];
	ld.global.f64 	%fd47, [%rd28+24576];
	add.f64 	%fd48, %fd41, %fd42;
	add.f64 	%fd49, %fd48, %fd43;
	add.f64 	%fd50, %fd49, %fd44;
	add.f64 	%fd51, %fd50, %fd45;
	add.f64 	%fd52, %fd51, %fd46;
	add.f64 	%fd342, %fd52, %fd47;
	setp.lt.u64 	%p2, %rd5, %rd3;
	@%p2 bra 	$L__BB8_42;
	cvt.u32.u64 	%r55, %rd3;
	cvt.u64.u32 	%rd10, %r27;
	add.s64 	%rd103, %rd4, %rd3;
	cvt.u32.u64 	%r28, %rd1;
	not.b32 	%r57, %r27;
	add.s32 	%r58, %r57, %r28;
	sub.s32 	%r59, %r58, %r55;
	sub.s32 	%r272, %r59, %r52;
	add.s64 	%rd29, %rd103, %rd10;
	shl.b64 	%rd30, %rd29, 3;
	add.s64 	%rd31, %rd30, %rd2;
	add.s64 	%rd102, %rd31, 32768;
	mov.b32 	%r273, 0;
	mov.u64 	%rd104, %rd4;
$L__BB8_27:
	cvt.s64.s32 	%rd16, %r50;
	add.s64 	%rd104, %rd104, %rd16;
	add.s64 	%rd32, %rd1, -3584;
	setp.gt.u64 	%p3, %rd104, %rd32;
	@%p3 bra 	$L__BB8_29;
	mul.lo.s32 	%r61, %r1, 3584;
	cvt.s64.s32 	%rd33, %r61;
	add.s64 	%rd34, %rd104, %rd10;
	shl.b64 	%rd35, %rd34, 3;
	add.s64 	%rd36, %rd2, %rd35;
	ld.global.f64 	%fd53, [%rd36];
	ld.global.f64 	%fd54, [%rd36+4096];
	ld.global.f64 	%fd55, [%rd36+8192];
	ld.global.f64 	%fd56, [%rd36+12288];
	ld.global.f64 	%fd57, [%rd36+16384];
	ld.global.f64 	%fd58, [%rd36+20480];
	ld.global.f64 	%fd59, [%rd36+24576];
	add.f64 	%fd60, %fd342, %fd53;
	add.f64 	%fd61, %fd60, %fd54;
	add.f64 	%fd62, %fd61, %fd55;
	add.f64 	%fd63, %fd62, %fd56;
	add.f64 	%fd64, %fd63, %fd57;
	add.f64 	%fd65, %fd64, %fd58;
	add.f64 	%fd342, %fd65, %fd59;
	sub.s64 	%rd37, %rd1, %rd104;
	setp.lt.u64 	%p4, %rd37, %rd33;
	add.s32 	%r273, %r273, 1;
	add.s64 	%rd103, %rd103, %rd33;
	sub.s32 	%r272, %r272, %r61;
	mul.wide.s32 	%rd38, %r61, 8;
	add.s64 	%rd102, %rd102, %rd38;
	@%p4 bra 	$L__BB8_42;
	bra.uni 	$L__BB8_27;
$L__BB8_29:
	setp.le.u64 	%p5, %rd1, %rd104;
	cvt.u32.u64 	%r62, %rd104;
	cvt.u32.u64 	%r63, %rd1;
	sub.s32 	%r64, %r63, %r62;
	setp.ge.s32 	%p6, %r27, %r64;
	or.pred  	%p7, %p5, %p6;
	@%p7 bra 	$L__BB8_42;
	cvt.u32.u64 	%r66, %rd16;
	cvt.u32.u64 	%r67, %rd4;
	not.b32 	%r68, %r27;
	add.s32 	%r69, %r68, %r28;
	add.s32 	%r70, %r66, %r67;
	sub.s32 	%r71, %r69, %r70;
	mul.lo.s32 	%r72, %r1, %r273;
	mad.lo.s32 	%r73, %r72, -3584, %r71;
	shr.u32 	%r74, %r73, 9;
	add.s32 	%r34, %r74, 1;
	and.b32  	%r35, %r34, 15;
	setp.lt.u32 	%p8, %r73, 7680;
	mov.u32 	%r276, %r27;
	@%p8 bra 	$L__BB8_33;
	shr.u32 	%r75, %r272, 9;
	add.s32 	%r76, %r75, 1;
	and.b32  	%r77, %r76, 16777200;
	neg.s32 	%r274, %r77;
	mov.u32 	%r276, %r27;
$L__BB8_32:
	.pragma "nounroll";
	ld.global.f64 	%fd67, [%rd102+-32768];
	add.f64 	%fd68, %fd342, %fd67;
	ld.global.f64 	%fd69, [%rd102+-28672];
	add.f64 	%fd70, %fd68, %fd69;
	ld.global.f64 	%fd71, [%rd102+-24576];
	add.f64 	%fd72, %fd70, %fd71;
	ld.global.f64 	%fd73, [%rd102+-20480];
	add.f64 	%fd74, %fd72, %fd73;
	ld.global.f64 	%fd75, [%rd102+-16384];
	add.f64 	%fd76, %fd74, %fd75;
	ld.global.f64 	%fd77, [%rd102+-12288];
	add.f64 	%fd78, %fd76, %fd77;
	ld.global.f64 	%fd79, [%rd102+-8192];
	add.f64 	%fd80, %fd78, %fd79;
	ld.global.f64 	%fd81, [%rd102+-4096];
	add.f64 	%fd82, %fd80, %fd81;
	ld.global.f64 	%fd83, [%rd102];
	add.f64 	%fd84, %fd82, %fd83;
	ld.global.f64 	%fd85, [%rd102+4096];
	add.f64 	%fd86, %fd84, %fd85;
	ld.global.f64 	%fd87, [%rd102+8192];
	add.f64 	%fd88, %fd86, %fd87;
	ld.global.f64 	%fd89, [%rd102+12288];
	add.f64 	%fd90, %fd88, %fd89;
	ld.global.f64 	%fd91, [%rd102+16384];
	add.f64 	%fd92, %fd90, %fd91;
	ld.global.f64 	%fd93, [%rd102+20480];
	add.f64 	%fd94, %fd92, %fd93;
	ld.global.f64 	%fd95, [%rd102+24576];
	add.f64 	%fd96, %fd94, %fd95;
	ld.global.f64 	%fd97, [%rd102+28672];
	add.f64 	%fd342, %fd96, %fd97;
	add.s32 	%r276, %r276, 8192;
	add.s32 	%r274, %r274, 16;
	add.s64 	%rd102, %rd102, 65536;
	setp.ne.s32 	%p9, %r274, 0;
	@%p9 bra 	$L__BB8_32;
$L__BB8_33:
	setp.eq.s32 	%p10, %r35, 0;
	@%p10 bra 	$L__BB8_42;
	and.b32  	%r42, %r34, 7;
	setp.lt.u32 	%p11, %r35, 8;
	@%p11 bra 	$L__BB8_36;
	cvt.u64.u32 	%rd39, %r276;
	add.s64 	%rd40, %rd104, %rd39;
	shl.b64 	%rd41, %rd40, 3;
	add.s64 	%rd42, %rd2, %rd41;
	ld.global.f64 	%fd99, [%rd42];
	add.f64 	%fd100, %fd342, %fd99;
	ld.global.f64 	%fd101, [%rd42+4096];
	add.f64 	%fd102, %fd100, %fd101;
	ld.global.f64 	%fd103, [%rd42+8192];
	add.f64 	%fd104, %fd102, %fd103;
	ld.global.f64 	%fd105, [%rd42+12288];
	add.f64 	%fd106, %fd104, %fd105;
	ld.global.f64 	%fd107, [%rd42+16384];
	add.f64 	%fd108, %fd106, %fd107;
	ld.global.f64 	%fd109, [%rd42+20480];
	add.f64 	%fd110, %fd108, %fd109;
	ld.global.f64 	%fd111, [%rd42+24576];
	add.f64 	%fd112, %fd110, %fd111;
	ld.global.f64 	%fd113, [%rd42+28672];
	add.f64 	%fd342, %fd112, %fd113;
	add.s32 	%r276, %r276, 4096;
$L__BB8_36:
	setp.eq.s32 	%p12, %r42, 0;
	@%p12 bra 	$L__BB8_42;
	setp.lt.u32 	%p13, %r42, 4;
	@%p13 bra 	$L__BB8_39;
	cvt.u64.u32 	%rd43, %r276;
	add.s64 	%rd44, %rd104, %rd43;
	shl.b64 	%rd45, %rd44, 3;
	add.s64 	%rd46, %rd2, %rd45;
	ld.global.f64 	%fd115, [%rd46];
	add.f64 	%fd116, %fd342, %fd115;
	ld.global.f64 	%fd117, [%rd46+4096];
	add.f64 	%fd118, %fd116, %fd117;
	ld.global.f64 	%fd119, [%rd46+8192];
	add.f64 	%fd120, %fd118, %fd119;
	ld.global.f64 	%fd121, [%rd46+12288];
	add.f64 	%fd342, %fd120, %fd121;
	add.s32 	%r276, %r276, 2048;
$L__BB8_39:
	and.b32  	%r78, %r34, 3;
	setp.eq.s32 	%p14, %r78, 0;
	@%p14 bra 	$L__BB8_42;
	cvt.u64.u32 	%rd47, %r276;
	add.s64 	%rd48, %rd47, %rd103;
	shl.b64 	%rd49, %rd48, 3;
	add.s64 	%rd106, %rd2, %rd49;
	cvt.u16.u32 	%rs1, %r272;
	shr.u16 	%rs2, %rs1, 9;
	add.s16 	%rs3, %rs2, 1;
	cvt.u32.u16 	%r79, %rs3;
	and.b32  	%r80, %r79, 3;
	neg.s32 	%r279, %r80;
$L__BB8_41:
	.pragma "nounroll";
	ld.global.f64 	%fd122, [%rd106];
	add.f64 	%fd342, %fd342, %fd122;
	add.s64 	%rd106, %rd106, 4096;
	add.s32 	%r279, %r279, 1;
	setp.ne.s32 	%p15, %r279, 0;
	@%p15 bra 	$L__BB8_41;
$L__BB8_42:
	// begin inline asm
	mov.u32 %r81, %laneid;
	// end inline asm
	mov.b64 	%rd50, %fd342;
	mov.b64 	{%r83, %r88}, %rd50;
	mov.b32 	%r89, 1;
	mov.b32 	%r130, 31;
	mov.b32 	%r131, -1;
	// begin inline asm
	shfl.sync.down.b32 %r82, %r83, %r89, %r130, %r131;
	// end inline asm
	// begin inline asm
	shfl.sync.down.b32 %r87, %r88, %r89, %r130, %r131;
	// end inline asm
	mov.b64 	%rd51, {%r82, %r87};
	mov.b64 	%fd123, %rd51;
	setp.gt.s32 	%p16, %r81, 30;
	add.f64 	%fd124, %fd342, %fd123;
	selp.f64 	%fd125, %fd342, %fd124, %p16;
	mov.b64 	%rd52, %fd125;
	mov.b64 	{%r93, %r98}, %rd52;
	mov.b32 	%r99, 2;
	// begin inline asm
	shfl.sync.down.b32 %r92, %r93, %r99, %r130, %r131;
	// end inline asm
	// begin inline asm
	shfl.sync.down.b32 %r97, %r98, %r99, %r130, %r131;
	// end inline asm
	mov.b64 	%rd53, {%r92, %r97};
	mov.b64 	%fd126, %rd53;
	setp.gt.s32 	%p17, %r81, 29;
	add.f64 	%fd127, %fd125, %fd126;
	selp.f64 	%fd128, %fd125, %fd127, %p17;
	mov.b64 	%rd54, %fd128;
	mov.b64 	{%r103, %r108}, %rd54;
	mov.b32 	%r109, 4;
	// begin inline asm
	shfl.sync.down.b32 %r102, %r103, %r109, %r130, %r131;
	// end inline asm
	// begin inline asm
	shfl.sync.down.b32 %r107, %r108, %r109, %r130, %r131;
	// end inline asm
	mov.b64 	%rd55, {%r102, %r107};
	mov.b64 	%fd129, %rd55;
	setp.gt.s32 	%p18, %r81, 27;
	add.f64 	%fd130, %fd128, %fd129;
	selp.f64 	%fd131, %fd128, %fd130, %p18;
	mov.b64 	%rd56, %fd131;
	mov.b64 	{%r113, %r118}, %rd56;
	mov.b32 	%r119, 8;
	// begin inline asm
	shfl.sync.down.b32 %r112, %r113, %r119, %r130, %r131;
	// end inline asm
	// begin inline asm
	shfl.sync.down.b32 %r117, %r118, %r119, %r130, %r131;
	// end inline asm
	mov.b64 	%rd57, {%r112, %r117};
	mov.b64 	%fd132, %rd57;
	setp.gt.s32 	%p19, %r81, 23;
	add.f64 	%fd133, %fd131, %fd132;
	selp.f64 	%fd134, %fd131, %fd133, %p19;
	mov.b64 	%rd58, %fd134;
	mov.b64 	{%r123, %r128}, %rd58;
	mov.b32 	%r129, 16;
	// begin inline asm
	shfl.sync.down.b32 %r122, %r123, %r129, %r130, %r131;
	// end inline asm
	// begin inline asm
	shfl.sync.down.b32 %r127, %r128, %r129, %r130, %r131;
	// end inline asm
	mov.b64 	%rd59, {%r122, %r127};
	mov.b64 	%fd135, %rd59;
	setp.gt.s32 	%p20, %r81, 15;
	add.f64 	%fd37, %fd134, %fd135;
	selp.f64 	%fd343, %fd134, %fd37, %p20;
	setp.ne.s32 	%p21, %r81, 0;
	@%p21 bra 	$L__BB8_44;
	shr.u32 	%r132, %r27, 2;
	and.b32  	%r133, %r132, 248;
	mov.u32 	%r134, _ZZN3cub18CUB_300001_SM_10006detail6reduce18DeviceReduceKernelINS2_10policy_hubIdyN4cuda3std3__44plusIdEEE10Policy1000EN6thrust24THRUST_300001_SM_1000_NS6detail15normal_iteratorINSD_10device_ptrIdEEEEyS9_dNS7_10__identityEEEvT0_PT3_T1_NS0_13GridEvenShareISN_EET2_T4_E12temp_storage;
	add.s32 	%r135, %r134, %r133;
	st.shared.f64 	[%r135+16], %fd37;
$L__BB8_44:
	bar.sync 	0;
	setp.ne.s32 	%p22, %r27, 0;
	@%p22 bra 	$L__BB8_46;
	ld.shared.f64 	%fd136, [_ZZN3cub18CUB_300001_SM_10006detail6reduce18DeviceReduceKernelINS2_10policy_hubIdyN4cuda3std3__44plusIdEEE10Policy1000EN6thrust24THRUST_300001_SM_1000_NS6detail15normal_iteratorINSD_10device_ptrIdEEEEyS9_dNS7_10__identityEEEvT0_PT3_T1_NS0_13GridEvenShareISN_EET2_T4_E12temp_storage+24];
	add.f64 	%fd137, %fd343, %fd136;
	ld.shared.f64 	%fd138, [_ZZN3cub18CUB_300001_SM_10006detail6reduce18DeviceReduceKernelINS2_10policy_hubIdyN4cuda3std3__44plusIdEEE10Policy1000EN6thrust24THRUST_300001_SM_1000_NS6detail15normal_iteratorINSD_10device_ptrIdEEEEyS9_dNS7_10__identityEEEvT0_PT3_T1_NS0_13GridEvenShareISN_EET2_T4_E12temp_storage+32];
	add.f64 	%fd139, %fd137, %fd138;
	ld.shared.f64 	%fd140, [_ZZN3cub18CUB_300001_SM_10006detail6reduce18DeviceReduceKernelINS2_10policy_hubIdyN4cuda3std3__44plusIdEEE10Policy1000EN6thrust24THRUST_300001_SM_1000_NS6detail15normal_iteratorINSD_10device_ptrIdEEEEyS9_dNS7_10__identityEEEvT0_PT3_T1_NS0_13GridEvenShareISN_EET2_T4_E12temp_storage+40];
	add.f64 	%fd141, %fd139, %fd140;
	ld.shared.f64 	%fd142, [_ZZN3cub18CUB_300001_SM_10006detail6reduce18DeviceReduceKernelINS2_10policy_hubIdyN4cuda3std3__44plusIdEEE10Policy1000EN6thrust24THRUST_300001_SM_1000_NS6detail15normal_iteratorINSD_10device_ptrIdEEEEyS9_dNS7_10__identityEEEvT0_PT3_T1_NS0_13GridEvenShareISN_EET2_T4_E12temp_storage+48];
	add.f64 	%fd143, %fd141, %fd142;
	ld.shared.f64 	%fd144, [_ZZN3cub18CUB_300001_SM_10006detail6reduce18DeviceReduceKernelINS2_10policy_hubIdyN4cuda3std3__44plusIdEEE10Policy1000EN6thrust24THRUST_300001_SM_1000_NS6detail15normal_iteratorINSD_10device_ptrIdEEEEyS9_dNS7_10__identityEEEvT0_PT3_T1_NS0_13GridEvenShareISN_EET2_T4_E12temp_storage+56];
	add.f64 	%fd145, %fd143, %fd144;
	ld.shared.f64 	%fd146, [_ZZN3cub18CUB_300001_SM_10006detail6reduce18DeviceReduceKernelINS2_10policy_hubIdyN4cuda3std3__44plusIdEEE10Policy1000EN6thrust24THRUST_300001_SM_1000_NS6detail15normal_iteratorINSD_10device_ptrIdEEEEyS9_dNS7_10__identityEEEvT0_PT3_T1_NS0_13GridEvenShareISN_EET2_T4_E12temp_storage+64];
	add.f64 	%fd147, %fd145, %fd146;
	ld.shared.f64 	%fd148, [_ZZN3cub18CUB_300001_SM_10006detail6reduce18DeviceReduceKernelINS2_10policy_hubIdyN4cuda3std3__44plusIdEEE10Policy1000EN6thrust24THRUST_300001_SM_1000_NS6detail15normal_iteratorINSD_10device_ptrIdEEEEyS9_dNS7_10__identityEEEvT0_PT3_T1_NS0_13GridEvenShareISN_EET2_T4_E12temp_storage+72];
	add.f64 	%fd149, %fd147, %fd148;
	ld.shared.f64 	%fd150, [_ZZN3cub18CUB_300001_SM_10006detail6reduce18DeviceReduceKernelINS2_10policy_hubIdyN4cuda3std3__44plusIdEEE10Policy1000EN6thrust24THRUST_300001_SM_1000_NS6detail15normal_iteratorINSD_10device_ptrIdEEEEyS9_dNS7_10__identityEEEvT0_PT3_T1_NS0_13GridEvenShareISN_EET2_T4_E12temp_storage+80];
	add.f64 	%fd151, %fd149, %fd150;
	ld.shared.f64 	%fd152, [_ZZN3cub18CUB_300001_SM_10006detail6reduce18DeviceReduceKernelINS2_10policy_hubIdyN4cuda3std3__44plusIdEEE10Policy1000EN6thrust24THRUST_300001_SM_1000_NS6detail15normal_iteratorINSD_10device_ptrIdEEEEyS9_dNS7_10__identityEEEvT0_PT3_T1_NS0_13GridEvenShareISN_EET2_T4_E12temp_storage+88];
	add.f64 	%fd153, %fd151, %fd152;
	ld.shared.f64 	%fd154, [_ZZN3cub18CUB_300001_SM_10006detail6reduce18DeviceReduceKernelINS2_10policy_hubIdyN4cuda3std3__44plusIdEEE10Policy1000EN6thrust24THRUST_300001_SM_1000_NS6detail15normal_iteratorINSD_10device_ptrIdEEEEyS9_dNS7_10__identityEEEvT0_PT3_T1_NS0_13GridEvenShareISN_EET2_T4_E12temp_storage+96];
	add.f64 	%fd155, %fd153, %fd154;
	ld.shared.f64 	%fd156, [_ZZN3cub18CUB_300001_SM_10006detail6reduce18DeviceReduceKernelINS2_10policy_hubIdyN4cuda3std3__44plusIdEEE10Policy1000EN6thrust24THRUST_300001_SM_1000_NS6detail15normal_iteratorINSD_10device_ptrIdEEEEyS9_dNS7_10__identityEEEvT0_PT3_T1_NS0_13GridEvenShareISN_EET2_T4_E12temp_storage+104];
	add.f64 	%fd157, %fd155, %fd156;
	ld.shared.f64 	%fd158, [_ZZN3cub18CUB_300001_SM_10006detail6reduce18DeviceReduceKernelINS2_10policy_hubIdyN4cuda3std3__44plusIdEEE10Policy1000EN6thrust24THRUST_300001_SM_1000_NS6detail15normal_iteratorINSD_10device_ptrIdEEEEyS9_dNS7_10__identityEEEvT0_PT3_T1_NS0_13GridEvenShareISN_EET2_T4_E12temp_storage+112];
	add.f64 	%fd159, %fd157, %fd158;
	ld.shared.f64 	%fd160, [_ZZN3cub18CUB_300001_SM_10006detail6reduce18DeviceReduceKernelINS2_10policy_hubIdyN4cuda3std3__44plusIdEEE10Policy1000EN6thrust24THRUST_300001_SM_1000_NS6detail15normal_iteratorINSD_10device_ptrIdEEEEyS9_dNS7_10__identityEEEvT0_PT3_T1_NS0_13GridEvenShareISN_EET2_T4_E12temp_storage+120];
	add.f64 	%fd161, %fd159, %fd160;
	ld.shared.f64 	%fd162, [_ZZN3cub18CUB_300001_SM_10006detail6reduce18DeviceReduceKernelINS2_10policy_hubIdyN4cuda3std3__44plusIdEEE10Policy1000EN6thrust24THRUST_300001_SM_1000_NS6detail15normal_iteratorINSD_10device_ptrIdEEEEyS9_dNS7_10__identityEEEvT0_PT3_T1_NS0_13GridEvenShareISN_EET2_T4_E12temp_storage+128];
	add.f64 	%fd163, %fd161, %fd162;
	ld.shared.f64 	%fd164, [_ZZN3cub18CUB_300001_SM_10006detail6reduce18DeviceReduceKernelINS2_10policy_hubIdyN4cuda3std3__44plusIdEEE10Policy1000EN6thrust24THRUST_300001_SM_1000_NS6detail15normal_iteratorINSD_10device_ptrIdEEEEyS9_dNS7_10__identityEEEvT0_PT3_T1_NS0_13GridEvenShareISN_EET2_T4_E12temp_storage+136];
	add.f64 	%fd343, %fd163, %fd164;
$L__BB8_46:
	mov.u32 	%r263, %tid.x;
	setp.ne.s32 	%p64, %r263, 0;
	@%p64 bra 	$L__BB8_48;
	ld.param.u64 	%rd100, [_ZN3cub18CUB_300001_SM_10006detail6reduce18DeviceReduceKernelINS2_10policy_hubIdyN4cuda3std3__44plusIdEEE10Policy1000EN6thrust24THRUST_300001_SM_1000_NS6detail15normal_iteratorINSD_10device_ptrIdEEEEyS9_dNS7_10__identityEEEvT0_PT3_T1_NS0_13GridEvenShareISN_EET2_T4__param_1];
	cvta.to.global.u64 	%rd97, %rd100;
	mul.wide.u32 	%rd98, %r2, 8;
	add.s64 	%rd99, %rd97, %rd98;
	st.global.f64 	[%rd99], %fd343;
$L__BB8_48:
	ret;

}
	// .globl	_ZN3cub18CUB_300001_SM_10006detail6reduce28DeviceReduceSingleTileKernelINS2_10policy_hubIdyN4cuda3std3__44plusIdEEE10Policy1000EPdSC_iS9_ddNS7_10__identityEEEvT0_T1_T2_T3_T4_T6_
.visible .entry _ZN3cub18CUB_300001_SM_10006detail6reduce28DeviceReduceSingleTileKernelINS2_10policy_hubIdyN4cuda3std3__44plusIdEEE10Policy1000EPdSC_iS9_ddNS7_10__identityEEEvT0_T1_T2_T3_T4_T6_(
	.param .u64 .ptr .align 1 _ZN3cub18CUB_300001_SM_10006detail6reduce28DeviceReduceSingleTileKernelINS2_10policy_hubIdyN4cuda3std3__44plusIdEEE10Policy1000EPdSC_iS9_ddNS7_10__identityEEEvT0_T1_T2_T3_T4_T6__param_0,
	.param .u64 .ptr .align 1 _ZN3cub18CUB_300001_SM_10006detail6reduce28DeviceReduceSingleTileKernelINS2_10policy_hubIdyN4cuda3std3__44plusIdEEE10Policy1000EPdSC_iS9_ddNS7_10__identityEEEvT0_T1_T2_T3_T4_T6__param_1,
	.param .u32 _ZN3cub18CUB_300001_SM_10006detail6reduce28DeviceReduceSingleTileKernelINS2_10policy_hubIdyN4cuda3std3__44plusIdEEE10Policy1000EPdSC_iS9_ddNS7_10__identityEEEvT0_T1_T2_T3_T4_T6__param_2,
	.param .align 1 .b8 _ZN3cub18CUB_300001_SM_10006detail6reduce28DeviceReduceSingleTileKernelINS2_10policy_hubIdyN4cuda3std3__44plusIdEEE10Policy1000EPdSC_iS9_ddNS7_10__identityEEEvT0_T1_T2_T3_T4_T6__param_3[1],
	.param .f64 _ZN3cub18CUB_300001_SM_10006detail6reduce28DeviceReduceSingleTileKernelINS2_10policy_hubIdyN4cuda3std3__44plusIdEEE10Policy1000EPdSC_iS9_ddNS7_10__identityEEEvT0_T1_T2_T3_T4_T6__param_4,
	.param .align 1 .b8 _ZN3cub18CUB_300001_SM_10006detail6reduce28DeviceReduceSingleTileKernelINS2_10policy_hubIdyN4cuda3std3__44plusIdEEE10Policy1000EPdSC_iS9_ddNS7_10__identityEEEvT0_T1_T2_T3_T4_T6__param_5[1]
)
.maxntid 512
.minnctapersm 1
{
	.reg .pred 	%p<58>;
	.reg .b32 	%r<238>;
	.reg .b64 	%rd<104>;
	.reg .b64 	%fd<232>;
	// demoted variable
	.shared .align 8 .b8 _ZZN3cub18CUB_300001_SM_10006detail6reduce28DeviceReduceSingleTileKernelINS2_10policy_hubIdyN4cuda3std3__44plusIdEEE10Policy1000EPdSC_iS9_ddNS7_10__identityEEEvT0_T1_T2_T3_T4_T6_E12temp_storage[152];
	ld.param.u64 	%rd8, [_ZN3cub18CUB_300001_SM_10006detail6reduce28DeviceReduceSingleTileKernelINS2_10policy_hubIdyN4cuda3std3__44plusIdEEE10Policy1000EPdSC_iS9_ddNS7_10__identityEEEvT0_T1_T2_T3_T4_T6__param_0];
	ld.param.u64 	%rd9, [_ZN3cub18CUB_300001_SM_10006detail6reduce28DeviceReduceSingleTileKernelINS2_10policy_hubIdyN4cuda3std3__44plusIdEEE10Policy1000EPdSC_iS9_ddNS7_10__identityEEEvT0_T1_T2_T3_T4_T6__param_1];
	ld.param.u32 	%r34, [_ZN3cub18CUB_300001_SM_10006detail6reduce28DeviceReduceSingleTileKernelINS2_10policy_hubIdyN4cuda3std3__44plusIdEEE10Policy1000EPdSC_iS9_ddNS7_10__identityEEEvT0_T1_T2_T3_T4_T6__param_2];
	ld.param.f64 	%fd30, [_ZN3cub18CUB_300001_SM_10006detail6reduce28DeviceReduceSingleTileKernelINS2_10policy_hubIdyN4cuda3std3__44plusIdEEE10Policy1000EPdSC_iS9_ddNS7_10__identityEEEvT0_T1_T2_T3_T4_T6__param_4];
	cvta.to.global.u64 	%rd1, %rd9;
	setp.ne.s32 	%p1, %r34, 0;
	@%p1 bra 	$L__BB9_3;
	mov.u32 	%r224, %tid.x;
	setp.ne.s32 	%p57, %r224, 0;
	@%p57 bra 	$L__BB9_39;
	st.global.f64 	[%rd1], %fd30;
	bra.uni 	$L__BB9_39;
$L__BB9_3:
	setp.gt.s32 	%p2, %r34, 3583;
	@%p2 bra 	$L__BB9_21;
	mov.u32 	%r1, %tid.x;
	setp.ge.s32 	%p19, %r1, %r34;
	mov.f64 	%fd223, 0d0000000000000000;
	mov.u32 	%r228, %r1;
	@%p19 bra 	$L__BB9_6;
	mul.wide.u32 	%rd69, %r1, 8;
	add.s64 	%rd68, %rd8, %rd69;
	// begin inline asm
	ld.global.nc.u64 %rd67, [%rd68];
	// end inline asm
	mov.b64 	%fd223, %rd67;
	add.s32 	%r228, %r1, 512;
$L__BB9_6:
	setp.ge.s32 	%p20, %r228, %r34;
	@%p20 bra 	$L__BB9_12;
	not.b32 	%r100, %r228;
	add.s32 	%r4, %r34, %r100;
	and.b32  	%r101, %r4, 1536;
	setp.eq.s32 	%p21, %r101, 1536;
	@%p21 bra 	$L__BB9_10;
	mul.wide.u32 	%rd70, %r228, 8;
	add.s64 	%rd102, %rd8, %rd70;
	shr.u32 	%r102, %r4, 9;
	add.s32 	%r103, %r102, 1;
	and.b32  	%r104, %r103, 3;
	neg.s32 	%r226, %r104;
$L__BB9_9:
	.pragma "nounroll";
	// begin inline asm
	ld.global.nc.u64 %rd71, [%rd102];
	// end inline asm
	mov.b64 	%fd109, %rd71;
	add.f64 	%fd223, %fd223, %fd109;
	add.s32 	%r228, %r228, 512;
	add.s64 	%rd102, %rd102, 4096;
	add.s32 	%r226, %r226, 1;
	setp.ne.s32 	%p22, %r226, 0;
	@%p22 bra 	$L__BB9_9;
$L__BB9_10:
	setp.lt.u32 	%p23, %r4, 1536;
	@%p23 bra 	$L__BB9_12;
$L__BB9_11:
	mul.wide.s32 	%rd81, %r228, 8;
	add.s64 	%rd74, %rd8, %rd81;
	// begin inline asm
	ld.global.nc.u64 %rd73, [%rd74];
	// end inline asm
	mov.b64 	%fd110, %rd73;
	add.f64 	%fd111, %fd223, %fd110;
	add.s64 	%rd76, %rd74, 4096;
	// begin inline asm
	ld.global.nc.u64 %rd75, [%rd76];
	// end inline asm
	mov.b64 	%fd112, %rd75;
	add.f64 	%fd113, %fd111, %fd112;
	add.s64 	%rd78, %rd74, 8192;
	// begin inline asm
	ld.global.nc.u64 %rd77, [%rd78];
	// end inline asm
	mov.b64 	%fd114, %rd77;
	add.f64 	%fd115, %fd113, %fd114;
	add.s64 	%rd80, %rd74, 12288;
	// begin inline asm
	ld.global.nc.u64 %rd79, [%rd80];
	// end inline asm
	mov.b64 	%fd116, %rd79;
	add.f64 	%fd223, %fd115, %fd116;
	add.s32 	%r228, %r228, 2048;
	setp.lt.s32 	%p24, %r228, %r34;
	@%p24 bra 	$L__BB9_11;
$L__BB9_12:
	setp.lt.s32 	%p25, %r34, 512;
	@%p25 bra 	$L__BB9_17;
	// begin inline asm
	mov.u32 %r168, %laneid;
	// end inline asm
	mov.b64 	%rd92, %fd223;
	mov.b64 	{%r170, %r175}, %rd92;
	mov.b32 	%r176, 1;
	mov.b32 	%r217, 31;
	mov.b32 	%r218, -1;
	// begin inline asm
	shfl.sync.down.b32 %r169, %r170, %r176, %r217, %r218;
	// end inline asm
	// begin inline asm
	shfl.sync.down.b32 %r174, %r175, %r176, %r217, %r218;
	// end inline asm
	mov.b64 	%rd93, {%r169, %r174};
	mov.b64 	%fd175, %rd93;
	setp.gt.s32 	%p49, %r168, 30;
	add.f64 	%fd176, %fd223, %fd175;
	selp.f64 	%fd177, %fd223, %fd176, %p49;
	mov.b64 	%rd94, %fd177;
	mov.b64 	{%r180, %r185}, %rd94;
	mov.b32 	%r186, 2;
	// begin inline asm
	shfl.sync.down.b32 %r179, %r180, %r186, %r217, %r218;
	// end inline asm
	// begin inline asm
	shfl.sync.down.b32 %r184, %r185, %r186, %r217, %r218;
	// end inline asm
	mov.b64 	%rd95, {%r179, %r184};
	mov.b64 	%fd178, %rd95;
	setp.gt.s32 	%p50, %r168, 29;
	add.f64 	%fd179, %fd177, %fd178;
	selp.f64 	%fd180, %fd177, %fd179, %p50;
	mov.b64 	%rd96, %fd180;
	mov.b64 	{%r190, %r195}, %rd96;
	mov.b32 	%r196, 4;
	// begin inline asm
	shfl.sync.down.b32 %r189, %r190, %r196, %r217, %r218;
	// end inline asm
	// begin inline asm
	shfl.sync.down.b32 %r194, %r195, %r196, %r217, %r218;
	// end inline asm
	mov.b64 	%rd97, {%r189, %r194};
	mov.b64 	%fd181, %rd97;
	setp.gt.s32 	%p51, %r168, 27;
	add.f64 	%fd182, %fd180, %fd181;
	selp.f64 	%fd183, %fd180, %fd182, %p51;
	mov.b64 	%rd98, %fd183;
	mov.b64 	{%r200, %r205}, %rd98;
	mov.b32 	%r206, 8;
	// begin inline asm
	shfl.sync.down.b32 %r199, %r200, %r206, %r217, %r218;
	// end inline asm
	// begin inline asm
	shfl.sync.down.b32 %r204, %r205, %r206, %r217, %r218;
	// end inline asm
	mov.b64 	%rd99, {%r199, %r204};
	mov.b64 	%fd184, %rd99;
	setp.gt.s32 	%p52, %r168, 23;
	add.f64 	%fd185, %fd183, %fd184;
	selp.f64 	%fd186, %fd183, %fd185, %p52;
	mov.b64 	%rd100, %fd186;
	mov.b64 	{%r210, %r215}, %rd100;
	mov.b32 	%r216, 16;
	// begin inline asm
	shfl.sync.down.b32 %r209, %r210, %r216, %r217, %r218;
	// end inline asm
	// begin inline asm
	shfl.sync.down.b32 %r214, %r215, %r216, %r217, %r218;
	// end inline asm
	mov.b64 	%rd101, {%r209, %r214};
	mov.b64 	%fd187, %rd101;
	setp.gt.s32 	%p53, %r168, 15;
	add.f64 	%fd10, %fd186, %fd187;
	selp.f64 	%fd231, %fd186, %fd10, %p53;
	setp.ne.s32 	%p54, %r168, 0;
	@%p54 bra 	$L__BB9_15;
	shr.u32 	%r219, %r1, 2;
	and.b32  	%r220, %r219, 248;
	mov.u32 	%r221, _ZZN3cub18CUB_300001_SM_10006detail6reduce28DeviceReduceSingleTileKernelINS2_10policy_hubIdyN4cuda3std3__44plusIdEEE10Policy1000EPdSC_iS9_ddNS7_10__identityEEEvT0_T1_T2_T3_T4_T6_E12temp_storage;
	add.s32 	%r222, %r221, %r220;
	st.shared.f64 	[%r222+16], %fd10;
$L__BB9_15:
	bar.sync 	0;
	setp.ne.s32 	%p55, %r1, 0;
	@%p55 bra 	$L__BB9_37;
	ld.shared.f64 	%fd188, [_ZZN3cub18CUB_300001_SM_10006detail6reduce28DeviceReduceSingleTileKernelINS2_10policy_hubIdyN4cuda3std3__44plusIdEEE10Policy1000EPdSC_iS9_ddNS7_10__identityEEEvT0_T1_T2_T3_T4_T6_E12temp_storage+24];
	add.f64 	%fd189, %fd231, %fd188;
	ld.shared.f64 	%fd190, [_ZZN3cub18CUB_300001_SM_10006detail6reduce28DeviceReduceSingleTileKernelINS2_10policy_hubIdyN4cuda3std3__44plusIdEEE10Policy1000EPdSC_iS9_ddNS7_10__identityEEEvT0_T1_T2_T3_T4_T6_E12temp_storage+32];
	add.f64 	%fd191, %fd189, %fd190;
	ld.shared.f64 	%fd192, [_ZZN3cub18CUB_300001_SM_10006detail6reduce28DeviceReduceSingleTileKernelINS2_10policy_hubIdyN4cuda3std3__44plusIdEEE10Policy1000EPdSC_iS9_ddNS7_10__identityEEEvT0_T1_T2_T3_T4_T6_E12temp_storage+40];
	add.f64 	%fd193, %fd191, %fd192;
	ld.shared.f64 	%fd194, [_ZZN3cub18CUB_300001_SM_10006detail6reduce28DeviceReduceSingleTileKernelINS2_10policy_hubIdyN4cuda3std3__44plusIdEEE10Policy1000EPdSC_iS9_ddNS7_10__identityEEEvT0_T1_T2_T3_T4_T6_E12temp_storage+48];
	add.f64 	%fd195, %fd193, %fd194;
	ld.shared.f64 	%fd196, [_ZZN3cub18CUB_300001_SM_10006detail6reduce28DeviceReduceSingleTileKernelINS2_10policy_hubIdyN4cuda3std3__44plusIdEEE10Policy1000EPdSC_iS9_ddNS7_10__identityEEEvT0_T1_T2_T3_T4_T6_E12temp_storage+56];
	add.f64 	%fd197, %fd195, %fd196;
	ld.shared.f64 	%fd198, [_ZZN3cub18CUB_300001_SM_10006detail6reduce28DeviceReduceSingleTileKernelINS2_10policy_hubIdyN4cuda3std3__44plusIdEEE10Policy1000EPdSC_iS9_ddNS7_10__identityEEEvT0_T1_T2_T3_T4_T6_E12temp_storage+64];
	add.f64 	%fd199, %fd197, %fd198;
	ld.shared.f64 	%fd200, [_ZZN3cub18CUB_300001_SM_10006detail6reduce28DeviceReduceSingleTileKernelINS2_10policy_hubIdyN4cuda3std3__44plusIdEEE10Policy1000EPdSC_iS9_ddNS7_10__identityEEEvT0_T1_T2_T3_T4_T6_E12temp_storage+72];
	add.f64 	%fd201, %fd199, %fd200;
	ld.shared.f64 	%fd202, [_ZZN3cub18CUB_300001_SM_10006detail6reduce28DeviceReduceSingleTileKernelINS2_10policy_hubIdyN4cuda3std3__44plusIdEEE10Policy1000EPdSC_iS9_ddNS7_10__identityEEEvT0_T1_T2_T3_T4_T6_E12temp_storage+80];
	add.f64 	%fd203, %fd201, %fd202;
	ld.shared.f64 	%fd204, [_ZZN3cub18CUB_300001_SM_10006detail6reduce28DeviceReduceSingleTileKernelINS2_10policy_hubIdyN4cuda3std3__44plusIdEEE10Policy1000EPdSC_iS9_ddNS7_10__identityEEEvT0_T1_T2_T3_T4_T6_E12temp_storage+88];
	add.f64 	%fd205, %fd203, %fd204;
	ld.shared.f64 	%fd206, [_ZZN3cub18CUB_300001_SM_10006detail6reduce28DeviceReduceSingleTileKernelINS2_10policy_hubIdyN4cuda3std3__44plusIdEEE10Policy1000EPdSC_iS9_ddNS7_10__identityEEEvT0_T1_T2_T3_T4_T6_E12temp_storage+96];
	add.f64 	%fd207, %fd205, %fd206;
	ld.shared.f64 	%fd208, [_ZZN3cub18CUB_300001_SM_10006detail6reduce28DeviceReduceSingleTileKernelINS2_10policy_hubIdyN4cuda3std3__44plusIdEEE10Policy1000EPdSC_iS9_ddNS7_10__identityEEEvT0_T1_T2_T3_T4_T6_E12temp_storage+104];
	add.f64 	%fd209, %fd207, %fd208;
	ld.shared.f64 	%fd210, [_ZZN3cub18CUB_300001_SM_10006detail6reduce28DeviceReduceSingleTileKernelINS2_10policy_hubIdyN4cuda3std3__44plusIdEEE10Policy1000EPdSC_iS9_ddNS7_10__identityEEEvT0_T1_T2_T3_T4_T6_E12temp_storage+112];
	add.f64 	%fd211, %fd209, %fd210;
	ld.shared.f64 	%fd212, [_ZZN3cub18CUB_300001_SM_10006detail6reduce28DeviceReduceSingleTileKernelINS2_10policy_hubIdyN4cuda3std3__44plusIdEEE10Policy1000EPdSC_iS9_ddNS7_10__identityEEEvT0_T1_T2_T3_T4_T6_E12temp_storage+120];
	add.f64 	%fd213, %fd211, %fd212;
	ld.shared.f64 	%fd214, [_ZZN3cub18CUB_300001_SM_10006detail6reduce28DeviceReduceSingleTileKernelINS2_10policy_hubIdyN4cuda3std3__44plusIdEEE10Policy1000EPdSC_iS9_ddNS7_10__identityEEEvT0_T1_T2_T3_T4_T6_E12temp_storage+128];
	add.f64 	%fd215, %fd213, %fd214;
	ld.shared.f64 	%fd216, [_ZZN3cub18CUB_300001_SM_10006detail6reduce28DeviceReduceSingleTileKernelINS2_10policy_hubIdyN4cuda3std3__44plusIdEEE10Policy1000EPdSC_iS9_ddNS7_10__identityEEEvT0_T1_T2_T3_T4_T6_E12temp_storage+136];
	add.f64 	%fd231, %fd215, %fd216;
	bra.uni 	$L__BB9_37;
$L__BB9_17:
	// begin inline asm
	mov.u32 %r105, %laneid;
	// end inline asm
	and.b32  	%r156, %r1, 992;
	add.s32 	%r157, %r156, 32;
	setp.gt.s32 	%p26, %r157, %r34;
	not.b32 	%r158, %r156;
	add.s32 	%r159, %r34, %r158;
	selp.b32 	%r154, %r159, 31, %p26;
	mov.b64 	%rd82, %fd223;
	mov.b64 	{%r107, %r112}, %rd82;
	mov.b32 	%r113, 1;
	mov.b32 	%r155, -1;
	// begin inline asm
	shfl.sync.down.b32 %r106, %r107, %r113, %r154, %r155;
	// end inline asm
	// begin inline asm
	shfl.sync.down.b32 %r111, %r112, %r113, %r154, %r155;
	// end inline asm
	mov.b64 	%rd83, {%r106, %r111};
	mov.b64 	%fd117, %rd83;
	setp.lt.s32 	%p27, %r105, %r154;
	add.f64 	%fd118, %fd223, %fd117;
	selp.f64 	%fd119, %fd118, %fd223, %p27;
	mov.b64 	%rd84, %fd119;
	mov.b64 	{%r117, %r122}, %rd84;
	mov.b32 	%r123, 2;
	// begin inline asm
	shfl.sync.down.b32 %r116, %r117, %r123, %r154, %r155;
	// end inline asm
	// begin inline asm
	shfl.sync.down.b32 %r121, %r122, %r123, %r154, %r155;
	// end inline asm
	mov.b64 	%rd85, {%r116, %r121};
	mov.b64 	%fd120, %rd85;
	add.s32 	%r160, %r105, 2;
	setp.gt.s32 	%p28, %r160, %r154;
	add.f64 	%fd121, %fd119, %fd120;
	selp.f64 	%fd122, %fd119, %fd121, %p28;
	mov.b64 	%rd86, %fd122;
	mov.b64 	{%r127, %r132}, %rd86;
	mov.b32 	%r133, 4;
	// begin inline asm
	shfl.sync.down.b32 %r126, %r127, %r133, %r154, %r155;
	// end inline asm
	// begin inline asm
	shfl.sync.down.b32 %r131, %r132, %r133, %r154, %r155;
	// end inline asm
	mov.b64 	%rd87, {%r126, %r131};
	mov.b64 	%fd123, %rd87;
	add.s32 	%r161, %r105, 4;
	setp.gt.s32 	%p29, %r161, %r154;
	add.f64 	%fd124, %fd122, %fd123;
	selp.f64 	%fd125, %fd122, %fd124, %p29;
	mov.b64 	%rd88, %fd125;
	mov.b64 	{%r137, %r142}, %rd88;
	mov.b32 	%r143, 8;
	// begin inline asm
	shfl.sync.down.b32 %r136, %r137, %r143, %r154, %r155;
	// end inline asm
	// begin inline asm
	shfl.sync.down.b32 %r141, %r142, %r143, %r154, %r155;
	// end inline asm
	mov.b64 	%rd89, {%r136, %r141};
	mov.b64 	%fd126, %rd89;
	add.s32 	%r162, %r105, 8;
	setp.gt.s32 	%p30, %r162, %r154;
	add.f64 	%fd127, %fd125, %fd126;
	selp.f64 	%fd128, %fd125, %fd127, %p30;
	mov.b64 	%rd90, %fd128;
	mov.b64 	{%r147, %r152}, %rd90;
	mov.b32 	%r153, 16;
	// begin inline asm
	shfl.sync.down.b32 %r146, %r147, %r153, %r154, %r155;
	// end inline asm
	// begin inline asm
	shfl.sync.down.b32 %r151, %r152, %r153, %r154, %r155;
	// end inline asm
	mov.b64 	%rd91, {%r146, %r151};
	mov.b64 	%fd129, %rd91;
	add.s32 	%r163, %r105, 16;
	setp.gt.s32 	%p31, %r163, %r154;
	add.f64 	%fd130, %fd128, %fd129;
	selp.f64 	%fd231, %fd128, %fd130, %p31;
	setp.ne.s32 	%p32, %r105, 0;
	@%p32 bra 	$L__BB9_19;
	shr.u32 	%r164, %r1, 2;
	and.b32  	%r165, %r164, 248;
	mov.u32 	%r166, _ZZN3cub18CUB_300001_SM_10006detail6reduce28DeviceReduceSingleTileKernelINS2_10policy_hubIdyN4cuda3std3__44plusIdEEE10Policy1000EPdSC_iS9_ddNS7_10__identityEEEvT0_T1_T2_T3_T4_T6_E12temp_storage;
	add.s32 	%r167, %r166, %r165;
	st.shared.f64 	[%r167+16], %fd231;
$L__BB9_19:
	bar.sync 	0;
	setp.ne.s32 	%p33, %r1, 0;
	@%p33 bra 	$L__BB9_37;
	setp.gt.s32 	%p34, %r34, 32;
	ld.shared.f64 	%fd131, [_ZZN3cub18CUB_300001_SM_10006detail6reduce28DeviceReduceSingleTileKernelINS2_10policy_hubIdyN4cuda3std3__44plusIdEEE10Policy1000EPdSC_iS9_ddNS7_10__identityEEEvT0_T1_T2_T3_T4_T6_E12temp_storage+24];
	add.f64 	%fd132, %fd231, %fd131;
	selp.f64 	%fd133, %fd132, %fd231, %p34;
	setp.gt.s32 	%p35, %r34, 64;
	ld.shared.f64 	%fd134, [_ZZN3cub18CUB_300001_SM_10006detail6reduce28DeviceReduceSingleTileKernelINS2_10policy_hubIdyN4cuda3std3__44plusIdEEE10Policy1000EPdSC_iS9_ddNS7_10__identityEEEvT0_T1_T2_T3_T4_T6_E12temp_storage+32];
	add.f64 	%fd135, %fd134, %fd133;
	selp.f64 	%fd136, %fd135, %fd133, %p35;
	setp.gt.s32 	%p36, %r34, 96;
	ld.shared.f64 	%fd137, [_ZZN3cub18CUB_300001_SM_10006detail6reduce28DeviceReduceSingleTileKernelINS2_10policy_hubIdyN4cuda3std3__44plusIdEEE10Policy1000EPdSC_iS9_ddNS7_10__identityEEEvT0_T1_T2_T3_T4_T6_E12temp_storage+40];
	add.f64 	%fd138, %fd137, %fd136;
	selp.f64 	%fd139, %fd138, %fd136, %p36;
	setp.gt.s32 	%p37, %r34, 128;
	ld.shared.f64 	%fd140, [_ZZN3cub18CUB_300001_SM_10006detail6reduce28DeviceReduceSingleTileKernelINS2_10policy_hubIdyN4cuda3std3__44plusIdEEE10Policy1000EPdSC_iS9_ddNS7_10__identityEEEvT0_T1_T2_T3_T4_T6_E12temp_storage+48];
	add.f64 	%fd141, %fd140, %fd139;
	selp.f64 	%fd142, %fd141, %fd139, %p37;
	setp.gt.s32 	%p38, %r34, 160;
	ld.shared.f64 	%fd143, [_ZZN3cub18CUB_300001_SM_10006detail6reduce28DeviceReduceSingleTileKernelINS2_10policy_hubIdyN4cuda3std3__44plusIdEEE10Policy1000EPdSC_iS9_ddNS7_10__identityEEEvT0_T1_T2_T3_T4_T6_E12temp_storage+56];
	add.f64 	%fd144, %fd143, %fd142;
	selp.f64 	%fd145, %fd144, %fd142, %p38;
	setp.gt.s32 	%p39, %r34, 192;
	ld.shared.f64 	%fd146, [_ZZN3cub18CUB_300001_SM_10006detail6reduce28DeviceReduceSingleTileKernelINS2_10policy_hubIdyN4cuda3std3__44plusIdEEE10Policy1000EPdSC_iS9_ddNS7_10__identityEEEvT0_T1_T2_T3_T4_T6_E12temp_storage+64];
	add.f64 	%fd147, %fd146, %fd145;
	selp.f64 	%fd148, %fd147, %fd145, %p39;
	setp.gt.s32 	%p40, %r34, 224;
	ld.shared.f64 	%fd149, [_ZZN3cub18CUB_300001_SM_10006detail6reduce28DeviceReduceSingleTileKernelINS2_10policy_hubIdyN4cuda3std3__44plusIdEEE10Policy1000EPdSC_iS9_ddNS7_10__identityEEEvT0_T1_T2_T3_T4_T6_E12temp_storage+72];
	add.f64 	%fd150, %fd149, %fd148;
	selp.f64 	%fd151, %fd150, %fd148, %p40;
	setp.gt.s32 	%p41, %r34, 256;
	ld.shared.f64 	%fd152, [_ZZN3cub18CUB_300001_SM_10006detail6reduce28DeviceReduceSingleTileKernelINS2_10policy_hubIdyN4cuda3std3__44plusIdEEE10Policy1000EPdSC_iS9_ddNS7_10__identityEEEvT0_T1_T2_T3_T4_T6_E12temp_storage+80];
	add.f64 	%fd153, %fd152, %fd151;
	selp.f64 	%fd154, %fd153, %fd151, %p41;
	setp.gt.s32 	%p42, %r34, 288;
	ld.shared.f64 	%fd155, [_ZZN3cub18CUB_300001_SM_10006detail6reduce28DeviceReduceSingleTileKernelINS2_10policy_hubIdyN4cuda3std3__44plusIdEEE10Policy1000EPdSC_iS9_ddNS7_10__identityEEEvT0_T1_T2_T3_T4_T6_E12temp_storage+88];
	add.f64 	%fd156, %fd155, %fd154;
	selp.f64 	%fd157, %fd156, %fd154, %p42;
	setp.gt.s32 	%p43, %r34, 320;
	ld.shared.f64 	%fd158, [_ZZN3cub18CUB_300001_SM_10006detail6reduce28DeviceReduceSingleTileKernelINS2_10policy_hubIdyN4cuda3std3__44plusIdEEE10Policy1000EPdSC_iS9_ddNS7_10__identityEEEvT0_T1_T2_T3_T4_T6_E12temp_storage+96];
	add.f64 	%fd159, %fd158, %fd157;
	selp.f64 	%fd160, %fd159, %fd157, %p43;
	setp.gt.s32 	%p44, %r34, 352;
	ld.shared.f64 	%fd161, [_ZZN3cub18CUB_300001_SM_10006detail6reduce28DeviceReduceSingleTileKernelINS2_10policy_hubIdyN4cuda3std3__44plusIdEEE10Policy1000EPdSC_iS9_ddNS7_10__identityEEEvT0_T1_T2_T3_T4_T6_E12temp_storage+104];
	add.f64 	%fd162, %fd161, %fd160;
	selp.f64 	%fd163, %fd162, %fd160, %p44;
	setp.gt.s32 	%p45, %r34, 384;
	ld.shared.f64 	%fd164, [_ZZN3cub18CUB_300001_SM_10006detail6reduce28DeviceReduceSingleTileKernelINS2_10policy_hubIdyN4cuda3std3__44plusIdEEE10Policy1000EPdSC_iS9_ddNS7_10__identityEEEvT0_T1_T2_T3_T4_T6_E12temp_storage+112];
	add.f64 	%fd165, %fd164, %fd163;
	selp.f64 	%fd166, %fd165, %fd163, %p45;
	setp.gt.s32 	%p46, %r34, 416;
	ld.shared.f64 	%fd167, [_ZZN3cub18CUB_300001_SM_10006detail6reduce28DeviceReduceSingleTileKernelINS2_10policy_hubIdyN4cuda3std3__44plusIdEEE10Policy1000EPdSC_iS9_ddNS7_10__identityEEEvT0_T1_T2_T3_T4_T6_E12temp_storage+120];
	add.f64 	%fd168, %fd167, %fd166;
	selp.f64 	%fd169, %fd168, %fd166, %p46;
	setp.gt.s32 	%p47, %r34, 448;
	ld.shared.f64 	%fd170, [_ZZN3cub18CUB_300001_SM_10006detail6reduce28DeviceReduceSingleTileKernelINS2_10policy_hubIdyN4cuda3std3__44plusIdEEE10Policy1000EPdSC_iS9_ddNS7_10__identityEEEvT0_T1_T2_T3_T4_T6_E12temp_storage+128];
	add.f64 	%fd171, %fd170, %fd169;
	selp.f64 	%fd172, %fd171, %fd169, %p47;
	setp.gt.s32 	%p48, %r34, 480;
	ld.shared.f64 	%fd173, [_ZZN3cub18CUB_300001_SM_10006detail6reduce28DeviceReduceSingleTileKernelINS2_10policy_hubIdyN4cuda3std3__44plusIdEEE10Policy1000EPdSC_iS9_ddNS7_10__identityEEEvT0_T1_T2_T3_T4_T6_E12temp_storage+136];
	add.f64 	%fd174, %fd173, %fd172;
	selp.f64 	%fd231, %fd174, %fd172, %p48;
	bra.uni 	$L__BB9_37;
$L__BB9_21:
	mov.u32 	%r13, %tid.x;
	mul.wide.u32 	%rd24, %r13, 8;
	add.s64 	%rd11, %rd8, %rd24;
	// begin inline asm
	ld.global.nc.u64 %rd10, [%rd11];
	// end inline asm
	mov.b64 	%fd31, %rd10;
	add.s64 	%rd13, %rd11, 4096;
	// begin inline asm
	ld.global.nc.u64 %rd12, [%rd13];
	// end inline asm
	mov.b64 	%fd32, %rd12;
	add.s64 	%rd15, %rd11, 8192;
	// begin inline asm
	ld.global.nc.u64 %rd14, [%rd15];
	// end inline asm
	mov.b64 	%fd33, %rd14;
	add.s64 	%rd17, %rd11, 12288;
	// begin inline asm
	ld.global.nc.u64 %rd16, [%rd17];
	// end inline asm
	mov.b64 	%fd34, %rd16;
	add.s64 	%rd19, %rd11, 16384;
	// begin inline asm
	ld.global.nc.u64 %rd18, [%rd19];
	// end inline asm
	mov.b64 	%fd35, %rd18;
	add.s64 	%rd21, %rd11, 20480;
	// begin inline asm
	ld.global.nc.u64 %rd20, [%rd21];
	// end inline asm
	mov.b64 	%fd36, %rd20;
	add.s64 	%rd23, %rd11, 24576;
	// begin inline asm
	ld.global.nc.u64 %rd22, [%rd23];
	// end inline asm
	mov.b64 	%fd37, %rd22;
	add.f64 	%fd38, %fd31, %fd32;
	add.f64 	%fd39, %fd38, %fd33;
	add.f64 	%fd40, %fd39, %fd34;
	add.f64 	%fd41, %fd40, %fd35;
	add.f64 	%fd42, %fd41, %fd36;
	add.f64 	%fd230, %fd42, %fd37;
	setp.lt.u32 	%p3, %r34, 7168;
	mov.b32 	%r231, 3584;
	@%p3 bra 	$L__BB9_25;
	add.s32 	%r14, %r34, -3584;
	mov.b32 	%r231, 3584;
$L__BB9_23:
	add.s32 	%r37, %r231, %r13;
	mul.wide.u32 	%rd39, %r37, 8;
	add.s64 	%rd26, %rd8, %rd39;
	// begin inline asm
	ld.global.nc.u64 %rd25, [%rd26];
	// end inline asm
	mov.b64 	%fd43, %rd25;
	add.s64 	%rd28, %rd26, 4096;
	// begin inline asm
	ld.global.nc.u64 %rd27, [%rd28];
	// end inline asm
	mov.b64 	%fd44, %rd27;
	add.s64 	%rd30, %rd26, 8192;
	// begin inline asm
	ld.global.nc.u64 %rd29, [%rd30];
	// end inline asm
	mov.b64 	%fd45, %rd29;
	add.s64 	%rd32, %rd26, 12288;
	// begin inline asm
	ld.global.nc.u64 %rd31, [%rd32];
	// end inline asm
	mov.b64 	%fd46, %rd31;
	add.s64 	%rd34, %rd26, 16384;
	// begin inline asm
	ld.global.nc.u64 %rd33, [%rd34];
	// end inline asm
	mov.b64 	%fd47, %rd33;
	add.s64 	%rd36, %rd26, 20480;
	// begin inline asm
	ld.global.nc.u64 %rd35, [%rd36];
	// end inline asm
	mov.b64 	%fd48, %rd35;
	add.s64 	%rd38, %rd26, 24576;
	// begin inline asm
	ld.global.nc.u64 %rd37, [%rd38];
	// end inline asm
	mov.b64 	%fd49, %rd37;
	add.f64 	%fd50, %fd230, %fd43;
	add.f64 	%fd51, %fd50, %fd44;
	add.f64 	%fd52, %fd51, %fd45;
	add.f64 	%fd53, %fd52, %fd46;
	add.f64 	%fd54, %fd53, %fd47;
	add.f64 	%fd55, %fd54, %fd48;
	add.f64 	%fd230, %fd55, %fd49;
	sub.s32 	%r38, %r34, %r231;
	setp.lt.s32 	%p4, %r38, 3584;
	@%p4 bra 	$L__BB9_33;
	add.s32 	%r231, %r231, 3584;
	setp.le.s32 	%p5, %r231, %r14;
	@%p5 bra 	$L__BB9_23;
$L__BB9_25:
	setp.le.s32 	%p6, %r34, %r231;
	@%p6 bra 	$L__BB9_33;
	sub.s32 	%r18, %r34, %r231;
	setp.ge.s32 	%p7, %r13, %r18;
	@%p7 bra 	$L__BB9_33;
	not.b32 	%r39, %r13;
	add.s32 	%r40, %r34, %r39;
	sub.s32 	%r19, %r40, %r231;
	and.b32  	%r41, %r19, 1536;
	setp.eq.s32 	%p8, %r41, 1536;
	mov.u32 	%r235, %r13;
	@%p8 bra 	$L__BB9_30;
	add.s32 	%r233, %r13, %r231;
	shr.u32 	%r42, %r19, 9;
	add.s32 	%r43, %r42, 1;
	and.b32  	%r44, %r43, 3;
	neg.s32 	%r232, %r44;
	mov.u32 	%r235, %r13;
$L__BB9_29:
	.pragma "nounroll";
	mul.wide.u32 	%rd42, %r233, 8;
	add.s64 	%rd41, %rd8, %rd42;
	// begin inline asm
	ld.global.nc.u64 %rd40, [%rd41];
	// end inline asm
	mov.b64 	%fd57, %rd40;
	add.f64 	%fd230, %fd230, %fd57;
	add.s32 	%r235, %r235, 512;
	add.s32 	%r233, %r233, 512;
	add.s32 	%r232, %r232, 1;
	setp.ne.s32 	%p9, %r232, 0;
	@%p9 bra 	$L__BB9_29;
$L__BB9_30:
	setp.lt.u32 	%p10, %r19, 1536;
	@%p10 bra 	$L__BB9_33;
	cvt.u64.u32 	%rd43, %r235;
	cvt.u64.u32 	%rd44, %r231;
	add.s64 	%rd45, %rd43, %rd44;
	shl.b64 	%rd46, %rd45, 3;
	add.s64 	%rd47, %rd46, %rd8;
	add.s64 	%rd103, %rd47, 8192;
	add.s32 	%r236, %r235, %r231;
$L__BB9_32:
	mul.wide.u32 	%rd56, %r236, 8;
	add.s64 	%rd49, %rd8, %rd56;
	// begin inline asm
	ld.global.nc.u64 %rd48, [%rd49];
	// end inline asm
	mov.b64 	%fd58, %rd48;
	add.f64 	%fd59, %fd230, %fd58;
	add.s64 	%rd51, %rd103, -4096;
	// begin inline asm
	ld.global.nc.u64 %rd50, [%rd51];
	// end inline asm
	mov.b64 	%fd60, %rd50;
	add.f64 	%fd61, %fd59, %fd60;
	// begin inline asm
	ld.global.nc.u64 %rd52, [%rd103];
	// end inline asm
	mov.b64 	%fd62, %rd52;
	add.f64 	%fd63, %fd61, %fd62;
	add.s64 	%rd55, %rd103, 4096;
	// begin inline asm
	ld.global.nc.u64 %rd54, [%rd55];
	// end inline asm
	mov.b64 	%fd64, %rd54;
	add.f64 	%fd230, %fd63, %fd64;
	add.s32 	%r235, %r235, 2048;
	add.s64 	%rd103, %rd103, 16384;
	add.s32 	%r236, %r236, 2048;
	setp.lt.s32 	%p11, %r235, %r18;
	@%p11 bra 	$L__BB9_32;
$L__BB9_33:
	// begin inline asm
	mov.u32 %r45, %laneid;
	// end inline asm
	mov.b64 	%rd57, %fd230;
	mov.b64 	{%r47, %r52}, %rd57;
	mov.b32 	%r53, 1;
	mov.b32 	%r94, 31;
	mov.b32 	%r95, -1;
	// begin inline asm
	shfl.sync.down.b32 %r46, %r47, %r53, %r94, %r95;
	// end inline asm
	// begin inline asm
	shfl.sync.down.b32 %r51, %r52, %r53, %r94, %r95;
	// end inline asm
	mov.b64 	%rd58, {%r46, %r51};
	mov.b64 	%fd65, %rd58;
	setp.gt.s32 	%p12, %r45, 30;
	add.f64 	%fd66, %fd230, %fd65;
	selp.f64 	%fd67, %fd230, %fd66, %p12;
	mov.b64 	%rd59, %fd67;
	mov.b64 	{%r57, %r62}, %rd59;
	mov.b32 	%r63, 2;
	// begin inline asm
	shfl.sync.down.b32 %r56, %r57, %r63, %r94, %r95;
	// end inline asm
	// begin inline asm
	shfl.sync.down.b32 %r61, %r62, %r63, %r94, %r95;
	// end inline asm
	mov.b64 	%rd60, {%r56, %r61};
	mov.b64 	%fd68, %rd60;
	setp.gt.s32 	%p13, %r45, 29;
	add.f64 	%fd69, %fd67, %fd68;
	selp.f64 	%fd70, %fd67, %fd69, %p13;
	mov.b64 	%rd61, %fd70;
	mov.b64 	{%r67, %r72}, %rd61;
	mov.b32 	%r73, 4;
	// begin inline asm
	shfl.sync.down.b32 %r66, %r67, %r73, %r94, %r95;
	// end inline asm
	// begin inline asm
	shfl.sync.down.b32 %r71, %r72, %r73, %r94, %r95;
	// end inline asm
	mov.b64 	%rd62, {%r66, %r71};
	mov.b64 	%fd71, %rd62;
	setp.gt.s32 	%p14, %r45, 27;
	add.f64 	%fd72, %fd70, %fd71;
	selp.f64 	%fd73, %fd70, %fd72, %p14;
	mov.b64 	%rd63, %fd73;
	mov.b64 	{%r77, %r82}, %rd63;
	mov.b32 	%r83, 8;
	// begin inline asm
	shfl.sync.down.b32 %r76, %r77, %r83, %r94, %r95;
	// end inline asm
	// begin inline asm
	shfl.sync.down.b32 %r81, %r82, %r83, %r94, %r95;
	// end inline asm
	mov.b64 	%rd64, {%r76, %r81};
	mov.b64 	%fd74, %rd64;
	setp.gt.s32 	%p15, %r45, 23;
	add.f64 	%fd75, %fd73, %fd74;
	selp.f64 	%fd76, %fd73, %fd75, %p15;
	mov.b64 	%rd65, %fd76;
	mov.b64 	{%r87, %r92}, %rd65;
	mov.b32 	%r93, 16;
	// begin inline asm
	shfl.sync.down.b32 %r86, %r87, %r93, %r94, %r95;
	// end inline asm
	// begin inline asm
	shfl.sync.down.b32 %r91, %r92, %r93, %r94, %r95;
	// end inline asm
	mov.b64 	%rd66, {%r86, %r91};
	mov.b64 	%fd77, %rd66;
	setp.gt.s32 	%p16, %r45, 15;
	add.f64 	%fd26, %fd76, %fd77;
	selp.f64 	%fd231, %fd76, %fd26, %p16;
	setp.ne.s32 	%p17, %r45, 0;
	@%p17 bra 	$L__BB9_35;
	shr.u32 	%r96, %r13, 2;
	and.b32  	%r97, %r96, 248;
	mov.u32 	%r98, _ZZN3cub18CUB_300001_SM_10006detail6reduce28DeviceReduceSingleTileKernelINS2_10policy_hubIdyN4cuda3std3__44plusIdEEE10Policy1000EPdSC_iS9_ddNS7_10__identityEEEvT0_T1_T2_T3_T4_T6_E12temp_storage;
	add.s32 	%r99, %r98, %r97;
	st.shared.f64 	[%r99+16], %fd26;
$L__BB9_35:
	bar.sync 	0;
	setp.ne.s32 	%p18, %r13, 0;
	@%p18 bra 	$L__BB9_37;
	ld.shared.f64 	%fd78, [_ZZN3cub18CUB_300001_SM_10006detail6reduce28DeviceReduceSingleTileKernelINS2_10policy_hubIdyN4cuda3std3__44plusIdEEE10Policy1000EPdSC_iS9_ddNS7_10__identityEEEvT0_T1_T2_T3_T4_T6_E12temp_storage+24];
	add.f64 	%fd79, %fd231, %fd78;
	ld.shared.f64 	%fd80, [_ZZN3cub18CUB_300001_SM_10006detail6reduce28DeviceReduceSingleTileKernelINS2_10policy_hubIdyN4cuda3std3__44plusIdEEE10Policy1000EPdSC_iS9_ddNS7_10__identityEEEvT0_T1_T2_T3_T4_T6_E12temp_storage+32];
	add.f64 	%fd81, %fd79, %fd80;
	ld.shared.f64 	%fd82, [_ZZN3cub18CUB_300001_SM_10006detail6reduce28DeviceReduceSingleTileKernelINS2_10policy_hubIdyN4cuda3std3__44plusIdEEE10Policy1000EPdSC_iS9_ddNS7_10__identityEEEvT0_T1_T2_T3_T4_T6_E12temp_storage+40];
	add.f64 	%fd83, %fd81, %fd82;
	ld.shared.f64 	%fd84, [_ZZN3cub18CUB_300001_SM_10006detail6reduce28DeviceReduceSingleTileKernelINS2_10policy_hubIdyN4cuda3std3__44plusIdEEE10Policy1000EPdSC_iS9_ddNS7_10__identityEEEvT0_T1_T2_T3_T4_T6_E12temp_storage+48];
	add.f64 	%fd85, %fd83, %fd84;
	ld.shared.f64 	%fd86, [_ZZN3cub18CUB_300001_SM_10006detail6reduce28DeviceReduceSingleTileKernelINS2_10policy_hubIdyN4cuda3std3__44plusIdEEE10Policy1000EPdSC_iS9_ddNS7_10__identityEEEvT0_T1_T2_T3_T4_T6_E12temp_storage+56];
	add.f64 	%fd87, %fd85, %fd86;
	ld.shared.f64 	%fd88, [_ZZN3cub18CUB_300001_SM_10006detail6reduce28DeviceReduceSingleTileKernelINS2_10policy_hubIdyN4cuda3std3__44plusIdEEE10Policy1000EPdSC_iS9_ddNS7_10__identityEEEvT0_T1_T2_T3_T4_T6_E12temp_storage+64];
	add.f64 	%fd89, %fd87, %fd88;
	ld.shared.f64 	%fd90, [_ZZN3cub18CUB_300001_SM_10006detail6reduce28DeviceReduceSingleTileKernelINS2_10policy_hubIdyN4cuda3std3__44plusIdEEE10Policy1000EPdSC_iS9_ddNS7_10__identityEEEvT0_T1_T2_T3_T4_T6_E12temp_storage+72];
	add.f64 	%fd91, %fd89, %fd90;
	ld.shared.f64 	%fd92, [_ZZN3cub18CUB_300001_SM_10006detail6reduce28DeviceReduceSingleTileKernelINS2_10policy_hubIdyN4cuda3std3__44plusIdEEE10Policy1000EPdSC_iS9_ddNS7_10__identityEEEvT0_T1_T2_T3_T4_T6_E12temp_storage+80];
	add.f64 	%fd93, %fd91, %fd92;
	ld.shared.f64 	%fd94, [_ZZN3cub18CUB_300001_SM_10006detail6reduce28DeviceReduceSingleTileKernelINS2_10policy_hubIdyN4cuda3std3__44plusIdEEE10Policy1000EPdSC_iS9_ddNS7_10__identityEEEvT0_T1_T2_T3_T4_T6_E12temp_storage+88];
	add.f64 	%fd95, %fd93, %fd94;
	ld.shared.f64 	%fd96, [_ZZN3cub18CUB_300001_SM_10006detail6reduce28DeviceReduceSingleTileKernelINS2_10policy_hubIdyN4cuda3std3__44plusIdEEE10Policy1000EPdSC_iS9_ddNS7_10__identityEEEvT0_T1_T2_T3_T4_T6_E12temp_storage+96];
	add.f64 	%fd97, %fd95, %fd96;
	ld.shared.f64 	%fd98, [_ZZN3cub18CUB_300001_SM_10006detail6reduce28DeviceReduceSingleTileKernelINS2_10policy_hubIdyN4cuda3std3__44plusIdEEE10Policy1000EPdSC_iS9_ddNS7_10__identityEEEvT0_T1_T2_T3_T4_T6_E12temp_storage+104];
	add.f64 	%fd99, %fd97, %fd98;
	ld.shared.f64 	%fd100, [_ZZN3cub18CUB_300001_SM_10006detail6reduce28DeviceReduceSingleTileKernelINS2_10policy_hubIdyN4cuda3std3__44plusIdEEE10Policy1000EPdSC_iS9_ddNS7_10__identityEEEvT0_T1_T2_T3_T4_T6_E12temp_storage+112];
	add.f64 	%fd101, %fd99, %fd100;
	ld.shared.f64 	%fd102, [_ZZN3cub18CUB_300001_SM_10006detail6reduce28DeviceReduceSingleTileKernelINS2_10policy_hubIdyN4cuda3std3__44plusIdEEE10Policy1000EPdSC_iS9_ddNS7_10__identityEEEvT0_T1_T2_T3_T4_T6_E12temp_storage+120];
	add.f64 	%fd103, %fd101, %fd102;
	ld.shared.f64 	%fd104, [_ZZN3cub18CUB_300001_SM_10006detail6reduce28DeviceReduceSingleTileKernelINS2_10policy_hubIdyN4cuda3std3__44plusIdEEE10Policy1000EPdSC_iS9_ddNS7_10__identityEEEvT0_T1_T2_T3_T4_T6_E12temp_storage+128];
	add.f64 	%fd105, %fd103, %fd104;
	ld.shared.f64 	%fd106, [_ZZN3cub18CUB_300001_SM_10006detail6reduce28DeviceReduceSingleTileKernelINS2_10policy_hubIdyN4cuda3std3__44plusIdEEE10Policy1000EPdSC_iS9_ddNS7_10__identityEEEvT0_T1_T2_T3_T4_T6_E12temp_storage+136];
	add.f64 	%fd231, %fd105, %fd106;
$L__BB9_37:
	mov.u32 	%r223, %tid.x;
	setp.ne.s32 	%p56, %r223, 0;
	@%p56 bra 	$L__BB9_39;
	add.f64 	%fd217, %fd30, %fd231;
	st.global.f64 	[%rd1], %fd217;
$L__BB9_39:
	ret;

}


// ===== COMPILED SASS (sm_100) =====

	.target	sm_100

	.elftype	@"ET_EXEC"


//--------------------- .note.nv.tkinfo           --------------------------
	.section	.note.nv.tkinfo,"",@"SHT_NOTE"
	.sectionflags	@"SHF_NOTE_NV_TKINFO"
	.tkinfo
        /*0018*/ 	.word	0x00000002
        /*0030*/ 	.string	""
        /*0030*/ 	.string	"ptxas"
        /*0030*/ 	.string	"Cuda compilation tools, release 13.0, V13.0.88"
        /*0030*/ 	.string	"Build cuda_13.0.r13.0/compiler.36424714_0"
        /*0030*/ 	.string	"-arch sm_100 -m 64 "



//--------------------- .note.nv.cuinfo           --------------------------
	.section	.note.nv.cuinfo,"",@"SHT_NOTE"
	.sectionflags	@"SHF_NOTE_NV_CUINFO"
        /*0018*/ 	.short	0x0002
        /*001a*/ 	.short	0x0064
        /*001c*/ 	.short	0x0082
	.zero		2


//--------------------- .nv.info                  --------------------------
	.section	.nv.info,"",@"SHT_CUDA_INFO"
	.align	4


	//----- nvinfo : EIATTR_REGCOUNT
	.align		4
        /*0000*/ 	.byte	0x04, 0x2f
        /*0002*/ 	.short	(.L_44 - .L_43)
	.align		4
.L_43:
        /*0004*/ 	.word	index@(_ZN3cub18CUB_300001_SM_10006detail11EmptyKernelIvEEvv)
        /*0008*/ 	.word	0x00000004


	//----- nvinfo : EIATTR_FRAME_SIZE
	.align		4
.L_44:
        /*000c*/ 	.byte	0x04, 0x11
        /*000e*/ 	.short	(.L_46 - .L_45)
	.align		4
.L_45:
        /*0010*/ 	.word	index@(_ZN3cub18CUB_300001_SM_10006detail11EmptyKernelIvEEvv)
        /*0014*/ 	.word	0x00000000


	//----- nvinfo : EIATTR_REGCOUNT
	.align		4
.L_46:
        /*0018*/ 	.byte	0x04, 0x2f
        /*001a*/ 	.short	(.L_48 - .L_47)
	.align		4
.L_47:
        /*001c*/ 	.word	index@(_ZN3cub18CUB_300001_SM_10006detail8for_each13static_kernelINS2_12policy_hub_t12policy_500_tEmN6thrust24THRUST_300001_SM_1000_NS8cuda_cub20__uninitialized_fill7functorINS7_10device_ptrIdEEdEEEEvT0_T1_)
        /*0020*/ 	.word	0x00000009


	//----- nvinfo : EIATTR_FRAME_SIZE
	.align		4
.L_48:
        /*0024*/ 	.byte	0x04, 0x11
        /*0026*/ 	.short	(.L_50 - .L_49)
	.align		4
.L_49:
        /*0028*/ 	.word	index@(_ZN3cub18CUB_300001_SM_10006detail8for_each13static_kernelINS2_12policy_hub_t12policy_500_tEmN6thrust24THRUST_300001_SM_1000_NS8cuda_cub20__uninitialized_fill7functorINS7_10device_ptrIdEEdEEEEvT0_T1_)
        /*002c*/ 	.word	0x00000000


	//----- nvinfo : EIATTR_REGCOUNT
	.align		4
.L_50:
        /*0030*/ 	.byte	0x04, 0x2f
        /*0032*/ 	.short	(.L_52 - .L_51)
	.align		4
.L_51:
        /*0034*/ 	.word	index@(_ZN3cub18CUB_300001_SM_10006detail9transform16transform_kernelINS2_10policy_hubILb1EN4cuda3std3__45tupleIJN6thrust24THRUST_300001_SM_1000_NS17counting_iteratorIiNSA_11use_defaultESC_SC_EEEEEE10policy1000Ei10raw_accessNSA_6detail15normal_iteratorINSA_10device_ptrIdEEEEJSD_EEEvT0_iT1_T2_DpNS2_10kernel_argIT3_EE)
        /*0038*/ 	.word	0x00000022


	//----- nvinfo : EIATTR_FRAME_SIZE
	.align		4
.L_52:
        /*003c*/ 	.byte	0x04, 0x11
        /*003e*/ 	.short	(.L_54 - .L_53)
	.align		4
.L_53:
        /*0040*/ 	.word	index@($__internal_1_$__cuda_sm20_div_rn_f64_full)
        /*0044*/ 	.word	0x00000000


	//----- nvinfo : EIATTR_FRAME_SIZE
	.align		4
.L_54:
        /*0048*/ 	.byte	0x04, 0x11
        /*004a*/ 	.short	(.L_56 - .L_55)
	.align		4
.L_55:
        /*004c*/ 	.word	index@(_ZN3cub18CUB_300001_SM_10006detail9transform16transform_kernelINS2_10policy_hubILb1EN4cuda3std3__45tupleIJN6thrust24THRUST_300001_SM_1000_NS17counting_iteratorIiNSA_11use_defaultESC_SC_EEEEEE10policy1000Ei10raw_accessNSA_6detail15normal_iteratorINSA_10device_ptrIdEEEEJSD_EEEvT0_iT1_T2_DpNS2_10kernel_argIT3_EE)
        /*0050*/ 	.word	0x00000000


	//----- nvinfo : EIATTR_REGCOUNT
	.align		4
.L_56:
        /*0054*/ 	.byte	0x04, 0x2f
        /*0056*/ 	.short	(.L_58 - .L_57)
	.align		4
.L_57:
        /*0058*/ 	.word	index@(_ZN3cub18CUB_300001_SM_10006detail9transform16transform_kernelINS2_10policy_hubILb1EN4cuda3std3__45tupleIJN6thrust24THRUST_300001_SM_1000_NS17counting_iteratorIiNSA_11use_defaultESC_SC_EEEEEE10policy1000El10raw_accessNSA_6detail15normal_iteratorINSA_10device_ptrIdEEEEJSD_EEEvT0_iT1_T2_DpNS2_10kernel_argIT3_EE)
        /*005c*/ 	.word	0x00000022


	//----- nvinfo : EIATTR_FRAME_SIZE
	.align		4
.L_58:
        /*0060*/ 	.byte	0x04, 0x11
        /*0062*/ 	.short	(.L_60 - .L_59)
	.align		4
.L_59:
        /*0064*/ 	.word	index@($__internal_0_$__cuda_sm20_div_rn_f64_full)
        /*0068*/ 	.word	0x00000000


	//----- nvinfo : EIATTR_FRAME_SIZE
	.align		4
.L_60:
        /*006c*/ 	.byte	0x04, 0x11
        /*006e*/ 	.short	(.L_62 - .L_61)
	.align		4
.L_61:
        /*0070*/ 	.word	index@(_ZN3cub18CUB_300001_SM_10006detail9transform16transform_kernelINS2_10policy_hubILb1EN4cuda3std3__45tupleIJN6thrust24THRUST_300001_SM_1000_NS17counting_iteratorIiNSA_11use_defaultESC_SC_EEEEEE10policy1000El10raw_accessNSA_6detail15normal_iteratorINSA_10device_ptrIdEEEEJSD_EEEvT0_iT1_T2_DpNS2_10kernel_argIT3_EE)
        /*0074*/ 	.word	0x00000000


	//----- nvinfo : EIATTR_REGCOUNT
	.align		4
.L_62:
        /*0078*/ 	.byte	0x04, 0x2f
        /*007a*/ 	.short	(.L_64 - .L_63)
	.align		4
.L_63:
        /*007c*/ 	.word	index@(_ZN3cub18CUB_300001_SM_10006detail6reduce28DeviceReduceSingleTileKernelINS2_10policy_hubIdjN4cuda3std3__44plusIdEEE10Policy1000EN6thrust24THRUST_300001_SM_1000_NS6detail15normal_iteratorINSD_10device_ptrIdEEEEPdjS9_ddNS7_10__identityEEEvT0_T1_T2_T3_T4_T6_)
        /*0080*/ 	.word	0x0000002d


	//----- nvinfo : EIATTR_FRAME_SIZE
	.align		4
.L_64:
        /*0084*/ 	.byte	0x04, 0x11
        /*0086*/ 	.short	(.L_66 - .L_65)
	.align		4
.L_65:
        /*0088*/ 	.word	index@(_ZN3cub18CUB_300001_SM_10006detail6reduce28DeviceReduceSingleTileKernelINS2_10policy_hubIdjN4cuda3std3__44plusIdEEE10Policy1000EN6thrust24THRUST_300001_SM_1000_NS6detail15normal_iteratorINSD_10device_ptrIdEEEEPdjS9_ddNS7_10__identityEEEvT0_T1_T2_T3_T4_T6_)
        /*008c*/ 	.word	0x00000000


	//----- nvinfo : EIATTR_REGCOUNT
	.align		4
.L_66:
        /*0090*/ 	.byte	0x04, 0x2f
        /*0092*/ 	.short	(.L_68 - .L_67)
	.align		4
.L_67:
        /*0094*/ 	.word	index@(_ZN3cub18CUB_300001_SM_10006detail6reduce18DeviceReduceKernelINS2_10policy_hubIdjN4cuda3std3__44plusIdEEE10Policy1000EN6thrust24THRUST_300001_SM_1000_NS6detail15normal_iteratorINSD_10device_ptrIdEEEEjS9_dNS7_10__identityEEEvT0_PT3_T1_NS0_13GridEvenShareISN_EET2_T4_)
        /*0098*/ 	.word	0x00000020


	//----- nvinfo : EIATTR_FRAME_SIZE
	.align		4
.L_68:
        /*009c*/ 	.byte	0x04, 0x11
        /*009e*/ 	.short	(.L_70 - .L_69)
	.align		4
.L_69:
        /*00a0*/ 	.word	index@(_ZN3cub18CUB_300001_SM_10006detail6reduce18DeviceReduceKernelINS2_10policy_hubIdjN4cuda3std3__44plusIdEEE10Policy1000EN6thrust24THRUST_300001_SM_1000_NS6detail15normal_iteratorINSD_10device_ptrIdEEEEjS9_dNS7_10__identityEEEvT0_PT3_T1_NS0_13GridEvenShareISN_EET2_T4_)
        /*00a4*/ 	.word	0x00000000


	//----- nvinfo : EIATTR_REGCOUNT
	.align		4
.L_70:
        /*00a8*/ 	.byte	0x04, 0x2f
        /*00aa*/ 	.short	(.L_72 - .L_71)
	.align		4
.L_71:
        /*00ac*/ 	.word	index@(_ZN3cub18CUB_300001_SM_10006detail6reduce28DeviceReduceSingleTileKernelINS2_10policy_hubIdjN4cuda3std3__44plusIdEEE10Policy1000EPdSC_iS9_ddNS7_10__identityEEEvT0_T1_T2_T3_T4_T6_)
        /*00b0*/ 	.word	0x00000030


	//----- nvinfo : EIATTR_FRAME_SIZE
	.align		4
.L_72:
        /*00b4*/ 	.byte	0x04, 0x11
        /*00b6*/ 	.short	(.L_74 - .L_73)
	.align		4
.L_73:
        /*00b8*/ 	.word	index@(_ZN3cub18CUB_300001_SM_10006detail6reduce28DeviceReduceSingleTileKernelINS2_10policy_hubIdjN4cuda3std3__44plusIdEEE10Policy1000EPdSC_iS9_ddNS7_10__identityEEEvT0_T1_T2_T3_T4_T6_)
        /*00bc*/ 	.word	0x00000000


	//----- nvinfo : EIATTR_REGCOUNT
	.align		4
.L_74:
        /*00c0*/ 	.byte	0x04, 0x2f
        /*00c2*/ 	.short	(.L_76 - .L_75)
	.align		4
.L_75:
        /*00c4*/ 	.word	index@(_ZN3cub18CUB_300001_SM_10006detail6reduce28DeviceReduceSingleTileKernelINS2_10policy_hubIdyN4cuda3std3__44plusIdEEE10Policy1000EN6thrust24THRUST_300001_SM_1000_NS6detail15normal_iteratorINSD_10device_ptrIdEEEEPdyS9_ddNS7_10__identityEEEvT0_T1_T2_T3_T4_T6_)
        /*00c8*/ 	.word	0x0000002e


	//----- nvinfo : EIATTR_FRAME_SIZE
	.align		4
.L_76:
        /*00cc*/ 	.byte	0x04, 0x11
        /*00ce*/ 	.short	(.L_78 - .L_77)
	.align		4
.L_77:
        /*00d0*/ 	.word	index@(_ZN3cub18CUB_300001_SM_10006detail6reduce28DeviceReduceSingleTileKernelINS2_10policy_hubIdyN4cuda3std3__44plusIdEEE10Policy1000EN6thrust24THRUST_300001_SM_1000_NS6detail15normal_iteratorINSD_10device_ptrIdEEEEPdyS9_ddNS7_10__identityEEEvT0_T1_T2_T3_T4_T6_)
        /*00d4*/ 	.word	0x00000000


	//----- nvinfo : EIATTR_REGCOUNT
	.align		4
.L_78:
        /*00d8*/ 	.byte	0x04, 0x2f
        /*00da*/ 	.short	(.L_80 - .L_79)
	.align		4
.L_79:
        /*00dc*/ 	.word	index@(_ZN3cub18CUB_300001_SM_10006detail6reduce18DeviceReduceKernelINS2_10policy_hubIdyN4cuda3std3__44plusIdEEE10Policy1000EN6thrust24THRUST_300001_SM_1000_NS6detail15normal_iteratorINSD_10device_ptrIdEEEEyS9_dNS7_10__identityEEEvT0_PT3_T1_NS0_13GridEvenShareISN_EET2_T4_)
        /*00e0*/ 	.word	0x0000001d


	//----- nvinfo : EIATTR_FRAME_SIZE
	.align		4
.L_80:
        /*00e4*/ 	.byte	0x04, 0x11
        /*00e6*/ 	.short	(.L_82 - .L_81)
	.align		4
.L_81:
        /*00e8*/ 	.word	index@(_ZN3cub18CUB_300001_SM_10006detail6reduce18DeviceReduceKernelINS2_10policy_hubIdyN4cuda3std3__44plusIdEEE10Policy1000EN6thrust24THRUST_300001_SM_1000_NS6detail15normal_iteratorINSD_10device_ptrIdEEEEyS9_dNS7_10__identityEEEvT0_PT3_T1_NS0_13GridEvenShareISN_EET2_T4_)
        /*00ec*/ 	.word	0x00000000


	//----- nvinfo : EIATTR_REGCOUNT
	.align		4
.L_82:
        /*00f0*/ 	.byte	0x04, 0x2f
        /*00f2*/ 	.short	(.L_84 - .L_83)
	.align		4
.L_83:
        /*00f4*/ 	.word	index@(_ZN3cub18CUB_300001_SM_10006detail6reduce28DeviceReduceSingleTileKernelINS2_10policy_hubIdyN4cuda3std3__44plusIdEEE10Policy1000EPdSC_iS9_ddNS7_10__identityEEEvT0_T1_T2_T3_T4_T6_)
        /*00f8*/ 	.word	0x00000030


	//----- nvinfo : EIATTR_FRAME_SIZE
	.align		4
.L_84:
        /*00fc*/ 	.byte	0x04, 0x11
        /*00fe*/ 	.short	(.L_86 - .L_85)
	.align		4
.L_85:
        /*0100*/ 	.word	index@(_ZN3cub18CUB_300001_SM_10006detail6reduce28DeviceReduceSingleTileKernelINS2_10policy_hubIdyN4cuda3std3__44plusIdEEE10Policy1000EPdSC_iS9_ddNS7_10__identityEEEvT0_T1_T2_T3_T4_T6_)
        /*0104*/ 	.word	0x00000000


	//----- nvinfo : EIATTR_MIN_STACK_SIZE
	.align		4
.L_86:
        /*0108*/ 	.byte	0x04, 0x12
        /*010a*/ 	.short	(.L_88 - .L_87)
	.align		4
.L_87:
        /*010c*/ 	.word	index@(_ZN3cub18CUB_300001_SM_10006detail6reduce28DeviceReduceSingleTileKernelINS2_10policy_hubIdyN4cuda3std3__44plusIdEEE10Policy1000EPdSC_iS9_ddNS7_10__identityEEEvT0_T1_T2_T3_T4_T6_)
        /*0110*/ 	.word	0x00000000


	//----- nvinfo : EIATTR_MIN_STACK_SIZE
	.align		4
.L_88:
        /*0114*/ 	.byte	0x04, 0x12
        /*0116*/ 	.short	(.L_90 - .L_89)
	.align		4
.L_89:
        /*0118*/ 	.word	index@(_ZN3cub18CUB_300001_SM_10006detail6reduce18DeviceReduceKernelINS2_10policy_hubIdyN4cuda3std3__44plusIdEEE10Policy1000EN6thrust24THRUST_300001_SM_1000_NS6detail15normal_iteratorINSD_10device_ptrIdEEEEyS9_dNS7_10__identityEEEvT0_PT3_T1_NS0_13GridEvenShareISN_EET2_T4_)
        /*011c*/ 	.word	0x00000000


	//----- nvinfo : EIATTR_MIN_STACK_SIZE
	.align		4
.L_90:
        /*0120*/ 	.byte	0x04, 0x12
        /*0122*/ 	.short	(.L_92 - .L_91)
	.align		4
.L_91:
        /*0124*/ 	.word	index@(_ZN3cub18CUB_300001_SM_10006detail6reduce28DeviceReduceSingleTileKernelINS2_10policy_hubIdyN4cuda3std3__44plusIdEEE10Policy1000EN6thrust24THRUST_300001_SM_1000_NS6detail15normal_iteratorINSD_10device_ptrIdEEEEPdyS9_ddNS7_10__identityEEEvT0_T1_T2_T3_T4_T6_)
        /*0128*/ 	.word	0x00000000


	//----- nvinfo : EIATTR_MIN_STACK_SIZE
	.align		4
.L_92:
        /*012c*/ 	.byte	0x04, 0x12
        /*012e*/ 	.short	(.L_94 - .L_93)
	.align		4
.L_93:
        /*0130*/ 	.word	index@(_ZN3cub18CUB_300001_SM_10006detail6reduce28DeviceReduceSingleTileKernelINS2_10policy_hubIdjN4cuda3std3__44plusIdEEE10Policy1000EPdSC_iS9_ddNS7_10__identityEEEvT0_T1_T2_T3_T4_T6_)
        /*0134*/ 	.word	0x00000000


	//----- nvinfo : EIATTR_MIN_STACK_SIZE
	.align		4
.L_94:
        /*0138*/ 	.byte	0x04, 0x12
        /*013a*/ 	.short	(.L_96 - .L_95)
	.align		4
.L_95:
        /*013c*/ 	.word	index@(_ZN3cub18CUB_300001_SM_10006detail6reduce18DeviceReduceKernelINS2_10policy_hubIdjN4cuda3std3__44plusIdEEE10Policy1000EN6thrust24THRUST_300001_SM_1000_NS6detail15normal_iteratorINSD_10device_ptrIdEEEEjS9_dNS7_10__identityEEEvT0_PT3_T1_NS0_13GridEvenShareISN_EET2_T4_)
        /*0140*/ 	.word	0x00000000


	//----- nvinfo : EIATTR_MIN_STACK_SIZE
	.align		4
.L_96:
        /*0144*/ 	.byte	0x04, 0x12
        /*0146*/ 	.short	(.L_98 - .L_97)
	.align		4
.L_97:
        /*0148*/ 	.word	index@(_ZN3cub18CUB_300001_SM_10006detail6reduce28DeviceReduceSingleTileKernelINS2_10policy_hubIdjN4cuda3std3__44plusIdEEE10Policy1000EN6thrust24THRUST_300001_SM_1000_NS6detail15normal_iteratorINSD_10device_ptrIdEEEEPdjS9_ddNS7_10__identityEEEvT0_T1_T2_T3_T4_T6_)
        /*014c*/ 	.word	0x00000000


	//----- nvinfo : EIATTR_MIN_STACK_SIZE
	.align		4
.L_98:
        /*0150*/ 	.byte	0x04, 0x12
        /*0152*/ 	.short	(.L_100 - .L_99)
	.align		4
.L_99:
        /*0154*/ 	.word	index@(_ZN3cub18CUB_300001_SM_10006detail9transform16transform_kernelINS2_10policy_hubILb1EN4cuda3std3__45tupleIJN6thrust24THRUST_300001_SM_1000_NS17counting_iteratorIiNSA_11use_defaultESC_SC_EEEEEE10policy1000El10raw_accessNSA_6detail15normal_iteratorINSA_10device_ptrIdEEEEJSD_EEEvT0_iT1_T2_DpNS2_10kernel_argIT3_EE)
        /*0158*/ 	.word	0x00000000


	//----- nvinfo : EIATTR_MIN_STACK_SIZE
	.align		4
.L_100:
        /*015c*/ 	.byte	0x04, 0x12
        /*015e*/ 	.short	(.L_102 - .L_101)
	.align		4
.L_101:
        /*0160*/ 	.word	index@(_ZN3cub18CUB_300001_SM_10006detail9transform16transform_kernelINS2_10policy_hubILb1EN4cuda3std3__45tupleIJN6thrust24THRUST_300001_SM_1000_NS17counting_iteratorIiNSA_11use_defaultESC_SC_EEEEEE10policy1000Ei10raw_accessNSA_6detail15normal_iteratorINSA_10device_ptrIdEEEEJSD_EEEvT0_iT1_T2_DpNS2_10kernel_argIT3_EE)
        /*0164*/ 	.word	0x00000000


	//----- nvinfo : EIATTR_MIN_STACK_SIZE
	.align		4
.L_102:
        /*0168*/ 	.byte	0x04, 0x12
        /*016a*/ 	.short	(.L_104 - .L_103)
	.align		4
.L_103:
        /*016c*/ 	.word	index@(_ZN3cub18CUB_300001_SM_10006detail8for_each13static_kernelINS2_12policy_hub_t12policy_500_tEmN6thrust24THRUST_300001_SM_1000_NS8cuda_cub20__uninitialized_fill7functorINS7_10device_ptrIdEEdEEEEvT0_T1_)
        /*0170*/ 	.word	0x00000000


	//----- nvinfo : EIATTR_MIN_STACK_SIZE
	.align		4
.L_104:
        /*0174*/ 	.byte	0x04, 0x12
        /*0176*/ 	.short	(.L_106 - .L_105)
	.align		4
.L_105:
        /*0178*/ 	.word	index@(_ZN3cub18CUB_300001_SM_10006detail11EmptyKernelIvEEvv)
        /*017c*/ 	.word	0x00000000
.L_106:


//--------------------- .nv.compat                --------------------------
	.section	.nv.compat,"",@"SHT_CUDA_COMPAT_INFO"
	.align	4
        /*0000*/ 	.byte	0x02, 0x09, 0x00, 0x00, 0x02, 0x02, 0x01, 0x00, 0x02, 0x05, 0x05, 0x00, 0x03, 0x07, 0x01, 0x01
        /*0010*/ 	.byte	0x02, 0x03, 0x00, 0x00, 0x02, 0x06, 0x01, 0x00, 0x04, 0x0b, 0x08, 0x00, 0x01, 0x00, 0x00, 0x00
        /*0020*/ 	.byte	0x00, 0x00, 0x00, 0x00


//--------------------- .nv.info._ZN3cub18CUB_300001_SM_10006detail6reduce28DeviceReduceSingleTileKernelINS2_10policy_hubIdyN4cuda3std3__44plusIdEEE10Policy1000EPdSC_iS9_ddNS7_10__identityEEEvT0_T1_T2_T3_T4_T6_ --------------------------
	.section	.nv.info._ZN3cub18CUB_300001_SM_10006detail6reduce28DeviceReduceSingleTileKernelINS2_10policy_hubIdyN4cuda3std3__44plusIdEEE10Policy1000EPdSC_iS9_ddNS7_10__identityEEEvT0_T1_T2_T3_T4_T6_,"",@"SHT_CUDA_INFO"
	.sectionflags	@""
	.align	4


	//----- nvinfo : EIATTR_CUDA_API_VERSION
	.align		4
        /*0000*/ 	.byte	0x04, 0x37
        /*0002*/ 	.short	(.L_108 - .L_107)
.L_107:
        /*0004*/ 	.word	0x00000082


	//----- nvinfo : EIATTR_KPARAM_INFO
	.align		4
.L_108:
        /*0008*/ 	.byte	0x04, 0x17
        /*000a*/ 	.short	(.L_110 - .L_109)
.L_109:
        /*000c*/ 	.word	0x00000000
        /*0010*/ 	.short	0x0005
        /*0012*/ 	.short	0x0020
        /*0014*/ 	.byte	0x00, 0xf0, 0x05, 0x00


	//----- nvinfo : EIATTR_KPARAM_INFO
	.align		4
.L_110:
        /*0018*/ 	.byte	0x04, 0x17
        /*001a*/ 	.short	(.L_112 - .L_111)
.L_111:
        /*001c*/ 	.word	0x00000000
        /*0020*/ 	.short	0x0004
        /*0022*/ 	.short	0x0018
        /*0024*/ 	.byte	0x00, 0xf0, 0x21, 0x00


	//----- nvinfo : EIATTR_KPARAM_INFO
	.align		4
.L_112:
        /*0028*/ 	.byte	0x04, 0x17
        /*002a*/ 	.short	(.L_114 - .L_113)
.L_113:
        /*002c*/ 	.word	0x00000000
        /*0030*/ 	.short	0x0003
        /*0032*/ 	.short	0x0014
        /*0034*/ 	.byte	0x00, 0xf0, 0x05, 0x00


	//----- nvinfo : EIATTR_KPARAM_INFO
	.align		4
.L_114:
        /*0038*/ 	.byte	0x04, 0x17
        /*003a*/ 	.short	(.L_116 - .L_115)
.L_115:
        /*003c*/ 	.word	0x00000000
        /*0040*/ 	.short	0x0002
        /*0042*/ 	.short	0x0010
        /*0044*/ 	.byte	0x00, 0xf0, 0x11, 0x00


	//----- nvinfo : EIATTR_KPARAM_INFO
	.align		4
.L_116:
        /*0048*/ 	.byte	0x04, 0x17
        /*004a*/ 	.short	(.L_118 - .L_117)
.L_117:
        /*004c*/ 	.word	0x00000000
        /*0050*/ 	.short	0x0001
        /*0052*/ 	.short	0x0008
        /*0054*/ 	.byte	0x00, 0xf5, 0x21, 0x00


	//----- nvinfo : EIATTR_KPARAM_INFO
	.align		4
.L_118:
        /*0058*/ 	.byte	0x04, 0x17
        /*005a*/ 	.short	(.L_120 - .L_119)
.L_119:
        /*005c*/ 	.word	0x00000000
        /*0060*/ 	.short	0x0000
        /*0062*/ 	.short	0x0000
        /*0064*/ 	.byte	0x00, 0xf5, 0x21, 0x00


	//----- nvinfo : EIATTR_SPARSE_MMA_MASK
	.align		4
.L_120:
        /*0068*/ 	.byte	0x03, 0x50
        /*006a*/ 	.short	0x0000


	//----- nvinfo : EIATTR_MAXREG_COUNT
	.align		4
        /*006c*/ 	.byte	0x03, 0x1b
        /*006e*/ 	.short	0x0080


	//----- nvinfo : EIATTR_NUM_BARRIERS
	.align		4
        /*0070*/ 	.byte	0x02, 0x4c
        /*0072*/ 	.byte	0x01
	.zero		1


	//----- nvinfo : EIATTR_MERCURY_ISA_VERSION
	.align		4
        /*0074*/ 	.byte	0x03, 0x5f
        /*0076*/ 	.short	0x0101


	//----- nvinfo : EIATTR_COOP_GROUP_MASK_REGIDS
	.align		4
        /*0078*/ 	.byte	0x04, 0x29
        /*007a*/ 	.short	(.L_122 - .L_121)


	//   ....[0]....
.L_121:
        /*007c*/ 	.word	0xffffffff


	//   ....[1]....
        /*0080*/ 	.word	0xffffffff


	//   ....[2]....
        /*0084*/ 	.word	0xffffffff


	//   ....[3]....
        /*0088*/ 	.word	0xffffffff


	//   ....[4]....
        /*008c*/ 	.word	0xffffffff


	//   ....[5]....
        /*0090*/ 	.word	0xffffffff


	//   ....[6]....
        /*0094*/ 	.word	0xffffffff


	//   ....[7]....
        /*0098*/ 	.word	0xffffffff


	//   ....[8]....
        /*009c*/ 	.word	0xffffffff


	//   ....[9]....
        /*00a0*/ 	.word	0xffffffff


	//   ....[10]....
        /*00a4*/ 	.word	0xffffffff


	//   ....[11]....
        /*00a8*/ 	.word	0xffffffff


	//   ....[12]....
        /*00ac*/ 	.word	0xffffffff


	//   ....[13]....
        /*00b0*/ 	.word	0xffffffff


	//   ....[14]....
        /*00b4*/ 	.word	0xffffffff


	//   ....[15]....
        /*00b8*/ 	.word	0xffffffff


	//   ....[16]....
        /*00bc*/ 	.word	0xffffffff


	//   ....[17]....
        /*00c0*/ 	.word	0xffffffff


	//   ....[18]....
        /*00c4*/ 	.word	0xffffffff


	//   ....[19]....
        /*00c8*/ 	.word	0xffffffff


	//   ....[20]....
        /*00cc*/ 	.word	0xffffffff


	//   ....[21]....
        /*00d0*/ 	.word	0xffffffff


	//   ....[22]....
        /*00d4*/ 	.word	0xffffffff


	//   ....[23]....
        /*00d8*/ 	.word	0xffffffff


	//   ....[24]....
        /*00dc*/ 	.word	0xffffffff


	//   ....[25]....
        /*00e0*/ 	.word	0xffffffff


	//   ....[26]....
        /*00e4*/ 	.word	0xffffffff


	//   ....[27]....
        /*00e8*/ 	.word	0xffffffff


	//   ....[28]....
        /*00ec*/ 	.word	0xffffffff


	//   ....[29]....
        /*00f0*/ 	.word	0xffffffff


	//----- nvinfo : EIATTR_COOP_GROUP_INSTR_OFFSETS
	.align		4
.L_122:
        /*00f4*/ 	.byte	0x04, 0x28
        /*00f6*/ 	.short	(.L_124 - .L_123)


	//   ....[0]....
.L_123:
        /*00f8*/ 	.word	0x00000960


	//   ....[1]....
        /*00fc*/ 	.word	0x00000970


	//   ....[2]....
        /*0100*/ 	.word	0x000009e0


	//   ....[3]....
        /*0104*/ 	.word	0x00000a10


	//   ....[4]....
        /*0108*/ 	.word	0x00000a70


	//   ....[5]....
        /*010c*/ 	.word	0x00000a80


	//   ....[6]....
        /*0110*/ 	.word	0x00000ae0


	//   ....[7]....
        /*0114*/ 	.word	0x00000af0


	//   ....[8]....
        /*0118*/ 	.word	0x00000b40


	//   ....[9]....
        /*011c*/ 	.word	0x00000b60


	//   ....[10]....
        /*0120*/ 	.word	0x00000e10


	//   ....[11]....
        /*0124*/ 	.word	0x00000e20


	//   ....[12]....
        /*0128*/ 	.word	0x00000eb0


	//   ....[13]....
        /*012c*/ 	.word	0x00000ed0


	//   ....[14]....
        /*0130*/ 	.word	0x00000f20


	//   ....[15]....
        /*0134*/ 	.word	0x00000f40


	//   ....[16]....
        /*0138*/ 	.word	0x00000f90


	//   ....[17]....
        /*013c*/ 	.word	0x00000fb0


	//   ....[18]....
        /*0140*/ 	.word	0x00001000


	//   ....[19]....
        /*0144*/ 	.word	0x00001030


	//   ....[20]....
        /*0148*/ 	.word	0x000020b0


	//   ....[21]....
        /*014c*/ 	.word	0x000020c0


	//   ....[22]....
        /*0150*/ 	.word	0x00002130


	//   ....[23]....
        /*0154*/ 	.word	0x00002140


	//   ....[24]....
        /*0158*/ 	.word	0x000021a0


	//   ....[25]....
        /*015c*/ 	.word	0x000021b0


	//   ....[26]....
        /*0160*/ 	.word	0x00002200


	//   ....[27]....
        /*0164*/ 	.word	0x00002220


	//   ....[28]....
        /*0168*/ 	.word	0x00002280


	//   ....[29]....
        /*016c*/ 	.word	0x000022b0


	//----- nvinfo : EIATTR_VRC_CTA_INIT_COUNT
	.align		4
.L_124:
        /*0170*/ 	.byte	0x02, 0x4a
	.zero		1
	.zero		1


	//----- nvinfo : EIATTR_EXIT_INSTR_OFFSETS
	.align		4
        /*0174*/ 	.byte	0x04, 0x1c
        /*0176*/ 	.short	(.L_126 - .L_125)


	//   ....[0]....
.L_125:
        /*0178*/ 	.word	0x00000080


	//   ....[1]....
        /*017c*/ 	.word	0x000000c0


	//   ....[2]....
        /*0180*/ 	.word	0x00002510


	//   ....[3]....
        /*0184*/ 	.word	0x00002560


	//----- nvinfo : EIATTR_MAX_THREADS
	.align		4
.L_126:
        /*0188*/ 	.byte	0x04, 0x05
        /*018a*/ 	.short	(.L_128 - .L_127)
.L_127:
        /*018c*/ 	.word	0x00000200
        /*0190*/ 	.word	0x00000001
        /*0194*/ 	.word	0x00000001


	//----- nvinfo : EIATTR_CRS_STACK_SIZE
	.align		4
.L_128:
        /*0198*/ 	.byte	0x04, 0x1e
        /*019a*/ 	.short	(.L_130 - .L_129)
.L_129:
        /*019c*/ 	.word	0x00000000


	//----- nvinfo : EIATTR_CBANK_PARAM_SIZE
	.align		4
.L_130:
        /*01a0*/ 	.byte	0x03, 0x19
        /*01a2*/ 	.short	0x0021


	//----- nvinfo : EIATTR_PARAM_CBANK
	.align		4
        /*01a4*/ 	.byte	0x04, 0x0a
        /*01a6*/ 	.short	(.L_132 - .L_131)
	.align		4
.L_131:
        /*01a8*/ 	.word	index@(.nv.constant0._ZN3cub18CUB_300001_SM_10006detail6reduce28DeviceReduceSingleTileKernelINS2_10policy_hubIdyN4cuda3std3__44plusIdEEE10Policy1000EPdSC_iS9_ddNS7_10__identityEEEvT0_T1_T2_T3_T4_T6_)
        /*01ac*/ 	.short	0x0380
        /*01ae*/ 	.short	0x0021


	//----- nvinfo : EIATTR_SW_WAR
	.align		4
.L_132:
        /*01b0*/ 	.byte	0x04, 0x36
        /*01b2*/ 	.short	(.L_134 - .L_133)
.L_133:
        /*01b4*/ 	.word	0x00000008
.L_134:


//--------------------- .nv.info._ZN3cub18CUB_300001_SM_10006detail6reduce18DeviceReduceKernelINS2_10policy_hubIdyN4cuda3std3__44plusIdEEE10Policy1000EN6thrust24THRUST_300001_SM_1000_NS6detail15normal_iteratorINSD_10device_ptrIdEEEEyS9_dNS7_10__identityEEEvT0_PT3_T1_NS0_13GridEvenShareISN_EET2_T4_ --------------------------
	.section	.nv.info._ZN3cub18CUB_300001_SM_10006detail6reduce18DeviceReduceKernelINS2_10policy_hubIdyN4cuda3std3__44plusIdEEE10Policy1000EN6thrust24THRUST_300001_SM_1000_NS6detail15normal_iteratorINSD_10device_ptrIdEEEEyS9_dNS7_10__identityEEEvT0_PT3_T1_NS0_13GridEvenShareISN_EET2_T4_,"",@"SHT_CUDA_INFO"
	.sectionflags	@""
	.align	4


	//----- nvinfo : EIATTR_CUDA_API_VERSION
	.align		4
        /*0000*/ 	.byte	0x04, 0x37
        /*0002*/ 	.short	(.L_136 - .L_135)
.L_135:
        /*0004*/ 	.word	0x00000082


	//----- nvinfo : EIATTR_KPARAM_INFO
	.align		4
.L_136:
        /*0008*/ 	.byte	0x04, 0x17
        /*000a*/ 	.short	(.L_138 - .L_137)
.L_137:
        /*000c*/ 	.word	0x00000000
        /*0010*/ 	.short	0x0005
        /*0012*/ 	.short	0x0061
        /*0014*/ 	.byte	0x00, 0xf0, 0x05, 0x00


	//----- nvinfo : EIATTR_KPARAM_INFO
	.align		4
.L_138:
        /*0018*/ 	.byte	0x04, 0x17
        /*001a*/ 	.short	(.L_140 - .L_139)
.L_139:
        /*001c*/ 	.word	0x00000000
        /*0020*/ 	.short	0x0004
        /*0022*/ 	.short	0x0060
        /*0024*/ 	.byte	0x00, 0xf0, 0x05, 0x00


	//----- nvinfo : EIATTR_KPARAM_INFO
	.align		4
.L_140:
        /*0028*/ 	.byte	0x04, 0x17
        /*002a*/ 	.short	(.L_142 - .L_141)
.L_141:
        /*002c*/ 	.word	0x00000000
        /*0030*/ 	.short	0x0003
        /*0032*/ 	.short	0x0018
        /*0034*/ 	.byte	0x00, 0xf0, 0x21, 0x01


	//----- nvinfo : EIATTR_KPARAM_INFO
	.align		4
.L_142:
        /*0038*/ 	.byte	0x04, 0x17
        /*003a*/ 	.short	(.L_144 - .L_143)
.L_143:
        /*003c*/ 	.word	0x00000000
        /*0040*/ 	.short	0x0002
        /*0042*/ 	.short	0x0010
        /*0044*/ 	.byte	0x00, 0xf0, 0x21, 0x00


	//----- nvinfo : EIATTR_KPARAM_INFO
	.align		4
.L_144:
        /*0048*/ 	.byte	0x04, 0x17
        /*004a*/ 	.short	(.L_146 - .L_145)
.L_145:
        /*004c*/ 	.word	0x00000000
        /*0050*/ 	.short	0x0001
        /*0052*/ 	.short	0x0008
        /*0054*/ 	.byte	0x00, 0xf5, 0x21, 0x00


	//----- nvinfo : EIATTR_KPARAM_INFO
	.align		4
.L_146:
        /*0058*/ 	.byte	0x04, 0x17
        /*005a*/ 	.short	(.L_148 - .L_147)
.L_147:
        /*005c*/ 	.word	0x00000000
        /*0060*/ 	.short	0x0000
        /*0062*/ 	.short	0x0000
        /*0064*/ 	.byte	0x00, 0xf0, 0x21, 0x00


	//----- nvinfo : EIATTR_SPARSE_MMA_MASK
	.align		4
.L_148:
        /*0068*/ 	.byte	0x03, 0x50
        /*006a*/ 	.short	0x0000


	//----- nvinfo : EIATTR_MAXREG_COUNT
	.align		4
        /*006c*/ 	.byte	0x03, 0x1b
        /*006e*/ 	.short	0x0080


	//----- nvinfo : EIATTR_NUM_BARRIERS
	.align		4
        /*0070*/ 	.byte	0x02, 0x4c
        /*0072*/ 	.byte	0x01
	.zero		1


	//----- nvinfo : EIATTR_MERCURY_ISA_VERSION
	.align		4
        /*0074*/ 	.byte	0x03, 0x5f
        /*0076*/ 	.short	0x0101


	//----- nvinfo : EIATTR_COOP_GROUP_MASK_REGIDS
	.align		4
        /*0078*/ 	.byte	0x04, 0x29
        /*007a*/ 	.short	(.L_150 - .L_149)


	//   ....[0]....
.L_149:
        /*007c*/ 	.word	0xffffffff


	//   ....[1]....
        /*0080*/ 	.word	0xffffffff


	//   ....[2]....
        /*0084*/ 	.word	0xffffffff


	//   ....[3]....
        /*0088*/ 	.word	0xffffffff


	//   ....[4]....
        /*008c*/ 	.word	0xffffffff


	//   ....[5]....
        /*0090*/ 	.word	0xffffffff


	//   ....[6]....
        /*0094*/ 	.word	0xffffffff


	//   ....[7]....
        /*0098*/ 	.word	0xffffffff


	//   ....[8]....
        /*009c*/ 	.word	0xffffffff


	//   ....[9]....
        /*00a0*/ 	.word	0xffffffff


	//   ....[10]....
        /*00a4*/ 	.word	0xffffffff


	//   ....[11]....
        /*00a8*/ 	.word	0xffffffff


	//   ....[12]....
        /*00ac*/ 	.word	0xffffffff


	//   ....[13]....
        /*00b0*/ 	.word	0xffffffff


	//   ....[14]....
        /*00b4*/ 	.word	0xffffffff


	//   ....[15]....
        /*00b8*/ 	.word	0xffffffff


	//   ....[16]....
        /*00bc*/ 	.word	0xffffffff


	//   ....[17]....
        /*00c0*/ 	.word	0xffffffff


	//   ....[18]....
        /*00c4*/ 	.word	0xffffffff


	//   ....[19]....
        /*00c8*/ 	.word	0xffffffff


	//   ....[20]....
        /*00cc*/ 	.word	0xffffffff


	//   ....[21]....
        /*00d0*/ 	.word	0xffffffff


	//   ....[22]....
        /*00d4*/ 	.word	0xffffffff


	//   ....[23]....
        /*00d8*/ 	.word	0xffffffff


	//   ....[24]....
        /*00dc*/ 	.word	0xffffffff


	//   ....[25]....
        /*00e0*/ 	.word	0xffffffff


	//   ....[26]....
        /*00e4*/ 	.word	0xffffffff


	//   ....[27]....
        /*00e8*/ 	.word	0xffffffff


	//   ....[28]....
        /*00ec*/ 	.word	0xffffffff


	//   ....[29]....
        /*00f0*/ 	.word	0xffffffff


	//----- nvinfo : EIATTR_COOP_GROUP_INSTR_OFFSETS
	.align		4
.L_150:
        /*00f4*/ 	.byte	0x04, 0x28
        /*00f6*/ 	.short	(.L_152 - .L_151)


	//   ....[0]....
.L_151:
        /*00f8*/ 	.word	0x000009a0


	//   ....[1]....
        /*00fc*/ 	.word	0x000009b0


	//   ....[2]....
        /*0100*/ 	.word	0x00000a20


	//   ....[3]....
        /*0104*/ 	.word	0x00000a40


	//   ....[4]....
        /*0108*/ 	.word	0x00000ab0


	//   ....[5]....
        /*010c*/ 	.word	0x00000ac0


	//   ....[6]....
        /*0110*/ 	.word	0x00000b10


	//   ....[7]....
        /*0114*/ 	.word	0x00000b30


	//   ....[8]....
        /*0118*/ 	.word	0x00000ba0


	//   ....[9]....
        /*011c*/ 	.word	0x00000bb0


	//   ....[10]....
        /*0120*/ 	.word	0x00000e50


	//   ....[11]....
        /*0124*/ 	.word	0x00000e60


	//   ....[12]....
        /*0128*/ 	.word	0x00000ee0


	//   ....[13]....
        /*012c*/ 	.word	0x00000f00


	//   ....[14]....
        /*0130*/ 	.word	0x00000f50


	//   ....[15]....
        /*0134*/ 	.word	0x00000f80


	//   ....[16]....
        /*0138*/ 	.word	0x00000fd0


	//   ....[17]....
        /*013c*/ 	.word	0x00000ff0


	//   ....[18]....
        /*0140*/ 	.word	0x00001060


	//   ....[19]....
        /*0144*/ 	.word	0x00001090


	//   ....[20]....
        /*0148*/ 	.word	0x00002360


	//   ....[21]....
        /*014c*/ 	.word	0x00002370


	//   ....[22]....
        /*0150*/ 	.word	0x000023f0


	//   ....[23]....
        /*0154*/ 	.word	0x00002400


	//   ....[24]....
        /*0158*/ 	.word	0x00002460


	//   ....[25]....
        /*015c*/ 	.word	0x00002470


	//   ....[26]....
        /*0160*/ 	.word	0x000024c0


	//   ....[27]....
        /*0164*/ 	.word	0x000024f0


	//   ....[28]....
        /*0168*/ 	.word	0x00002570


	//   ....[29]....
        /*016c*/ 	.word	0x00002580


	//----- nvinfo : EIATTR_VRC_CTA_INIT_COUNT
	.align		4
.L_152:
        /*0170*/ 	.byte	0x02, 0x4a
	.zero		1
	.zero		1


	//----- nvinfo : EIATTR_EXIT_INSTR_OFFSETS
	.align		4
        /*0174*/ 	.byte	0x04, 0x1c
        /*0176*/ 	.short	(.L_154 - .L_153)


	//   ....[0]....
.L_153:
        /*0178*/ 	.word	0x000027b0


	//   ....[1]....
        /*017c*/ 	.word	0x00002810


	//----- nvinfo : EIATTR_MAX_THREADS
	.align		4
.L_154:
        /*0180*/ 	.byte	0x04, 0x05
        /*0182*/ 	.short	(.L_156 - .L_155)
.L_155:
        /*0184*/ 	.word	0x00000200
        /*0188*/ 	.word	0x00000001
        /*018c*/ 	.word	0x00000001


	//----- nvinfo : EIATTR_CRS_STACK_SIZE
	.align		4
.L_156:
        /*0190*/ 	.byte	0x04, 0x1e
        /*0192*/ 	.short	(.L_158 - .L_157)
.L_157:
        /*0194*/ 	.word	0x00000000


	//----- nvinfo : EIATTR_CBANK_PARAM_SIZE
	.align		4
.L_158:
        /*0198*/ 	.byte	0x03, 0x19
        /*019a*/ 	.short	0x0062


	//----- nvinfo : EIATTR_PARAM_CBANK
	.align		4
        /*019c*/ 	.byte	0x04, 0x0a
        /*019e*/ 	.short	(.L_160 - .L_159)
	.align		4
.L_159:
        /*01a0*/ 	.word	index@(.nv.constant0._ZN3cub18CUB_300001_SM_10006detail6reduce18DeviceReduceKernelINS2_10policy_hubIdyN4cuda3std3__44plusIdEEE10Policy1000EN6thrust24THRUST_300001_SM_1000_NS6detail15normal_iteratorINSD_10device_ptrIdEEEEyS9_dNS7_10__identityEEEvT0_PT3_T1_NS0_13GridEvenShareISN_EET2_T4_)
        /*01a4*/ 	.short	0x0380
        /*01a6*/ 	.short	0x0062


	//----- nvinfo : EIATTR_SW_WAR
	.align		4
.L_160:
        /*01a8*/ 	.byte	0x04, 0x36
        /*01aa*/ 	.short	(.L_162 - .L_161)
.L_161:
        /*01ac*/ 	.word	0x00000008
.L_162:


//--------------------- .nv.info._ZN3cub18CUB_300001_SM_10006detail6reduce28DeviceReduceSingleTileKernelINS2_10policy_hubIdyN4cuda3std3__44plusIdEEE10Policy1000EN6thrust24THRUST_300001_SM_1000_NS6detail15normal_iteratorINSD_10device_ptrIdEEEEPdyS9_ddNS7_10__identityEEEvT0_T1_T2_T3_T4_T6_ --------------------------
	.section	.nv.info._ZN3cub18CUB_300001_SM_10006detail6reduce28DeviceReduceSingleTileKernelINS2_10policy_hubIdyN4cuda3std3__44plusIdEEE10Policy1000EN6thrust24THRUST_300001_SM_1000_NS6detail15normal_iteratorINSD_10device_ptrIdEEEEPdyS9_ddNS7_10__identityEEEvT0_T1_T2_T3_T4_T6_,"",@"SHT_CUDA_INFO"
	.sectionflags	@""
	.align	4


	//----- nvinfo : EIATTR_CUDA_API_VERSION
	.align		4
        /*0000*/ 	.byte	0x04, 0x37
        /*0002*/ 	.short	(.L_164 - .L_163)
.L_163:
        /*0004*/ 	.word	0x00000082


	//----- nvinfo : EIATTR_KPARAM_INFO
	.align		4
.L_164:
        /*0008*/ 	.byte	0x04, 0x17
        /*000a*/ 	.short	(.L_166 - .L_165)
.L_165:
        /*000c*/ 	.word	0x00000000
        /*0010*/ 	.short	0x0005
        /*0012*/ 	.short	0x0028
        /*0014*/ 	.byte	0x00, 0xf0, 0x05, 0x00


	//----- nvinfo : EIATTR_KPARAM_INFO
	.align		4
.L_166:
        /*0018*/ 	.byte	0x04, 0x17
        /*001a*/ 	.short	(.L_168 - .L_167)
.L_167:
        /*001c*/ 	.word	0x00000000
        /*0020*/ 	.short	0x0004
        /*0022*/ 	.short	0x0020
        /*0024*/ 	.byte	0x00, 0xf0, 0x21, 0x00


	//----- nvinfo : EIATTR_KPARAM_INFO
	.align		4
.L_168:
        /*0028*/ 	.byte	0x04, 0x17
        /*002a*/ 	.short	(.L_170 - .L_169)
.L_169:
        /*002c*/ 	.word	0x00000000
        /*0030*/ 	.short	0x0003
        /*0032*/ 	.short	0x0018
        /*0034*/ 	.byte	0x00, 0xf0, 0x05, 0x00


	//----- nvinfo : EIATTR_KPARAM_INFO
	.align		4
.L_170:
        /*0038*/ 	.byte	0x04, 0x17
        /*003a*/ 	.short	(.L_172 - .L_171)
.L_171:
        /*003c*/ 	.word	0x00000000
        /*0040*/ 	.short	0x0002
        /*0042*/ 	.short	0x0010
        /*0044*/ 	.byte	0x00, 0xf0, 0x21, 0x00


	//----- nvinfo : EIATTR_KPARAM_INFO
	.align		4
.L_172:
        /*0048*/ 	.byte	0x04, 0x17
        /*004a*/ 	.short	(.L_174 - .L_173)
.L_173:
        /*004c*/ 	.word	0x00000000
        /*0050*/ 	.short	0x0001
        /*0052*/ 	.short	0x0008
        /*0054*/ 	.byte	0x00, 0xf5, 0x21, 0x00


	//----- nvinfo : EIATTR_KPARAM_INFO
	.align		4
.L_174:
        /*0058*/ 	.byte	0x04, 0x17
        /*005a*/ 	.short	(.L_176 - .L_175)
.L_175:
        /*005c*/ 	.word	0x00000000
        /*0060*/ 	.short	0x0000
        /*0062*/ 	.short	0x0000
        /*0064*/ 	.byte	0x00, 0xf0, 0x21, 0x00


	//----- nvinfo : EIATTR_SPARSE_MMA_MASK
	.align		4
.L_176:
        /*0068*/ 	.byte	0x03, 0x50
        /*006a*/ 	.short	0x0000


	//----- nvinfo : EIATTR_MAXREG_COUNT
	.align		4
        /*006c*/ 	.byte	0x03, 0x1b
        /*006e*/ 	.short	0x0080


	//----- nvinfo : EIATTR_NUM_BARRIERS
	.align		4
        /*0070*/ 	.byte	0x02, 0x4c
        /*0072*/ 	.byte	0x01
	.zero		1


	//----- nvinfo : EIATTR_MERCURY_ISA_VERSION
	.align		4
        /*0074*/ 	.byte	0x03, 0x5f
        /*0076*/ 	.short	0x0101


	//----- nvinfo : EIATTR_COOP_GROUP_MASK_REGIDS
	.align		4
        /*0078*/ 	.byte	0x04, 0x29
        /*007a*/ 	.short	(.L_178 - .L_177)


	//   ....[0]....
.L_177:
        /*007c*/ 	.word	0xffffffff


	//   ....[1]....
        /*0080*/ 	.word	0xffffffff


	//   ....[2]....
        /*0084*/ 	.word	0xffffffff


	//   ....[3]....
        /*0088*/ 	.word	0xffffffff


	//   ....[4]....
        /*008c*/ 	.word	0xffffffff


	//   ....[5]....
        /*0090*/ 	.word	0xffffffff


	//   ....[6]....
        /*0094*/ 	.word	0xffffffff


	//   ....[7]....
        /*0098*/ 	.word	0xffffffff


	//   ....[8]....
        /*009c*/ 	.word	0xffffffff


	//   ....[9]....
        /*00a0*/ 	.word	0xffffffff


	//   ....[10]....
        /*00a4*/ 	.word	0xffffffff


	//   ....[11]....
        /*00a8*/ 	.word	0xffffffff


	//   ....[12]....
        /*00ac*/ 	.word	0xffffffff


	//   ....[13]....
        /*00b0*/ 	.word	0xffffffff


	//   ....[14]....
        /*00b4*/ 	.word	0xffffffff


	//   ....[15]....
        /*00b8*/ 	.word	0xffffffff


	//   ....[16]....
        /*00bc*/ 	.word	0xffffffff


	//   ....[17]....
        /*00c0*/ 	.word	0xffffffff


	//   ....[18]....
        /*00c4*/ 	.word	0xffffffff


	//   ....[19]....
        /*00c8*/ 	.word	0xffffffff


	//   ....[20]....
        /*00cc*/ 	.word	0xffffffff


	//   ....[21]....
        /*00d0*/ 	.word	0xffffffff


	//   ....[22]....
        /*00d4*/ 	.word	0xffffffff


	//   ....[23]....
        /*00d8*/ 	.word	0xffffffff


	//   ....[24]....
        /*00dc*/ 	.word	0xffffffff


	//   ....[25]....
        /*00e0*/ 	.word	0xffffffff


	//   ....[26]....
        /*00e4*/ 	.word	0xffffffff


	//   ....[27]....
        /*00e8*/ 	.word	0xffffffff


	//   ....[28]....
        /*00ec*/ 	.word	0xffffffff


	//   ....[29]....
        /*00f0*/ 	.word	0xffffffff


	//----- nvinfo : EIATTR_COOP_GROUP_INSTR_OFFSETS
	.align		4
.L_178:
        /*00f4*/ 	.byte	0x04, 0x28
        /*00f6*/ 	.short	(.L_180 - .L_179)


	//   ....[0]....
.L_179:
        /*00f8*/ 	.word	0x00000910


	//   ....[1]....
        /*00fc*/ 	.word	0x00000920


	//   ....[2]....
        /*0100*/ 	.word	0x00000990


	//   ....[3]....
        /*0104*/ 	.word	0x000009a0


	//   ....[4]....
        /*0108*/ 	.word	0x00000a00


	//   ....[5]....
        /*010c*/ 	.word	0x00000a10


	//   ....[6]....
        /*0110*/ 	.word	0x00000a60


	//   ....[7]....
        /*0114*/ 	.word	0x00000a80


	//   ....[8]....
        /*0118*/ 	.word	0x00000ae0


	//   ....[9]....
        /*011c*/ 	.word	0x00000b10


	//   ....[10]....
        /*0120*/ 	.word	0x00000dc0


	//   ....[11]....
        /*0124*/ 	.word	0x00000dd0


	//   ....[12]....
        /*0128*/ 	.word	0x00000e60


	//   ....[13]....
        /*012c*/ 	.word	0x00000e70


	//   ....[14]....
        /*0130*/ 	.word	0x00000ed0


	//   ....[15]....
        /*0134*/ 	.word	0x00000ee0


	//   ....[16]....
        /*0138*/ 	.word	0x00000f30


	//   ....[17]....
        /*013c*/ 	.word	0x00000f50


	//   ....[18]....
        /*0140*/ 	.word	0x00000fc0


	//   ....[19]....
        /*0144*/ 	.word	0x00000ff0


	//   ....[20]....
        /*0148*/ 	.word	0x00002180


	//   ....[21]....
        /*014c*/ 	.word	0x00002190


	//   ....[22]....
        /*0150*/ 	.word	0x00002200


	//   ....[23]....
        /*0154*/ 	.word	0x00002210


	//   ....[24]....
        /*0158*/ 	.word	0x00002270


	//   ....[25]....
        /*015c*/ 	.word	0x00002280


	//   ....[26]....
        /*0160*/ 	.word	0x000022d0


	//   ....[27]....
        /*0164*/ 	.word	0x000022f0


	//   ....[28]....
        /*0168*/ 	.word	0x00002350


	//   ....[29]....
        /*016c*/ 	.word	0x00002380


	//----- nvinfo : EIATTR_VRC_CTA_INIT_COUNT
	.align		4
.L_180:
        /*0170*/ 	.byte	0x02, 0x4a
	.zero		1
	.zero		1


	//----- nvinfo : EIATTR_EXIT_INSTR_OFFSETS
	.align		4
        /*0174*/ 	.byte	0x04, 0x1c
        /*0176*/ 	.short	(.L_182 - .L_181)


	//   ....[0]....
.L_181:
        /*0178*/ 	.word	0x000000a0


	//   ....[1]....
        /*017c*/ 	.word	0x000000e0


	//   ....[2]....
        /*0180*/ 	.word	0x000025e0


	//   ....[3]....
        /*0184*/ 	.word	0x00002630


	//----- nvinfo : EIATTR_MAX_THREADS
	.align		4
.L_182:
        /*0188*/ 	.byte	0x04, 0x05
        /*018a*/ 	.short	(.L_184 - .L_183)
.L_183:
        /*018c*/ 	.word	0x00000200
        /*0190*/ 	.word	0x00000001
        /*0194*/ 	.word	0x00000001


	//----- nvinfo : EIATTR_CRS_STACK_SIZE
	.align		4
.L_184:
        /*0198*/ 	.byte	0x04, 0x1e
        /*019a*/ 	.short	(.L_186 - .L_185)
.L_185:
        /*019c*/ 	.word	0x00000000


	//----- nvinfo : EIATTR_CBANK_PARAM_SIZE
	.align		4
.L_186:
        /*01a0*/ 	.byte	0x03, 0x19
        /*01a2*/ 	.short	0x0029


	//----- nvinfo : EIATTR_PARAM_CBANK
	.align		4
        /*01a4*/ 	.byte	0x04, 0x0a
        /*01a6*/ 	.short	(.L_188 - .L_187)
	.align		4
.L_187:
        /*01a8*/ 	.word	index@(.nv.constant0._ZN3cub18CUB_300001_SM_10006detail6reduce28DeviceReduceSingleTileKernelINS2_10policy_hubIdyN4cuda3std3__44plusIdEEE10Policy1000EN6thrust24THRUST_300001_SM_1000_NS6detail15normal_iteratorINSD_10device_ptrIdEEEEPdyS9_ddNS7_10__identityEEEvT0_T1_T2_T3_T4_T6_)
        /*01ac*/ 	.short	0x0380
        /*01ae*/ 	.short	0x0029


	//----- nvinfo : EIATTR_SW_WAR
	.align		4
.L_188:
        /*01b0*/ 	.byte	0x04, 0x36
        /*01b2*/ 	.short	(.L_190 - .L_189)
.L_189:
        /*01b4*/ 	.word	0x00000008
.L_190:


//--------------------- .nv.info._ZN3cub18CUB_300001_SM_10006detail6reduce28DeviceReduceSingleTileKernelINS2_10policy_hubIdjN4cuda3std3__44plusIdEEE10Policy1000EPdSC_iS9_ddNS7_10__identityEEEvT0_T1_T2_T3_T4_T6_ --------------------------
	.section	.nv.info._ZN3cub18CUB_300001_SM_10006detail6reduce28DeviceReduceSingleTileKernelINS2_10policy_hubIdjN4cuda3std3__44plusIdEEE10Policy1000EPdSC_iS9_ddNS7_10__identityEEEvT0_T1_T2_T3_T4_T6_,"",@"SHT_CUDA_INFO"
	.sectionflags	@""
	.align	4


	//----- nvinfo : EIATTR_CUDA_API_VERSION
	.align		4
        /*0000*/ 	.byte	0x04, 0x37
        /*0002*/ 	.short	(.L_192 - .L_191)
.L_191:
        /*0004*/ 	.word	0x00000082


	//----- nvinfo : EIATTR_KPARAM_INFO
	.align		4
.L_192:
        /*0008*/ 	.byte	0x04, 0x17
        /*000a*/ 	.short	(.L_194 - .L_193)
.L_193:
        /*000c*/ 	.word	0x00000000
        /*0010*/ 	.short	0x0005
        /*0012*/ 	.short	0x0020
        /*0014*/ 	.byte	0x00, 0xf0, 0x05, 0x00


	//----- nvinfo : EIATTR_KPARAM_INFO
	.align		4
.L_194:
        /*0018*/ 	.byte	0x04, 0x17
        /*001a*/ 	.short	(.L_196 - .L_195)
.L_195:
        /*001c*/ 	.word	0x00000000
        /*0020*/ 	.short	0x0004
        /*0022*/ 	.short	0x0018
        /*0024*/ 	.byte	0x00, 0xf0, 0x21, 0x00


	//----- nvinfo : EIATTR_KPARAM_INFO
	.align		4
.L_196:
        /*0028*/ 	.byte	0x04, 0x17
        /*002a*/ 	.short	(.L_198 - .L_197)
.L_197:
        /*002c*/ 	.word	0x00000000
        /*0030*/ 	.short	0x0003
        /*0032*/ 	.short	0x0014
        /*0034*/ 	.byte	0x00, 0xf0, 0x05, 0x00


	//----- nvinfo : EIATTR_KPARAM_INFO
	.align		4
.L_198:
        /*0038*/ 	.byte	0x04, 0x17
        /*003a*/ 	.short	(.L_200 - .L_199)
.L_199:
        /*003c*/ 	.word	0x00000000
        /*0040*/ 	.short	0x0002
        /*0042*/ 	.short	0x0010
        /*0044*/ 	.byte	0x00, 0xf0, 0x11, 0x00


	//----- nvinfo : EIATTR_KPARAM_INFO
	.align		4
.L_200:
        /*0048*/ 	.byte	0x04, 0x17
        /*004a*/ 	.short	(.L_202 - .L_201)
.L_201:
        /*004c*/ 	.word	0x00000000
        /*0050*/ 	.short	0x0001
        /*0052*/ 	.short	0x0008
        /*0054*/ 	.byte	0x00, 0xf5, 0x21, 0x00


	//----- nvinfo : EIATTR_KPARAM_INFO
	.align		4
.L_202:
        /*0058*/ 	.byte	0x04, 0x17
        /*005a*/ 	.short	(.L_204 - .L_203)
.L_203:
        /*005c*/ 	.word	0x00000000
        /*0060*/ 	.short	0x0000
        /*0062*/ 	.short	0x0000
        /*0064*/ 	.byte	0x00, 0xf5, 0x21, 0x00


	//----- nvinfo : EIATTR_SPARSE_MMA_MASK
	.align		4
.L_204:
        /*0068*/ 	.byte	0x03, 0x50
        /*006a*/ 	.short	0x0000


	//----- nvinfo : EIATTR_MAXREG_COUNT
	.align		4
        /*006c*/ 	.byte	0x03, 0x1b
        /*006e*/ 	.short	0x0060


	//----- nvinfo : EIATTR_NUM_BARRIERS
	.align		4
        /*0070*/ 	.byte	0x02, 0x4c
        /*0072*/ 	.byte	0x01
	.zero		1


	//----- nvinfo : EIATTR_MERCURY_ISA_VERSION
	.align		4
        /*0074*/ 	.byte	0x03, 0x5f
        /*0076*/ 	.short	0x0101


	//----- nvinfo : EIATTR_COOP_GROUP_MASK_REGIDS
	.align		4
        /*0078*/ 	.byte	0x04, 0x29
        /*007a*/ 	.short	(.L_206 - .L_205)


	//   ....[0]....
.L_205:
        /*007c*/ 	.word	0xffffffff


	//   ....[1]....
        /*0080*/ 	.word	0xffffffff


	//   ....[2]....
        /*0084*/ 	.word	0xffffffff


	//   ....[3]....
        /*0088*/ 	.word	0xffffffff


	//   ....[4]....
        /*008c*/ 	.word	0xffffffff


	//   ....[5]....
        /*0090*/ 	.word	0xffffffff


	//   ....[6]....
        /*0094*/ 	.word	0xffffffff


	//   ....[7]....
        /*0098*/ 	.word	0xffffffff


	//   ....[8]....
        /*009c*/ 	.word	0xffffffff


	//   ....[9]....
        /*00a0*/ 	.word	0xffffffff


	//   ....[10]....
        /*00a4*/ 	.word	0xffffffff


	//   ....[11]....
        /*00a8*/ 	.word	0xffffffff


	//   ....[12]....
        /*00ac*/ 	.word	0xffffffff


	//   ....[13]....
        /*00b0*/ 	.word	0xffffffff


	//   ....[14]....
        /*00b4*/ 	.word	0xffffffff


	//   ....[15]....
        /*00b8*/ 	.word	0xffffffff


	//   ....[16]....
        /*00bc*/ 	.word	0xffffffff


	//   ....[17]....
        /*00c0*/ 	.word	0xffffffff


	//   ....[18]....
        /*00c4*/ 	.word	0xffffffff


	//   ....[19]....
        /*00c8*/ 	.word	0xffffffff


	//   ....[20]....
        /*00cc*/ 	.word	0xffffffff


	//   ....[21]....
        /*00d0*/ 	.word	0xffffffff


	//   ....[22]....
        /*00d4*/ 	.word	0xffffffff


	//   ....[23]....
        /*00d8*/ 	.word	0xffffffff


	//   ....[24]....
        /*00dc*/ 	.word	0xffffffff


	//   ....[25]....
        /*00e0*/ 	.word	0xffffffff


	//   ....[26]....
        /*00e4*/ 	.word	0xffffffff


	//   ....[27]....
        /*00e8*/ 	.word	0xffffffff


	//   ....[28]....
        /*00ec*/ 	.word	0xffffffff


	//   ....[29]....
        /*00f0*/ 	.word	0xffffffff


	//----- nvinfo : EIATTR_COOP_GROUP_INSTR_OFFSETS
	.align		4
.L_206:
        /*00f4*/ 	.byte	0x04, 0x28
        /*00f6*/ 	.short	(.L_208 - .L_207)


	//   ....[0]....
.L_207:
        /*00f8*/ 	.word	0x00000980


	//   ....[1]....
        /*00fc*/ 	.word	0x00000990


	//   ....[2]....
        /*0100*/ 	.word	0x00000a00


	//   ....[3]....
        /*0104*/ 	.word	0x00000a30


	//   ....[4]....
        /*0108*/ 	.word	0x00000aa0


	//   ....[5]....
        /*010c*/ 	.word	0x00000ab0


	//   ....[6]....
        /*0110*/ 	.word	0x00000b00


	//   ....[7]....
        /*0114*/ 	.word	0x00000b10


	//   ....[8]....
        /*0118*/ 	.word	0x00000b60


	//   ....[9]....
        /*011c*/ 	.word	0x00000b80


	//   ....[10]....
        /*0120*/ 	.word	0x00000e90


	//   ....[11]....
        /*0124*/ 	.word	0x00000ea0


	//   ....[12]....
        /*0128*/ 	.word	0x00000f30


	//   ....[13]....
        /*012c*/ 	.word	0x00000f50


	//   ....[14]....
        /*0130*/ 	.word	0x00000fa0


	//   ....[15]....
        /*0134*/ 	.word	0x00000fc0


	//   ....[16]....
        /*0138*/ 	.word	0x00001010


	//   ....[17]....
        /*013c*/ 	.word	0x00001040


	//   ....[18]....
        /*0140*/ 	.word	0x000010a0


	//   ....[19]....
        /*0144*/ 	.word	0x000010d0


	//   ....[20]....
        /*0148*/ 	.word	0x000022b0


	//   ....[21]....
        /*014c*/ 	.word	0x000022c0


	//   ....[22]....
        /*0150*/ 	.word	0x00002330


	//   ....[23]....
        /*0154*/ 	.word	0x00002340


	//   ....[24]....
        /*0158*/ 	.word	0x000023a0


	//   ....[25]....
        /*015c*/ 	.word	0x000023d0


	//   ....[26]....
        /*0160*/ 	.word	0x00002450


	//   ....[27]....
        /*0164*/ 	.word	0x00002460


	//   ....[28]....
        /*0168*/ 	.word	0x000024b0


	//   ....[29]....
        /*016c*/ 	.word	0x000024c0


	//----- nvinfo : EIATTR_VRC_CTA_INIT_COUNT
	.align		4
.L_208:
        /*0170*/ 	.byte	0x02, 0x4a
	.zero		1
	.zero		1


	//----- nvinfo : EIATTR_EXIT_INSTR_OFFSETS
	.align		4
        /*0174*/ 	.byte	0x04, 0x1c
        /*0176*/ 	.short	(.L_210 - .L_209)


	//   ....[0]....
.L_209:
        /*0178*/ 	.word	0x00000080


	//   ....[1]....
        /*017c*/ 	.word	0x000000c0


	//   ....[2]....
        /*0180*/ 	.word	0x00002750


	//   ....[3]....
        /*0184*/ 	.word	0x000027a0


	//----- nvinfo : EIATTR_MAX_THREADS
	.align		4
.L_210:
        /*0188*/ 	.byte	0x04, 0x05
        /*018a*/ 	.short	(.L_212 - .L_211)
.L_211:
        /*018c*/ 	.word	0x00000280
        /*0190*/ 	.word	0x00000001
        /*0194*/ 	.word	0x00000001


	//----- nvinfo : EIATTR_CRS_STACK_SIZE
	.align		4
.L_212:
        /*0198*/ 	.byte	0x04, 0x1e
        /*019a*/ 	.short	(.L_214 - .L_213)
.L_213:
        /*019c*/ 	.word	0x00000000


	//----- nvinfo : EIATTR_CBANK_PARAM_SIZE
	.align		4
.L_214:
        /*01a0*/ 	.byte	0x03, 0x19
        /*01a2*/ 	.short	0x0021


	//----- nvinfo : EIATTR_PARAM_CBANK
	.align		4
        /*01a4*/ 	.byte	0x04, 0x0a
        /*01a6*/ 	.short	(.L_216 - .L_215)
	.align		4
.L_215:
        /*01a8*/ 	.word	index@(.nv.constant0._ZN3cub18CUB_300001_SM_10006detail6reduce28DeviceReduceSingleTileKernelINS2_10policy_hubIdjN4cuda3std3__44plusIdEEE10Policy1000EPdSC_iS9_ddNS7_10__identityEEEvT0_T1_T2_T3_T4_T6_)
        /*01ac*/ 	.short	0x0380
        /*01ae*/ 	.short	0x0021


	//----- nvinfo : EIATTR_SW_WAR
	.align		4
.L_216:
        /*01b0*/ 	.byte	0x04, 0x36
        /*01b2*/ 	.short	(.L_218 - .L_217)
.L_217:
        /*01b4*/ 	.word	0x00000008
.L_218:


//--------------------- .nv.info._ZN3cub18CUB_300001_SM_10006detail6reduce18DeviceReduceKernelINS2_10policy_hubIdjN4cuda3std3__44plusIdEEE10Policy1000EN6thrust24THRUST_300001_SM_1000_NS6detail15normal_iteratorINSD_10device_ptrIdEEEEjS9_dNS7_10__identityEEEvT0_PT3_T1_NS0_13GridEvenShareISN_EET2_T4_ --------------------------
	.section	.nv.info._ZN3cub18CUB_300001_SM_10006detail6reduce18DeviceReduceKernelINS2_10policy_hubIdjN4cuda3std3__44plusIdEEE10Policy1000EN6thrust24THRUST_300001_SM_1000_NS6detail15normal_iteratorINSD_10device_ptrIdEEEEjS9_dNS7_10__identityEEEvT0_PT3_T1_NS0_13GridEvenShareISN_EET2_T4_,"",@"SHT_CUDA_INFO"
	.sectionflags	@""
	.align	4


	//----- nvinfo : EIATTR_CUDA_API_VERSION
	.align		4
        /*0000*/ 	.byte	0x04, 0x37
        /*0002*/ 	.short	(.L_220 - .L_219)
.L_219:
        /*0004*/ 	.word	0x00000082


	//----- nvinfo : EIATTR_KPARAM_INFO
	.align		4
.L_220:
        /*0008*/ 	.byte	0x04, 0x17
        /*000a*/ 	.short	(.L_222 - .L_221)
.L_221:
        /*000c*/ 	.word	0x00000000
        /*0010*/ 	.short	0x0005
        /*0012*/ 	.short	0x003d
        /*0014*/ 	.byte	0x00, 0xf0, 0x05, 0x00


	//----- nvinfo : EIATTR_KPARAM_INFO
	.align		4
.L_222:
        /*0018*/ 	.byte	0x04, 0x17
        /*001a*/ 	.short	(.L_224 - .L_223)
.L_223:
        /*001c*/ 	.word	0x00000000
        /*0020*/ 	.short	0x0004
        /*0022*/ 	.short	0x003c
        /*0024*/ 	.byte	0x00, 0xf0, 0x05, 0x00


	//----- nvinfo : EIATTR_KPARAM_INFO
	.align		4
.L_224:
        /*0028*/ 	.byte	0x04, 0x17
        /*002a*/ 	.short	(.L_226 - .L_225)
.L_225:
        /*002c*/ 	.word	0x00000000
        /*0030*/ 	.short	0x0003
        /*0032*/ 	.short	0x0014
        /*0034*/ 	.byte	0x00, 0xf0, 0xa1, 0x00


	//----- nvinfo : EIATTR_KPARAM_INFO
	.align		4
.L_226:
        /*0038*/ 	.byte	0x04, 0x17
        /*003a*/ 	.short	(.L_228 - .L_227)
.L_227:
        /*003c*/ 	.word	0x00000000
        /*0040*/ 	.short	0x0002
        /*0042*/ 	.short	0x0010
        /*0044*/ 	.byte	0x00, 0xf0, 0x11, 0x00


	//----- nvinfo : EIATTR_KPARAM_INFO
	.align		4
.L_228:
        /*0048*/ 	.byte	0x04, 0x17
        /*004a*/ 	.short	(.L_230 - .L_229)
.L_229:
        /*004c*/ 	.word	0x00000000
        /*0050*/ 	.short	0x0001
        /*0052*/ 	.short	0x0008
        /*0054*/ 	.byte	0x00, 0xf5, 0x21, 0x00


	//----- nvinfo : EIATTR_KPARAM_INFO
	.align		4
.L_230:
        /*0058*/ 	.byte	0x04, 0x17
        /*005a*/ 	.short	(.L_232 - .L_231)
.L_231:
        /*005c*/ 	.word	0x00000000
        /*0060*/ 	.short	0x0000
        /*0062*/ 	.short	0x0000
        /*0064*/ 	.byte	0x00, 0xf0, 0x21, 0x00


	//----- nvinfo : EIATTR_SPARSE_MMA_MASK
	.align		4
.L_232:
        /*0068*/ 	.byte	0x03, 0x50
        /*006a*/ 	.short	0x0000


	//----- nvinfo : EIATTR_MAXREG_COUNT
	.align		4
        /*006c*/ 	.byte	0x03, 0x1b
        /*006e*/ 	.short	0x0060


	//----- nvinfo : EIATTR_NUM_BARRIERS
	.align		4
        /*0070*/ 	.byte	0x02, 0x4c
        /*0072*/ 	.byte	0x01
	.zero		1


	//----- nvinfo : EIATTR_MERCURY_ISA_VERSION
	.align		4
        /*0074*/ 	.byte	0x03, 0x5f
        /*0076*/ 	.short	0x0101


	//----- nvinfo : EIATTR_COOP_GROUP_MASK_REGIDS
	.align		4
        /*0078*/ 	.byte	0x04, 0x29
        /*007a*/ 	.short	(.L_234 - .L_233)


	//   ....[0]....
.L_233:
        /*007c*/ 	.word	0xffffffff


	//   ....[1]....
        /*0080*/ 	.word	0xffffffff


	//   ....[2]....
        /*0084*/ 	.word	0xffffffff


	//   ....[3]....
        /*0088*/ 	.word	0xffffffff


	//   ....[4]....
        /*008c*/ 	.word	0xffffffff


	//   ....[5]....
        /*0090*/ 	.word	0xffffffff


	//   ....[6]....
        /*0094*/ 	.word	0xffffffff


	//   ....[7]....
        /*0098*/ 	.word	0xffffffff


	//   ....[8]....
        /*009c*/ 	.word	0xffffffff


	//   ....[9]....
        /*00a0*/ 	.word	0xffffffff


	//   ....[10]....
        /*00a4*/ 	.word	0xffffffff


	//   ....[11]....
        /*00a8*/ 	.word	0xffffffff


	//   ....[12]....
        /*00ac*/ 	.word	0xffffffff


	//   ....[13]....
        /*00b0*/ 	.word	0xffffffff


	//   ....[14]....
        /*00b4*/ 	.word	0xffffffff


	//   ....[15]....
        /*00b8*/ 	.word	0xffffffff


	//   ....[16]....
        /*00bc*/ 	.word	0xffffffff


	//   ....[17]....
        /*00c0*/ 	.word	0xffffffff


	//   ....[18]....
        /*00c4*/ 	.word	0xffffffff


	//   ....[19]....
        /*00c8*/ 	.word	0xffffffff


	//   ....[20]....
        /*00cc*/ 	.word	0xffffffff


	//   ....[21]....
        /*00d0*/ 	.word	0xffffffff


	//   ....[22]....
        /*00d4*/ 	.word	0xffffffff


	//   ....[23]....
        /*00d8*/ 	.word	0xffffffff


	//   ....[24]....
        /*00dc*/ 	.word	0xffffffff


	//   ....[25]....
        /*00e0*/ 	.word	0xffffffff


	//   ....[26]....
        /*00e4*/ 	.word	0xffffffff


	//   ....[27]....
        /*00e8*/ 	.word	0xffffffff


	//   ....[28]....
        /*00ec*/ 	.word	0xffffffff


	//   ....[29]....
        /*00f0*/ 	.word	0xffffffff


	//----- nvinfo : EIATTR_COOP_GROUP_INSTR_OFFSETS
	.align		4
.L_234:
        /*00f4*/ 	.byte	0x04, 0x28
        /*00f6*/ 	.short	(.L_236 - .L_235)


	//   ....[0]....
.L_235:
        /*00f8*/ 	.word	0x00000c10


	//   ....[1]....
        /*00fc*/ 	.word	0x00000c20


	//   ....[2]....
        /*0100*/ 	.word	0x00000c90


	//   ....[3]....
        /*0104*/ 	.word	0x00000cb0


	//   ....[4]....
        /*0108*/ 	.word	0x00000d20


	//   ....[5]....
        /*010c*/ 	.word	0x00000d30


	//   ....[6]....
        /*0110*/ 	.word	0x00000d80


	//   ....[7]....
        /*0114*/ 	.word	0x00000da0


	//   ....[8]....
        /*0118*/ 	.word	0x00000df0


	//   ....[9]....
        /*011c*/ 	.word	0x00000e10


	//   ....[10]....
        /*0120*/ 	.word	0x00001120


	//   ....[11]....
        /*0124*/ 	.word	0x00001130


	//   ....[12]....
        /*0128*/ 	.word	0x000011a0


	//   ....[13]....
        /*012c*/ 	.word	0x000011c0


	//   ....[14]....
        /*0130*/ 	.word	0x00001210


	//   ....[15]....
        /*0134*/ 	.word	0x00001230


	//   ....[16]....
        /*0138*/ 	.word	0x00001290


	//   ....[17]....
        /*013c*/ 	.word	0x000012b0


	//   ....[18]....
        /*0140*/ 	.word	0x00001330


	//   ....[19]....
        /*0144*/ 	.word	0x00001360


	//   ....[20]....
        /*0148*/ 	.word	0x000028d0


	//   ....[21]....
        /*014c*/ 	.word	0x000028e0


	//   ....[22]....
        /*0150*/ 	.word	0x00002960


	//   ....[23]....
        /*0154*/ 	.word	0x00002970


	//   ....[24]....
        /*0158*/ 	.word	0x000029d0


	//   ....[25]....
        /*015c*/ 	.word	0x000029e0


	//   ....[26]....
        /*0160*/ 	.word	0x00002a30


	//   ....[27]....
        /*0164*/ 	.word	0x00002a60


	//   ....[28]....
        /*0168*/ 	.word	0x00002ae0


	//   ....[29]....
        /*016c*/ 	.word	0x00002af0


	//----- nvinfo : EIATTR_VRC_CTA_INIT_COUNT
	.align		4
.L_236:
        /*0170*/ 	.byte	0x02, 0x4a
	.zero		1
	.zero		1


	//----- nvinfo : EIATTR_EXIT_INSTR_OFFSETS
	.align		4
        /*0174*/ 	.byte	0x04, 0x1c
        /*0176*/ 	.short	(.L_238 - .L_237)


	//   ....[0]....
.L_237:
        /*0178*/ 	.word	0x00002d80


	//   ....[1]....
        /*017c*/ 	.word	0x00002de0


	//----- nvinfo : EIATTR_MAX_THREADS
	.align		4
.L_238:
        /*0180*/ 	.byte	0x04, 0x05
        /*0182*/ 	.short	(.L_240 - .L_239)
.L_239:
        /*0184*/ 	.word	0x00000280
        /*0188*/ 	.word	0x00000001
        /*018c*/ 	.word	0x00000001


	//----- nvinfo : EIATTR_CRS_STACK_SIZE
	.align		4
.L_240:
        /*0190*/ 	.byte	0x04, 0x1e
        /*0192*/ 	.short	(.L_242 - .L_241)
.L_241:
        /*0194*/ 	.word	0x00000000


	//----- nvinfo : EIATTR_CBANK_PARAM_SIZE
	.align		4
.L_242:
        /*0198*/ 	.byte	0x03, 0x19
        /*019a*/ 	.short	0x003e


	//----- nvinfo : EIATTR_PARAM_CBANK
	.align		4
        /*019c*/ 	.byte	0x04, 0x0a
        /*019e*/ 	.short	(.L_244 - .L_243)
	.align		4
.L_243:
        /*01a0*/ 	.word	index@(.nv.constant0._ZN3cub18CUB_300001_SM_10006detail6reduce18DeviceReduceKernelINS2_10policy_hubIdjN4cuda3std3__44plusIdEEE10Policy1000EN6thrust24THRUST_300001_SM_1000_NS6detail15normal_iteratorINSD_10device_ptrIdEEEEjS9_dNS7_10__identityEEEvT0_PT3_T1_NS0_13GridEvenShareISN_EET2_T4_)
        /*01a4*/ 	.short	0x0380
        /*01a6*/ 	.short	0x003e


	//----- nvinfo : EIATTR_SW_WAR
	.align		4
.L_244:
        /*01a8*/ 	.byte	0x04, 0x36
        /*01aa*/ 	.short	(.L_246 - .L_245)
.L_245:
        /*01ac*/ 	.word	0x00000008
.L_246:


//--------------------- .nv.info._ZN3cub18CUB_300001_SM_10006detail6reduce28DeviceReduceSingleTileKernelINS2_10policy_hubIdjN4cuda3std3__44plusIdEEE10Policy1000EN6thrust24THRUST_300001_SM_1000_NS6detail15normal_iteratorINSD_10device_ptrIdEEEEPdjS9_ddNS7_10__identityEEEvT0_T1_T2_T3_T4_T6_ --------------------------
	.section	.nv.info._ZN3cub18CUB_300001_SM_10006detail6reduce28DeviceReduceSingleTileKernelINS2_10policy_hubIdjN4cuda3std3__44plusIdEEE10Policy1000EN6thrust24THRUST_300001_SM_1000_NS6detail15normal_iteratorINSD_10device_ptrIdEEEEPdjS9_ddNS7_10__identityEEEvT0_T1_T2_T3_T4_T6_,"",@"SHT_CUDA_INFO"
	.sectionflags	@""
	.align	4


	//----- nvinfo : EIATTR_CUDA_API_VERSION
	.align		4
        /*0000*/ 	.byte	0x04, 0x37
        /*0002*/ 	.short	(.L_248 - .L_247)
.L_247:
        /*0004*/ 	.word	0x00000082


	//----- nvinfo : EIATTR_KPARAM_INFO
	.align		4
.L_248:
        /*0008*/ 	.byte	0x04, 0x17
        /*000a*/ 	.short	(.L_250 - .L_249)
.L_249:
        /*000c*/ 	.word	0x00000000
        /*0010*/ 	.short	0x0005
        /*0012*/ 	.short	0x0020
        /*0014*/ 	.byte	0x00, 0xf0, 0x05, 0x00


	//----- nvinfo : EIATTR_KPARAM_INFO
	.align		4
.L_250:
        /*0018*/ 	.byte	0x04, 0x17
        /*001a*/ 	.short	(.L_252 - .L_251)
.L_251:
        /*001c*/ 	.word	0x00000000
        /*0020*/ 	.short	0x0004
        /*0022*/ 	.short	0x0018
        /*0024*/ 	.byte	0x00, 0xf0, 0x21, 0x00


	//----- nvinfo : EIATTR_KPARAM_INFO
	.align		4
.L_252:
        /*0028*/ 	.byte	0x04, 0x17
        /*002a*/ 	.short	(.L_254 - .L_253)
.L_253:
        /*002c*/ 	.word	0x00000000
        /*0030*/ 	.short	0x0003
        /*0032*/ 	.short	0x0014
        /*0034*/ 	.byte	0x00, 0xf0, 0x05, 0x00


	//----- nvinfo : EIATTR_KPARAM_INFO
	.align		4
.L_254:
        /*0038*/ 	.byte	0x04, 0x17
        /*003a*/ 	.short	(.L_256 - .L_255)
.L_255:
        /*003c*/ 	.word	0x00000000
        /*0040*/ 	.short	0x0002
        /*0042*/ 	.short	0x0010
        /*0044*/ 	.byte	0x00, 0xf0, 0x11, 0x00


	//----- nvinfo : EIATTR_KPARAM_INFO
	.align		4
.L_256:
        /*0048*/ 	.byte	0x04, 0x17
        /*004a*/ 	.short	(.L_258 - .L_257)
.L_257:
        /*004c*/ 	.word	0x00000000
        /*0050*/ 	.short	0x0001
        /*0052*/ 	.short	0x0008
        /*0054*/ 	.byte	0x00, 0xf5, 0x21, 0x00


	//----- nvinfo : EIATTR_KPARAM_INFO
	.align		4
.L_258:
        /*0058*/ 	.byte	0x04, 0x17
        /*005a*/ 	.short	(.L_260 - .L_259)
.L_259:
        /*005c*/ 	.word	0x00000000
        /*0060*/ 	.short	0x0000
        /*0062*/ 	.short	0x0000
        /*0064*/ 	.byte	0x00, 0xf0, 0x21, 0x00


	//----- nvinfo : EIATTR_SPARSE_MMA_MASK
	.align		4
.L_260:
        /*0068*/ 	.byte	0x03, 0x50
        /*006a*/ 	.short	0x0000


	//----- nvinfo : EIATTR_MAXREG_COUNT
	.align		4
        /*006c*/ 	.byte	0x03, 0x1b
        /*006e*/ 	.short	0x0060


	//----- nvinfo : EIATTR_NUM_BARRIERS
	.align		4
        /*0070*/ 	.byte	0x02, 0x4c
        /*0072*/ 	.byte	0x01
	.zero		1


	//----- nvinfo : EIATTR_MERCURY_ISA_VERSION
	.align		4
        /*0074*/ 	.byte	0x03, 0x5f
        /*0076*/ 	.short	0x0101


	//----- nvinfo : EIATTR_COOP_GROUP_MASK_REGIDS
	.align		4
        /*0078*/ 	.byte	0x04, 0x29
        /*007a*/ 	.short	(.L_262 - .L_261)


	//   ....[0]....
.L_261:
        /*007c*/ 	.word	0xffffffff


	//   ....[1]....
        /*0080*/ 	.word	0xffffffff


	//   ....[2]....
        /*0084*/ 	.word	0xffffffff


	//   ....[3]....
        /*0088*/ 	.word	0xffffffff


	//   ....[4]....
        /*008c*/ 	.word	0xffffffff


	//   ....[5]....
        /*0090*/ 	.word	0xffffffff


	//   ....[6]....
        /*0094*/ 	.word	0xffffffff


	//   ....[7]....
        /*0098*/ 	.word	0xffffffff


	//   ....[8]....
        /*009c*/ 	.word	0xffffffff


	//   ....[9]....
        /*00a0*/ 	.word	0xffffffff


	//   ....[10]....
        /*00a4*/ 	.word	0xffffffff


	//   ....[11]....
        /*00a8*/ 	.word	0xffffffff


	//   ....[12]....
        /*00ac*/ 	.word	0xffffffff


	//   ....[13]....
        /*00b0*/ 	.word	0xffffffff


	//   ....[14]....
        /*00b4*/ 	.word	0xffffffff


	//   ....[15]....
        /*00b8*/ 	.word	0xffffffff


	//   ....[16]....
        /*00bc*/ 	.word	0xffffffff


	//   ....[17]....
        /*00c0*/ 	.word	0xffffffff


	//   ....[18]....
        /*00c4*/ 	.word	0xffffffff


	//   ....[19]....
        /*00c8*/ 	.word	0xffffffff


	//   ....[20]....
        /*00cc*/ 	.word	0xffffffff


	//   ....[21]....
        /*00d0*/ 	.word	0xffffffff


	//   ....[22]....
        /*00d4*/ 	.word	0xffffffff


	//   ....[23]....
        /*00d8*/ 	.word	0xffffffff


	//   ....[24]....
        /*00dc*/ 	.word	0xffffffff


	//   ....[25]....
        /*00e0*/ 	.word	0xffffffff


	//   ....[26]....
        /*00e4*/ 	.word	0xffffffff


	//   ....[27]....
        /*00e8*/ 	.word	0xffffffff


	//   ....[28]....
        /*00ec*/ 	.word	0xffffffff


	//   ....[29]....
        /*00f0*/ 	.word	0xffffffff


	//----- nvinfo : EIATTR_COOP_GROUP_INSTR_OFFSETS
	.align		4
.L_262:
        /*00f4*/ 	.byte	0x04, 0x28
        /*00f6*/ 	.short	(.L_264 - .L_263)


	//   ....[0]....
.L_263:
        /*00f8*/ 	.word	0x00000930


	//   ....[1]....
        /*00fc*/ 	.word	0x00000940


	//   ....[2]....
        /*0100*/ 	.word	0x000009b0


	//   ....[3]....
        /*0104*/ 	.word	0x000009e0


	//   ....[4]....
        /*0108*/ 	.word	0x00000a50


	//   ....[5]....
        /*010c*/ 	.word	0x00000a60


	//   ....[6]....
        /*0110*/ 	.word	0x00000ab0


	//   ....[7]....
        /*0114*/ 	.word	0x00000ad0


	//   ....[8]....
        /*0118*/ 	.word	0x00000b30


	//   ....[9]....
        /*011c*/ 	.word	0x00000b40


	//   ....[10]....
        /*0120*/ 	.word	0x00000e40


	//   ....[11]....
        /*0124*/ 	.word	0x00000e50


	//   ....[12]....
        /*0128*/ 	.word	0x00000ed0


	//   ....[13]....
        /*012c*/ 	.word	0x00000ef0


	//   ....[14]....
        /*0130*/ 	.word	0x00000f40


	//   ....[15]....
        /*0134*/ 	.word	0x00000f60


	//   ....[16]....
        /*0138*/ 	.word	0x00000fd0


	//   ....[17]....
        /*013c*/ 	.word	0x00000fe0


	//   ....[18]....
        /*0140*/ 	.word	0x00001030


	//   ....[19]....
        /*0144*/ 	.word	0x00001060


	//   ....[20]....
        /*0148*/ 	.word	0x00002450


	//   ....[21]....
        /*014c*/ 	.word	0x00002460


	//   ....[22]....
        /*0150*/ 	.word	0x000024d0


	//   ....[23]....
        /*0154*/ 	.word	0x000024e0


	//   ....[24]....
        /*0158*/ 	.word	0x00002540


	//   ....[25]....
        /*015c*/ 	.word	0x00002550


	//   ....[26]....
        /*0160*/ 	.word	0x000025a0


	//   ....[27]....
        /*0164*/ 	.word	0x000025d0


	//   ....[28]....
        /*0168*/ 	.word	0x00002650


	//   ....[29]....
        /*016c*/ 	.word	0x00002660


	//----- nvinfo : EIATTR_VRC_CTA_INIT_COUNT
	.align		4
.L_264:
        /*0170*/ 	.byte	0x02, 0x4a
	.zero		1
	.zero		1


	//----- nvinfo : EIATTR_EXIT_INSTR_OFFSETS
	.align		4
        /*0174*/ 	.byte	0x04, 0x1c
        /*0176*/ 	.short	(.L_266 - .L_265)


	//   ....[0]....
.L_265:
        /*0178*/ 	.word	0x00000080


	//   ....[1]....
        /*017c*/ 	.word	0x000000c0


	//   ....[2]....
        /*0180*/ 	.word	0x000028f0


	//   ....[3]....
        /*0184*/ 	.word	0x00002940


	//----- nvinfo : EIATTR_MAX_THREADS
	.align		4
.L_266:
        /*0188*/ 	.byte	0x04, 0x05
        /*018a*/ 	.short	(.L_268 - .L_267)
.L_267:
        /*018c*/ 	.word	0x00000280
        /*0190*/ 	.word	0x00000001
        /*0194*/ 	.word	0x00000001


	//----- nvinfo : EIATTR_CRS_STACK_SIZE
	.align		4
.L_268:
        /*0198*/ 	.byte	0x04, 0x1e
        /*019a*/ 	.short	(.L_270 - .L_269)
.L_269:
        /*019c*/ 	.word	0x00000000


	//----- nvinfo : EIATTR_CBANK_PARAM_SIZE
	.align		4
.L_270:
        /*01a0*/ 	.byte	0x03, 0x19
        /*01a2*/ 	.short	0x0021


	//----- nvinfo : EIATTR_PARAM_CBANK
	.align		4
        /*01a4*/ 	.byte	0x04, 0x0a
        /*01a6*/ 	.short	(.L_272 - .L_271)
	.align		4
.L_271:
        /*01a8*/ 	.word	index@(.nv.constant0._ZN3cub18CUB_300001_SM_10006detail6reduce28DeviceReduceSingleTileKernelINS2_10policy_hubIdjN4cuda3std3__44plusIdEEE10Policy1000EN6thrust24THRUST_300001_SM_1000_NS6detail15normal_iteratorINSD_10device_ptrIdEEEEPdjS9_ddNS7_10__identityEEEvT0_T1_T2_T3_T4_T6_)
        /*01ac*/ 	.short	0x0380
        /*01ae*/ 	.short	0x0021


	//----- nvinfo : EIATTR_SW_WAR
	.align		4
.L_272:
        /*01b0*/ 	.byte	0x04, 0x36
        /*01b2*/ 	.short	(.L_274 - .L_273)
.L_273:
        /*01b4*/ 	.word	0x00000008
.L_274:


//--------------------- .nv.info._ZN3cub18CUB_300001_SM_10006detail9transform16transform_kernelINS2_10policy_hubILb1EN4cuda3std3__45tupleIJN6thrust24THRUST_300001_SM_1000_NS17counting_iteratorIiNSA_11use_defaultESC_SC_EEEEEE10policy1000El10raw_accessNSA_6detail15normal_iteratorINSA_10device_ptrIdEEEEJSD_EEEvT0_iT1_T2_DpNS2_10kernel_argIT3_EE --------------------------
	.section	.nv.info._ZN3cub18CUB_300001_SM_10006detail9transform16transform_kernelINS2_10policy_hubILb1EN4cuda3std3__45tupleIJN6thrust24THRUST_300001_SM_1000_NS17counting_iteratorIiNSA_11use_defaultESC_SC_EEEEEE10policy1000El10raw_accessNSA_6detail15normal_iteratorINSA_10device_ptrIdEEEEJSD_EEEvT0_iT1_T2_DpNS2_10kernel_argIT3_EE,"",@"SHT_CUDA_INFO"
	.sectionflags	@""
	.align	4


	//----- nvinfo : EIATTR_CUDA_API_VERSION
	.align		4
        /*0000*/ 	.byte	0x04, 0x37
        /*0002*/ 	.short	(.L_276 - .L_275)
.L_275:
        /*0004*/ 	.word	0x00000082


	//----- nvinfo : EIATTR_KPARAM_INFO
	.align		4
.L_276:
        /*0008*/ 	.byte	0x04, 0x17
        /*000a*/ 	.short	(.L_278 - .L_277)
.L_277:
        /*000c*/ 	.word	0x00000000
        /*0010*/ 	.short	0x0004
        /*0012*/ 	.short	0x0018
        /*0014*/ 	.byte	0x00, 0xf0, 0x41, 0x00


	//----- nvinfo : EIATTR_KPARAM_INFO
	.align		4
.L_278:
        /*0018*/ 	.byte	0x04, 0x17
        /*001a*/ 	.short	(.L_280 - .L_279)
.L_279:
        /*001c*/ 	.word	0x00000000
        /*0020*/ 	.short	0x0003
        /*0022*/ 	.short	0x0010
        /*0024*/ 	.byte	0x00, 0xf0, 0x21, 0x00


	//----- nvinfo : EIATTR_KPARAM_INFO
	.align		4
.L_280:
        /*0028*/ 	.byte	0x04, 0x17
        /*002a*/ 	.short	(.L_282 - .L_281)
.L_281:
        /*002c*/ 	.word	0x00000000
        /*0030*/ 	.short	0x0002
        /*0032*/ 	.short	0x000c
        /*0034*/ 	.byte	0x00, 0xf0, 0x11, 0x00


	//----- nvinfo : EIATTR_KPARAM_INFO
	.align		4
.L_282:
        /*0038*/ 	.byte	0x04, 0x17
        /*003a*/ 	.short	(.L_284 - .L_283)
.L_283:
        /*003c*/ 	.word	0x00000000
        /*0040*/ 	.short	0x0001
        /*0042*/ 	.short	0x0008
        /*0044*/ 	.byte	0x00, 0xf0, 0x11, 0x00


	//----- nvinfo : EIATTR_KPARAM_INFO
	.align		4
.L_284:
        /*0048*/ 	.byte	0x04, 0x17
        /*004a*/ 	.short	(.L_286 - .L_285)
.L_285:
        /*004c*/ 	.word	0x00000000
        /*0050*/ 	.short	0x0000
        /*0052*/ 	.short	0x0000
        /*0054*/ 	.byte	0x00, 0xf0, 0x21, 0x00


	//----- nvinfo : EIATTR_SPARSE_MMA_MASK
	.align		4
.L_286:
        /*0058*/ 	.byte	0x03, 0x50
        /*005a*/ 	.short	0x0000


	//----- nvinfo : EIATTR_MAXREG_COUNT
	.align		4
        /*005c*/ 	.byte	0x03, 0x1b
        /*005e*/ 	.short	0x00ff


	//----- nvinfo : EIATTR_MERCURY_ISA_VERSION
	.align		4
        /*0060*/ 	.byte	0x03, 0x5f
        /*0062*/ 	.short	0x0101


	//----- nvinfo : EIATTR_VRC_CTA_INIT_COUNT
	.align		4
        /*0064*/ 	.byte	0x02, 0x4a
	.zero		1
	.zero		1


	//----- nvinfo : EIATTR_EXIT_INSTR_OFFSETS
	.align		4
        /*0068*/ 	.byte	0x04, 0x1c
        /*006a*/ 	.short	(.L_288 - .L_287)


	//   ....[0]....
.L_287:
        /*006c*/ 	.word	0x000001a0


	//   ....[1]....
        /*0070*/ 	.word	0x00000e00


	//   ....[2]....
        /*0074*/ 	.word	0x00000e30


	//   ....[3]....
        /*0078*/ 	.word	0x000013a0


	//   ....[4]....
        /*007c*/ 	.word	0x000013d0


	//   ....[5]....
        /*0080*/ 	.word	0x00001fa0


	//   ....[6]....
        /*0084*/ 	.word	0x00002520


	//----- nvinfo : EIATTR_MAX_THREADS
	.align		4
.L_288:
        /*0088*/ 	.byte	0x04, 0x05
        /*008a*/ 	.short	(.L_290 - .L_289)
.L_289:
        /*008c*/ 	.word	0x00000080
        /*0090*/ 	.word	0x00000001
        /*0094*/ 	.word	0x00000001


	//----- nvinfo : EIATTR_CRS_STACK_SIZE
	.align		4
.L_290:
        /*0098*/ 	.byte	0x04, 0x1e
        /*009a*/ 	.short	(.L_292 - .L_291)
.L_291:
        /*009c*/ 	.word	0x00000000


	//----- nvinfo : EIATTR_CBANK_PARAM_SIZE
	.align		4
.L_292:
        /*00a0*/ 	.byte	0x03, 0x19
        /*00a2*/ 	.short	0x0028


	//----- nvinfo : EIATTR_PARAM_CBANK
	.align		4
        /*00a4*/ 	.byte	0x04, 0x0a
        /*00a6*/ 	.short	(.L_294 - .L_293)
	.align		4
.L_293:
        /*00a8*/ 	.word	index@(.nv.constant0._ZN3cub18CUB_300001_SM_10006detail9transform16transform_kernelINS2_10policy_hubILb1EN4cuda3std3__45tupleIJN6thrust24THRUST_300001_SM_1000_NS17counting_iteratorIiNSA_11use_defaultESC_SC_EEEEEE10policy1000El10raw_accessNSA_6detail15normal_iteratorINSA_10device_ptrIdEEEEJSD_EEEvT0_iT1_T2_DpNS2_10kernel_argIT3_EE)
        /*00ac*/ 	.short	0x0380
        /*00ae*/ 	.short	0x0028


	//----- nvinfo : EIATTR_SW_WAR
	.align		4
.L_294:
        /*00b0*/ 	.byte	0x04, 0x36
        /*00b2*/ 	.short	(.L_296 - .L_295)
.L_295:
        /*00b4*/ 	.word	0x00000008
.L_296:


//--------------------- .nv.info._ZN3cub18CUB_300001_SM_10006detail9transform16transform_kernelINS2_10policy_hubILb1EN4cuda3std3__45tupleIJN6thrust24THRUST_300001_SM_1000_NS17counting_iteratorIiNSA_11use_defaultESC_SC_EEEEEE10policy1000Ei10raw_accessNSA_6detail15normal_iteratorINSA_10device_ptrIdEEEEJSD_EEEvT0_iT1_T2_DpNS2_10kernel_argIT3_EE --------------------------
	.section	.nv.info._ZN3cub18CUB_300001_SM_10006detail9transform16transform_kernelINS2_10policy_hubILb1EN4cuda3std3__45tupleIJN6thrust24THRUST_300001_SM_1000_NS17counting_iteratorIiNSA_11use_defaultESC_SC_EEEEEE10policy1000Ei10raw_accessNSA_6detail15normal_iteratorINSA_10device_ptrIdEEEEJSD_EEEvT0_iT1_T2_DpNS2_10kernel_argIT3_EE,"",@"SHT_CUDA_INFO"
	.sectionflags	@""
	.align	4


	//----- nvinfo : EIATTR_CUDA_API_VERSION
	.align		4
        /*0000*/ 	.byte	0x04, 0x37
        /*0002*/ 	.short	(.L_298 - .L_297)
.L_297:
        /*0004*/ 	.word	0x00000082


	//----- nvinfo : EIATTR_KPARAM_INFO
	.align		4
.L_298:
        /*0008*/ 	.byte	0x04, 0x17
        /*000a*/ 	.short	(.L_300 - .L_299)
.L_299:
        /*000c*/ 	.word	0x00000000
        /*0010*/ 	.short	0x0004
        /*0012*/ 	.short	0x0018
        /*0014*/ 	.byte	0x00, 0xf0, 0x41, 0x00


	//----- nvinfo : EIATTR_KPARAM_INFO
	.align		4
.L_300:
        /*0018*/ 	.byte	0x04, 0x17
        /*001a*/ 	.short	(.L_302 - .L_301)
.L_301:
        /*001c*/ 	.word	0x00000000
        /*0020*/ 	.short	0x0003
        /*0022*/ 	.short	0x0010
        /*0024*/ 	.byte	0x00, 0xf0, 0x21, 0x00


	//----- nvinfo : EIATTR_KPARAM_INFO
	.align		4
.L_302:
        /*0028*/ 	.byte	0x04, 0x17
        /*002a*/ 	.short	(.L_304 - .L_303)
.L_303:
        /*002c*/ 	.word	0x00000000
        /*0030*/ 	.short	0x0002
        /*0032*/ 	.short	0x0008
        /*0034*/ 	.byte	0x00, 0xf0, 0x11, 0x00


	//----- nvinfo : EIATTR_KPARAM_INFO
	.align		4
.L_304:
        /*0038*/ 	.byte	0x04, 0x17
        /*003a*/ 	.short	(.L_306 - .L_305)
.L_305:
        /*003c*/ 	.word	0x00000000
        /*0040*/ 	.short	0x0001
        /*0042*/ 	.short	0x0004
        /*0044*/ 	.byte	0x00, 0xf0, 0x11, 0x00


	//----- nvinfo : EIATTR_KPARAM_INFO
	.align		4
.L_306:
        /*0048*/ 	.byte	0x04, 0x17
        /*004a*/ 	.short	(.L_308 - .L_307)
.L_307:
        /*004c*/ 	.word	0x00000000
        /*0050*/ 	.short	0x0000
        /*0052*/ 	.short	0x0000
        /*0054*/ 	.byte	0x00, 0xf0, 0x11, 0x00


	//----- nvinfo : EIATTR_SPARSE_MMA_MASK
	.align		4
.L_308:
        /*0058*/ 	.byte	0x03, 0x50
        /*005a*/ 	.short	0x0000


	//----- nvinfo : EIATTR_MAXREG_COUNT
	.align		4
        /*005c*/ 	.byte	0x03, 0x1b
        /*005e*/ 	.short	0x00ff


	//----- nvinfo : EIATTR_MERCURY_ISA_VERSION
	.align		4
        /*0060*/ 	.byte	0x03, 0x5f
        /*0062*/ 	.short	0x0101


	//----- nvinfo : EIATTR_VRC_CTA_INIT_COUNT
	.align		4
        /*0064*/ 	.byte	0x02, 0x4a
	.zero		1
	.zero		1


	//----- nvinfo : EIATTR_EXIT_INSTR_OFFSETS
	.align		4
        /*0068*/ 	.byte	0x04, 0x1c
        /*006a*/ 	.short	(.L_310 - .L_309)


	//   ....[0]....
.L_309:
        /*006c*/ 	.word	0x00000130


	//   ....[1]....
        /*0070*/ 	.word	0x00000d00


	//   ....[2]....
        /*0074*/ 	.word	0x00001280


	//   ....[3]....
        /*0078*/ 	.word	0x000012b0


	//   ....[4]....
        /*007c*/ 	.word	0x00001f10


	//   ....[5]....
        /*0080*/ 	.word	0x00001f40


	//   ....[6]....
        /*0084*/ 	.word	0x000024b0


	//----- nvinfo : EIATTR_MAX_THREADS
	.align		4
.L_310:
        /*0088*/ 	.byte	0x04, 0x05
        /*008a*/ 	.short	(.L_312 - .L_311)
.L_311:
        /*008c*/ 	.word	0x00000080
        /*0090*/ 	.word	0x00000001
        /*0094*/ 	.word	0x00000001


	//----- nvinfo : EIATTR_CRS_STACK_SIZE
	.align		4
.L_312:
        /*0098*/ 	.byte	0x04, 0x1e
        /*009a*/ 	.short	(.L_314 - .L_313)
.L_313:
        /*009c*/ 	.word	0x00000000


	//----- nvinfo : EIATTR_CBANK_PARAM_SIZE
	.align		4
.L_314:
        /*00a0*/ 	.byte	0x03, 0x19
        /*00a2*/ 	.short	0x0028


	//----- nvinfo : EIATTR_PARAM_CBANK
	.align		4
        /*00a4*/ 	.byte	0x04, 0x0a
        /*00a6*/ 	.short	(.L_316 - .L_315)
	.align		4
.L_315:
        /*00a8*/ 	.word	index@(.nv.constant0._ZN3cub18CUB_300001_SM_10006detail9transform16transform_kernelINS2_10policy_hubILb1EN4cuda3std3__45tupleIJN6thrust24THRUST_300001_SM_1000_NS17counting_iteratorIiNSA_11use_defaultESC_SC_EEEEEE10policy1000Ei10raw_accessNSA_6detail15normal_iteratorINSA_10device_ptrIdEEEEJSD_EEEvT0_iT1_T2_DpNS2_10kernel_argIT3_EE)
        /*00ac*/ 	.short	0x0380
        /*00ae*/ 	.short	0x0028


	//----- nvinfo : EIATTR_SW_WAR
	.align		4
.L_316:
        /*00b0*/ 	.byte	0x04, 0x36
        /*00b2*/ 	.short	(.L_318 - .L_317)
.L_317:
        /*00b4*/ 	.word	0x00000008
.L_318:


//--------------------- .nv.info._ZN3cub18CUB_300001_SM_10006detail8for_each13static_kernelINS2_12policy_hub_t12policy_500_tEmN6thrust24THRUST_300001_SM_1000_NS8cuda_cub20__uninitialized_fill7functorINS7_10device_ptrIdEEdEEEEvT0_T1_ --------------------------
	.section	.nv.info._ZN3cub18CUB_300001_SM_10006detail8for_each13static_kernelINS2_12policy_hub_t12policy_500_tEmN6thrust24THRUST_300001_SM_1000_NS8cuda_cub20__uninitialized_fill7functorINS7_10device_ptrIdEEdEEEEvT0_T1_,"",@"SHT_CUDA_INFO"
	.sectionflags	@""
	.align	4


	//----- nvinfo : EIATTR_CUDA_API_VERSION
	.align		4
        /*0000*/ 	.byte	0x04, 0x37
        /*0002*/ 	.short	(.L_320 - .L_319)
.L_319:
        /*0004*/ 	.word	0x00000082


	//----- nvinfo : EIATTR_KPARAM_INFO
	.align		4
.L_320:
        /*0008*/ 	.byte	0x04, 0x17
        /*000a*/ 	.short	(.L_322 - .L_321)
.L_321:
        /*000c*/ 	.word	0x00000000
        /*0010*/ 	.short	0x0001
        /*0012*/ 	.short	0x0008
        /*0014*/ 	.byte	0x00, 0xf0, 0x41, 0x00


	//----- nvinfo : EIATTR_KPARAM_INFO
	.align		4
.L_322:
        /*0018*/ 	.byte	0x04, 0x17
        /*001a*/ 	.short	(.L_324 - .L_323)
.L_323:
        /*001c*/ 	.word	0x00000000
        /*0020*/ 	.short	0x0000
        /*0022*/ 	.short	0x0000
        /*0024*/ 	.byte	0x00, 0xf0, 0x21, 0x00


	//----- nvinfo : EIATTR_SPARSE_MMA_MASK
	.align		4
.L_324:
        /*0028*/ 	.byte	0x03, 0x50
        /*002a*/ 	.short	0x0000


	//----- nvinfo : EIATTR_MAXREG_COUNT
	.align		4
        /*002c*/ 	.byte	0x03, 0x1b
        /*002e*/ 	.short	0x00ff


	//----- nvinfo : EIATTR_MERCURY_ISA_VERSION
	.align		4
        /*0030*/ 	.byte	0x03, 0x5f
        /*0032*/ 	.short	0x0101


	//----- nvinfo : EIATTR_VRC_CTA_INIT_COUNT
	.align		4
        /*0034*/ 	.byte	0x02, 0x4a
	.zero		1
	.zero		1


	//----- nvinfo : EIATTR_EXIT_INSTR_OFFSETS
	.align		4
        /*0038*/ 	.byte	0x04, 0x1c
        /*003a*/ 	.short	(.L_326 - .L_325)


	//   ....[0]....
.L_325:
        /*003c*/ 	.word	0x00000130


	//   ....[1]....
        /*0040*/ 	.word	0x00000230


	//   ....[2]....
        /*0044*/ 	.word	0x00000260


	//----- nvinfo : EIATTR_MAX_THREADS
	.align		4
.L_326:
        /*0048*/ 	.byte	0x04, 0x05
        /*004a*/ 	.short	(.L_328 - .L_327)
.L_327:
        /*004c*/ 	.word	0x00000100
        /*0050*/ 	.word	0x00000001
        /*0054*/ 	.word	0x00000001


	//----- nvinfo : EIATTR_CBANK_PARAM_SIZE
	.align		4
.L_328:
        /*0058*/ 	.byte	0x03, 0x19
        /*005a*/ 	.short	0x0018


	//----- nvinfo : EIATTR_PARAM_CBANK
	.align		4
        /*005c*/ 	.byte	0x04, 0x0a
        /*005e*/ 	.short	(.L_330 - .L_329)
	.align		4
.L_329:
        /*0060*/ 	.word	index@(.nv.constant0._ZN3cub18CUB_300001_SM_10006detail8for_each13static_kernelINS2_12policy_hub_t12policy_500_tEmN6thrust24THRUST_300001_SM_1000_NS8cuda_cub20__uninitialized_fill7functorINS7_10device_ptrIdEEdEEEEvT0_T1_)
        /*0064*/ 	.short	0x0380
        /*0066*/ 	.short	0x0018


	//----- nvinfo : EIATTR_SW_WAR
	.align		4
.L_330:
        /*0068*/ 	.byte	0x04, 0x36
        /*006a*/ 	.short	(.L_332 - .L_331)
.L_331:
        /*006c*/ 	.word	0x00000008
.L_332:


//--------------------- .nv.info._ZN3cub18CUB_300001_SM_10006detail11EmptyKernelIvEEvv --------------------------
	.section	.nv.info._ZN3cub18CUB_300001_SM_10006detail11EmptyKernelIvEEvv,"",@"SHT_CUDA_INFO"
	.sectionflags	@""
	.align	4


	//----- nvinfo : EIATTR_CUDA_API_VERSION
	.align		4
        /*0000*/ 	.byte	0x04, 0x37
        /*0002*/ 	.short	(.L_334 - .L_333)
.L_333:
        /*0004*/ 	.word	0x00000082


	//----- nvinfo : EIATTR_SPARSE_MMA_MASK
	.align		4
.L_334:
        /*0008*/ 	.byte	0x03, 0x50
        /*000a*/ 	.short	0x0000


	//----- nvinfo : EIATTR_MAXREG_COUNT
	.align		4
        /*000c*/ 	.byte	0x03, 0x1b
        /*000e*/ 	.short	0x00ff


	//----- nvinfo : EIATTR_MERCURY_ISA_VERSION
	.align		4
        /*0010*/ 	.byte	0x03, 0x5f
        /*0012*/ 	.short	0x0101


	//----- nvinfo : EIATTR_VRC_CTA_INIT_COUNT
	.align		4
        /*0014*/ 	.byte	0x02, 0x4a
	.zero		1
	.zero		1


	//----- nvinfo : EIATTR_EXIT_INSTR_OFFSETS
	.align		4
        /*0018*/ 	.byte	0x04, 0x1c
        /*001a*/ 	.short	(.L_336 - .L_335)


	//   ....[0]....
.L_335:
        /*001c*/ 	.word	0x00000010


	//----- nvinfo : EIATTR_SW_WAR
	.align		4
.L_336:
        /*0020*/ 	.byte	0x04, 0x36
        /*0022*/ 	.short	(.L_338 - .L_337)
.L_337:
        /*0024*/ 	.word	0x00000008
.L_338:


//--------------------- .nv.callgraph             --------------------------
	.section	.nv.callgraph,"",@"SHT_CUDA_CALLGRAPH"
	.align	4
	.sectionentsize	8
	.align		4
        /*0000*/ 	.word	0x00000000
	.align		4
        /*0004*/ 	.word	0xffffffff
	.align		4
        /*0008*/ 	.word	0x00000000
	.align		4
        /*000c*/ 	.word	0xfffffffe
	.align		4
        /*0010*/ 	.word	0x00000000
	.align		4
        /*0014*/ 	.word	0xfffffffd
	.align		4
        /*0018*/ 	.word	0x00000000
	.align		4
        /*001c*/ 	.word	0xfffffffc


//--------------------- .nv.constant4             --------------------------
	.section	.nv.constant4,"a",@progbits
	.align	8
	.align		8
.nv.constant4:
        /*0000*/ 	.dword	_ZN30_INTERNAL_8765429d_4_k_cu_main4cuda3std3__45__cpo5beginE
	.align		8
        /*0008*/ 	.dword	_ZN30_INTERNAL_8765429d_4_k_cu_main4cuda3std3__45__cpo3endE
	.align		8
        /*0010*/ 	.dword	_ZN30_INTERNAL_8765429d_4_k_cu_main4cuda3std3__45__cpo6cbeginE
	.align		8
        /*0018*/ 	.dword	_ZN30_INTERNAL_8765429d_4_k_cu_main4cuda3std3__45__cpo4cendE
	.align		8
        /*0020*/ 	.dword	_ZN30_INTERNAL_8765429d_4_k_cu_main4cuda3std3__45__cpo6rbeginE
	.align		8
        /*0028*/ 	.dword	_ZN30_INTERNAL_8765429d_4_k_cu_main4cuda3std3__45__cpo4rendE
	.align		8
        /*0030*/ 	.dword	_ZN30_INTERNAL_8765429d_4_k_cu_main4cuda3std3__45__cpo7crbeginE
	.align		8
        /*0038*/ 	.dword	_ZN30_INTERNAL_8765429d_4_k_cu_main4cuda3std3__45__cpo5crendE
	.align		8
        /*0040*/ 	.dword	_ZN30_INTERNAL_8765429d_4_k_cu_main4cuda3std3__432_GLOBAL__N__8765429d_4_k_cu_main6ignoreE
	.align		8
        /*0048*/ 	.dword	_ZN30_INTERNAL_8765429d_4_k_cu_main4cuda3std3__419piecewise_constructE
	.align		8
        /*0050*/ 	.dword	_ZN30_INTERNAL_8765429d_4_k_cu_main4cuda3std3__48in_placeE
	.align		8
        /*0058*/ 	.dword	_ZN30_INTERNAL_8765429d_4_k_cu_main4cuda3std3__420unreachable_sentinelE
	.align		8
        /*0060*/ 	.dword	_ZN30_INTERNAL_8765429d_4_k_cu_main4cuda3std3__47nulloptE
	.align		8
        /*0068*/ 	.dword	_ZN30_INTERNAL_8765429d_4_k_cu_main4cuda3std3__48unexpectE
	.align		8
        /*0070*/ 	.dword	_ZN30_INTERNAL_8765429d_4_k_cu_main4cuda3std6ranges3__45__cpo4swapE
	.align		8
        /*0078*/ 	.dword	_ZN30_INTERNAL_8765429d_4_k_cu_main4cuda3std6ranges3__45__cpo9iter_moveE
	.align		8
        /*0080*/ 	.dword	_ZN30_INTERNAL_8765429d_4_k_cu_main4cuda3std6ranges3__45__cpo5beginE
	.align		8
        /*0088*/ 	.dword	_ZN30_INTERNAL_8765429d_4_k_cu_main4cuda3std6ranges3__45__cpo3endE
	.align		8
        /*0090*/ 	.dword	_ZN30_INTERNAL_8765429d_4_k_cu_main4cuda3std6ranges3__45__cpo6cbeginE
	.align		8
        /*0098*/ 	.dword	_ZN30_INTERNAL_8765429d_4_k_cu_main4cuda3std6ranges3__45__cpo4cendE
	.align		8
        /*00a0*/ 	.dword	_ZN30_INTERNAL_8765429d_4_k_cu_main4cuda3std6ranges3__45__cpo7advanceE
	.align		8
        /*00a8*/ 	.dword	_ZN30_INTERNAL_8765429d_4_k_cu_main4cuda3std6ranges3__45__cpo9iter_swapE
	.align		8
        /*00b0*/ 	.dword	_ZN30_INTERNAL_8765429d_4_k_cu_main4cuda3std6ranges3__45__cpo4nextE
	.align		8
        /*00b8*/ 	.dword	_ZN30_INTERNAL_8765429d_4_k_cu_main4cuda3std6ranges3__45__cpo4prevE
	.align		8
        /*00c0*/ 	.dword	_ZN30_INTERNAL_8765429d_4_k_cu_main4cuda3std6ranges3__45__cpo4dataE
	.align		8
        /*00c8*/ 	.dword	_ZN30_INTERNAL_8765429d_4_k_cu_main4cuda3std6ranges3__45__cpo5cdataE
	.align		8
        /*00d0*/ 	.dword	_ZN30_INTERNAL_8765429d_4_k_cu_main4cuda3std6ranges3__45__cpo4sizeE
	.align		8
        /*00d8*/ 	.dword	_ZN30_INTERNAL_8765429d_4_k_cu_main4cuda3std6ranges3__45__cpo5ssizeE
	.align		8
        /*00e0*/ 	.dword	_ZN30_INTERNAL_8765429d_4_k_cu_main4cuda3std6ranges3__45__cpo8distanceE
	.align		8
        /*00e8*/ 	.dword	_ZN30_INTERNAL_8765429d_4_k_cu_main6thrust24THRUST_300001_SM_1000_NS8cuda_cub3parE
	.align		8
        /*00f0*/ 	.dword	_ZN30_INTERNAL_8765429d_4_k_cu_main6thrust24THRUST_300001_SM_1000_NS8cuda_cub10par_nosyncE
	.align		8
        /*00f8*/ 	.dword	_ZN30_INTERNAL_8765429d_4_k_cu_main6thrust24THRUST_300001_SM_1000_NS6system6detail10sequential3seqE
	.align		8
        /*0100*/ 	.dword	_ZN30_INTERNAL_8765429d_4_k_cu_main6thrust24THRUST_300001_SM_1000_NS12placeholders2_1E
	.align		8
        /*0108*/ 	.dword	_ZN30_INTERNAL_8765429d_4_k_cu_main6thrust24THRUST_300001_SM_1000_NS12placeholders2_2E
	.align		8
        /*0110*/ 	.dword	_ZN30_INTERNAL_8765429d_4_k_cu_main6thrust24THRUST_300001_SM_1000_NS12placeholders2_3E
	.align		8
        /*0118*/ 	.dword	_ZN30_INTERNAL_8765429d_4_k_cu_main6thrust24THRUST_300001_SM_1000_NS12placeholders2_4E
	.align		8
        /*0120*/ 	.dword	_ZN30_INTERNAL_8765429d_4_k_cu_main6thrust24THRUST_300001_SM_1000_NS12placeholders2_5E
	.align		8
        /*0128*/ 	.dword	_ZN30_INTERNAL_8765429d_4_k_cu_main6thrust24THRUST_300001_SM_1000_NS12placeholders2_6E
	.align		8
        /*0130*/ 	.dword	_ZN30_INTERNAL_8765429d_4_k_cu_main6thrust24THRUST_300001_SM_1000_NS12placeholders2_7E
	.align		8
        /*0138*/ 	.dword	_ZN30_INTERNAL_8765429d_4_k_cu_main6thrust24THRUST_300001_SM_1000_NS12placeholders2_8E
	.align		8
        /*0140*/ 	.dword	_ZN30_INTERNAL_8765429d_4_k_cu_main6thrust24THRUST_300001_SM_1000_NS12placeholders2_9E
	.align		8
        /*0148*/ 	.dword	_ZN30_INTERNAL_8765429d_4_k_cu_main6thrust24THRUST_300001_SM_1000_NS12placeholders3_10E
	.align		8
        /*0150*/ 	.dword	_ZN30_INTERNAL_8765429d_4_k_cu_main6thrust24THRUST_300001_SM_1000_NS3seqE


//--------------------- .text._ZN3cub18CUB_300001_SM_10006detail6reduce28DeviceReduceSingleTileKernelINS2_10policy_hubIdyN4cuda3std3__44plusIdEEE10Policy1000EPdSC_iS9_ddNS7_10__identityEEEvT0_T1_T2_T3_T4_T6_ --------------------------
	.section	.text._ZN3cub18CUB_300001_SM_10006detail6reduce28DeviceReduceSingleTileKernelINS2_10policy_hubIdyN4cuda3std3__44plusIdEEE10Policy1000EPdSC_iS9_ddNS7_10__identityEEEvT0_T1_T2_T3_T4_T6_,"ax",@progbits
	.align	128
        .global         _ZN3cub18CUB_300001_SM_10006detail6reduce28DeviceReduceSingleTileKernelINS2_10policy_hubIdyN4cuda3std3__44plusIdEEE10Policy1000EPdSC_iS9_ddNS7_10__identityEEEvT0_T1_T2_T3_T4_T6_
        .type           _ZN3cub18CUB_300001_SM_10006detail6reduce28DeviceReduceSingleTileKernelINS2_10policy_hubIdyN4cuda3std3__44plusIdEEE10Policy1000EPdSC_iS9_ddNS7_10__identityEEEvT0_T1_T2_T3_T4_T6_,@function
        .size           _ZN3cub18CUB_300001_SM_10006detail6reduce28DeviceReduceSingleTileKernelINS2_10policy_hubIdyN4cuda3std3__44plusIdEEE10Policy1000EPdSC_iS9_ddNS7_10__identityEEEvT0_T1_T2_T3_T4_T6_,(.L_x_264 - _ZN3cub18CUB_300001_SM_10006detail6reduce28DeviceReduceSingleTileKernelINS2_10policy_hubIdyN4cuda3std3__44plusIdEEE10Policy1000EPdSC_iS9_ddNS7_10__identityEEEvT0_T1_T2_T3_T4_T6_)
        .other          _ZN3cub18CUB_300001_SM_10006detail6reduce28DeviceReduceSingleTileKernelINS2_10policy_hubIdyN4cuda3std3__44plusIdEEE10Policy1000EPdSC_iS9_ddNS7_10__identityEEEvT0_T1_T2_T3_T4_T6_,@"STO_CUDA_ENTRY STV_DEFAULT"
_ZN3cub18CUB_300001_SM_10006detail6reduce28DeviceReduceSingleTileKernelINS2_10policy_hubIdyN4cuda3std3__44plusIdEEE10Policy1000EPdSC_iS9_ddNS7_10__identityEEEvT0_T1_T2_T3_T4_T6_:
.text._ZN3cub18CUB_300001_SM_10006detail6reduce28DeviceReduceSingleTileKernelINS2_10policy_hubIdyN4cuda3std3__44plusIdEEE10Policy1000EPdSC_iS9_ddNS7_10__identityEEEvT0_T1_T2_T3_T4_T6_:
[----:B------:R-:W-:Y:S01]  /*0000*/  LDC R1, c[0x0][0x37c] ;  /* 0x0000df00ff017b82 */ /* 0x000fe20000000800 */
[----:B------:R-:W0:Y:S01]  /*0010*/  LDCU UR4, c[0x0][0x390] ;  /* 0x00007200ff0477ac */ /* 0x000e220008000800 */
[----:B------:R-:W1:Y:S01]  /*0020*/  LDCU.64 UR6, c[0x0][0x358] ;  /* 0x00006b00ff0677ac */ /* 0x000e620008000a00 */
[----:B0-----:R-:W-:-:S05]  /*0030*/  IMAD.U32 R4, RZ, RZ, UR4 ;  /* 0x00000004ff047e24 */ /* 0x001fca000f8e00ff */
[----:B------:R-:W-:-:S13]  /*0040*/  ISETP.NE.AND P0, PT, R4, RZ, PT ;  /* 0x000000ff0400720c */ /* 0x000fda0003f05270 */
[----:B-1----:R-:W-:Y:S05]  /*0050*/  @P0 BRA `(.L_x_0) ;  /* 0x00000000001c0947 */ /* 0x002fea0003800000 */
[----:B------:R-:W0:Y:S02]  /*0060*/  S2R R0, SR_TID.X ;  /* 0x0000000000007919 */ /* 0x000e240000002100 */
[----:B0-----:R-:W-:-:S13]  /*0070*/  ISETP.NE.AND P0, PT, R0, RZ, PT ;  /* 0x000000ff0000720c */ /* 0x001fda0003f05270 */
[----:B------:R-:W-:Y:S05]  /*0080*/  @P0 EXIT ;  /* 0x000000000000094d */ /* 0x000fea0003800000 */
[----:B------:R-:W0:Y:S08]  /*0090*/  LDC.64 R2, c[0x0][0x388] ;  /* 0x0000e200ff027b82 */ /* 0x000e300000000a00 */
[----:B------:R-:W0:Y:S02]  /*00a0*/  LDC.64 R4, c[0x0][0x398] ;  /* 0x0000e600ff047b82 */ /* 0x000e240000000a00 */
[----:B0-----:R-:W-:Y:S01]  /*00b0*/  STG.E.64 desc[UR6][R2.64], R4 ;  /* 0x0000000402007986 */ /* 0x001fe2000c101b06 */
[----:B------:R-:W-:Y:S05]  /*00c0*/  EXIT ;  /* 0x000000000000794d */ /* 0x000fea0003800000 */
.L_x_0:
[----:B------:R-:W-:Y:S01]  /*00d0*/  ISETP.GT.AND P0, PT, R4, 0xdff, PT ;  /* 0x00000dff0400780c */ /* 0x000fe20003f04270 */
[----:B------:R-:W-:-:S12]  /*00e0*/  BSSY.RECONVERGENT B0, `(.L_x_1) ;  /* 0x0000242000007945 */ /* 0x000fd80003800200 */
[----:B------:R-:W-:Y:S05]  /*00f0*/  @P0 BRA `(.L_x_2) ;  /* 0x0000001400180947 */ /* 0x000fea0003800000 */
[----:B------:R-:W0:Y:S01]  /*0100*/  S2R R5, SR_TID.X ;  /* 0x0000000000057919 */ /* 0x000e220000002100 */
[----:B------:R-:W-:Y:S01]  /*0110*/  BSSY.RECONVERGENT B1, `(.L_x_3) ;  /* 0x0000009000017945 */ /* 0x000fe20003800200 */
[----:B------:R-:W-:Y:S02]  /*0120*/  CS2R R2, SRZ ;  /* 0x0000000000027805 */ /* 0x000fe4000001ff00 */
[----:B0-----:R-:W-:Y:S01]  /*0130*/  ISETP.GE.AND P0, PT, R5, R4, PT ;  /* 0x000000040500720c */ /* 0x001fe20003f06270 */
[----:B------:R-:W-:-:S12]  /*0140*/  IMAD.MOV.U32 R7, RZ, RZ, R5 ;  /* 0x000000ffff077224 */ /* 0x000fd800078e0005 */
[----:B------:R-:W-:Y:S05]  /*0150*/  @P0 BRA `(.L_x_4) ;  /* 0x0000000000100947 */ /* 0x000fea0003800000 */
[----:B------:R-:W0:Y:S02]  /*0160*/  LDC.64 R2, c[0x0][0x380] ;  /* 0x0000e000ff027b82 */ /* 0x000e240000000a00 */
[----:B0-----:R-:W-:-:S06]  /*0170*/  IMAD.WIDE.U32 R2, R5, 0x8, R2 ;  /* 0x0000000805027825 */ /* 0x001fcc00078e0002 */
[----:B------:R-:W5:Y:S01]  /*0180*/  LDG.E.64.CONSTANT R2, desc[UR6][R2.64] ;  /* 0x0000000602027981 */ /* 0x000f62000c1e9b00 */
[----:B------:R-:W-:-:S07]  /*0190*/  VIADD R7, R5, 0x200 ;  /* 0x0000020005077836 */ /* 0x000fce0000000000 */
.L_x_4:
[----:B------:R-:W-:Y:S05]  /*01a0*/  BSYNC.RECONVERGENT B1 ;  /* 0x0000000000017941 */ /* 0x000fea0003800200 */
.L_x_3:
[----:B------:R-:W-:Y:S01]  /*01b0*/  ISETP.GE.AND P0, PT, R7, R4, PT ;  /* 0x000000040700720c */ /* 0x000fe20003f06270 */
[----:B------:R-:W-:-:S12]  /*01c0*/  BSSY.RECONVERGENT B1, `(.L_x_5) ;  /* 0x0000076000017945 */ /* 0x000fd80003800200 */
[----:B------:R-:W-:Y:S05]  /*01d0*/  @P0 BRA `(.L_x_6) ;  /* 0x0000000400d00947 */ /* 0x000fea0003800000 */
[----:B------:R-:W-:Y:S01]  /*01e0*/  LOP3.LUT R9, RZ, R7, RZ, 0x33, !PT ;  /* 0x00000007ff097212 */ /* 0x000fe200078e33ff */
[----:B------:R-:W-:Y:S04]  /*01f0*/  BSSY.RECONVERGENT B2, `(.L_x_7) ;  /* 0x0000017000027945 */ /* 0x000fe80003800200 */
[----:B------:R-:W-:-:S05]  /*0200*/  IMAD.IADD R0, R9, 0x1, R4 ;  /* 0x0000000109007824 */ /* 0x000fca00078e0204 */
[C---:B------:R-:W-:Y:S02]  /*0210*/  LOP3.LUT R6, R0.reuse, 0x600, RZ, 0xc0, !PT ;  /* 0x0000060000067812 */ /* 0x040fe400078ec0ff */
[----:B------:R-:W-:Y:S02]  /*0220*/  ISETP.GE.U32.AND P0, PT, R0, 0x600, PT ;  /* 0x000006000000780c */ /* 0x000fe40003f06070 */
[----:B------:R-:W-:-:S13]  /*0230*/  ISETP.NE.AND P1, PT, R6, 0x600, PT ;  /* 0x000006000600780c */ /* 0x000fda0003f25270 */
[----:B------:R-:W-:Y:S05]  /*0240*/  @!P1 BRA `(.L_x_8) ;  /* 0x0000000000449947 */ /* 0x000fea0003800000 */
[----:B------:R-:W0:Y:S01]  /*0250*/  LDC.64 R8, c[0x0][0x380] ;  /* 0x0000e000ff087b82 */ /* 0x000e220000000a00 */
[----:B------:R-:W-:-:S04]  /*0260*/  LEA.HI R0, R0, 0x1, RZ, 0x17 ;  /* 0x0000000100007811 */ /* 0x000fc800078fb8ff */
[----:B------:R-:W-:-:S05]  /*0270*/  LOP3.LUT R0, R0, 0x3, RZ, 0xc0, !PT ;  /* 0x0000000300007812 */ /* 0x000fca00078ec0ff */
[----:B------:R-:W-:Y:S02]  /*0280*/  IMAD.MOV R0, RZ, RZ, -R0 ;  /* 0x000000ffff007224 */ /* 0x000fe400078e0a00 */
[----:B0-----:R-:W-:-:S04]  /*0290*/  IMAD.WIDE.U32 R8, R7, 0x8, R8 ;  /* 0x0000000807087825 */ /* 0x001fc800078e0008 */
[----:B------:R-:W-:Y:S02]  /*02a0*/  IMAD.MOV.U32 R6, RZ, RZ, R8 ;  /* 0x000000ffff067224 */ /* 0x000fe400078e0008 */
[----:B------:R-:W-:-:S07]  /*02b0*/  IMAD.MOV.U32 R11, RZ, RZ, R9 ;  /* 0x000000ffff0b7224 */ /* 0x000fce00078e0009 */
.L_x_9:
[----:B------:R-:W-:Y:S02]  /*02c0*/  IMAD.MOV.U32 R8, RZ, RZ, R6 ;  /* 0x000000ffff087224 */ /* 0x000fe400078e0006 */
[----:B------:R-:W-:-:S06]  /*02d0*/  IMAD.MOV.U32 R9, RZ, RZ, R11 ;  /* 0x000000ffff097224 */ /* 0x000fcc00078e000b */
[----:B------:R-:W2:Y:S01]  /*02e0*/  LDG.E.64.CONSTANT R8, desc[UR6][R8.64] ;  /* 0x0000000608087981 */ /* 0x000ea2000c1e9b00 */
[----:B------:R-:W-:Y:S01]  /*02f0*/  VIADD R0, R0, 0x1 ;  /* 0x0000000100007836 */ /* 0x000fe20000000000 */
[----:B------:R-:W-:Y:S01]  /*0300*/  IADD3 R6, P2, PT, R6, 0x1000, RZ ;  /* 0x0000100006067810 */ /* 0x000fe20007f5e0ff */
[----:B------:R-:W-:-:S03]  /*0310*/  VIADD R7, R7, 0x200 ;  /* 0x0000020007077836 */ /* 0x000fc60000000000 */
[----:B------:R-:W-:Y:S01]  /*0320*/  ISETP.NE.AND P1, PT, R0, RZ, PT ;  /* 0x000000ff0000720c */ /* 0x000fe20003f25270 */
[----:B------:R-:W-:Y:S01]  /*0330*/  IMAD.X R11, RZ, RZ, R11, P2 ;  /* 0x000000ffff0b7224 */ /* 0x000fe200010e060b */
[----:B--2--5:R-:W-:-:S11]  /*0340*/  DADD R2, R8, R2 ;  /* 0x0000000008027229 */ /* 0x024fd60000000002 */
[----:B------:R-:W-:Y:S05]  /*0350*/  @P1 BRA `(.L_x_9) ;  /* 0xfffffffc00d81947 */ /* 0x000fea000383ffff */
.L_x_8:
[----:B------:R-:W-:Y:S05]  /*0360*/  BSYNC.RECONVERGENT B2 ;  /* 0x0000000000027941 */ /* 0x000fea0003800200 */
.L_x_7:
[----:B------:R-:W-:Y:S05]  /*0370*/  @!P0 BRA `(.L_x_6) ;  /* 0x0000000400688947 */ /* 0x000fea0003800000 */
[----:B------:R-:W-:Y:S01]  /*0380*/  IMAD.IADD R0, R4, 0x1, -R7 ;  /* 0x0000000104007824 */ /* 0x000fe200078e0a07 */
[----:B------:R-:W-:Y:S01]  /*0390*/  BSSY.RECONVERGENT B2, `(.L_x_10) ;  /* 0x0000031000027945 */ /* 0x000fe20003800200 */
[----:B------:R-:W-:-:S03]  /*03a0*/  PLOP3.LUT P0, PT, PT, PT, PT, 0x80, 0x8 ;  /* 0x000000000008781c */ /* 0x000fc60003f0f070 */
[----:B------:R-:W-:-:S13]  /*03b0*/  ISETP.GT.AND P1, PT, R0, 0x1800, PT ;  /* 0x000018000000780c */ /* 0x000fda0003f24270 */
[----:B------:R-:W-:Y:S05]  /*03c0*/  @!P1 BRA `(.L_x_11) ;  /* 0x0000000000b49947 */ /* 0x000fea0003800000 */
[----:B------:R-:W-:Y:S01]  /*03d0*/  PLOP3.LUT P0, PT, PT, PT, PT, 0x8, 0x80 ;  /* 0x000000000080781c */ /* 0x000fe20003f0e170 */
[----:B------:R-:W-:-:S12]  /*03e0*/  VIADD R0, R4, 0xffffe800 ;  /* 0xffffe80004007836 */ /* 0x000fd80000000000 */
.L_x_12:
[----:B------:R-:W0:Y:S02]  /*03f0*/  LDC.64 R32, c[0x0][0x380] ;  /* 0x0000e000ff207b82 */ /* 0x000e240000000a00 */
[----:B0-----:R-:W-:-:S05]  /*0400*/  IMAD.WIDE R14, R7, 0x8, R32 ;  /* 0x00000008070e7825 */ /* 0x001fca00078e0220 */
[----:B------:R-:W2:Y:S04]  /*0410*/  LDG.E.64.CONSTANT R8, desc[UR6][R14.64] ;  /* 0x000000060e087981 */ /* 0x000ea8000c1e9b00 */
[----:B------:R-:W3:Y:S04]  /*0420*/  LDG.E.64.CONSTANT R10, desc[UR6][R14.64+0x1000] ;  /* 0x001000060e0a7981 */ /* 0x000ee8000c1e9b00 */
[----:B------:R-:W4:Y:S01]  /*0430*/  LDG.E.64.CONSTANT R12, desc[UR6][R14.64+0x2000] ;  /* 0x002000060e0c7981 */ /* 0x000f22000c1e9b00 */
[----:B------:R-:W-:-:S03]  /*0440*/  VIADD R41, R7, 0x800 ;  /* 0x0000080007297836 */ /* 0x000fc60000000000 */
[----:B------:R-:W4:Y:S01]  /*0450*/  LDG.E.64.CONSTANT R30, desc[UR6][R14.64+0x3000] ;  /* 0x003000060e1e7981 */ /* 0x000f22000c1e9b00 */
[----:B------:R-:W-:-:S05]  /*0460*/  IMAD.WIDE R40, R41, 0x8, R32 ;  /* 0x0000000829287825 */ /* 0x000fca00078e0220 */
[----:B------:R-:W4:Y:S04]  /*0470*/  LDG.E.64.CONSTANT R28, desc[UR6][R40.64] ;  /* 0x00000006281c7981 */ /* 0x000f28000c1e9b00 */
[----:B------:R-:W4:Y:S04]  /*0480*/  LDG.E.64.CONSTANT R26, desc[UR6][R40.64+0x1000] ;  /* 0x00100006281a7981 */ /* 0x000f28000c1e9b00 */
        /* <DEDUP_REMOVED lines=12> */
[----:B------:R-:W4:Y:S04]  /*0550*/  LDG.E.64.CONSTANT R34, desc[UR6][R44.64+0x2000] ;  /* 0x002000062c227981 */ /* 0x000f28000c1e9b00 */
[----:B------:R-:W4:Y:S01]  /*0560*/  LDG.E.64.CONSTANT R32, desc[UR6][R44.64+0x3000] ;  /* 0x003000062c207981 */ /* 0x000f22000c1e9b00 */
[----:B------:R-:W-:-:S05]  /*0570*/  VIADD R7, R7, 0x2000 ;  /* 0x0000200007077836 */ /* 0x000fca0000000000 */
[----:B------:R-:W-:Y:S01]  /*0580*/  ISETP.GE.AND P1, PT, R7, R0, PT ;  /* 0x000000000700720c */ /* 0x000fe20003f26270 */
[----:B--2--5:R-:W-:-:S08]  /*0590*/  DADD R8, R8, R2 ;  /* 0x0000000008087229 */ /* 0x024fd00000000002 */
[----:B---3--:R-:W-:-:S08]  /*05a0*/  DADD R8, R8, R10 ;  /* 0x0000000008087229 */ /* 0x008fd0000000000a */
[----:B----4-:R-:W-:-:S08]  /*05b0*/  DADD R8, R8, R12 ;  /* 0x0000000008087229 */ /* 0x010fd0000000000c */
[----:B------:R-:W-:-:S08]  /*05c0*/  DADD R8, R8, R30 ;  /* 0x0000000008087229 */ /* 0x000fd0000000001e */
        /* <DEDUP_REMOVED lines=11> */
[----:B------:R-:W-:Y:S01]  /*0680*/  DADD R2, R8, R32 ;  /* 0x0000000008027229 */ /* 0x000fe20000000020 */
[----:B------:R-:W-:Y:S10]  /*0690*/  @!P1 BRA `(.L_x_12) ;  /* 0xfffffffc00549947 */ /* 0x000ff4000383ffff */
.L_x_11:
[----:B------:R-:W-:Y:S05]  /*06a0*/  BSYNC.RECONVERGENT B2 ;  /* 0x0000000000027941 */ /* 0x000fea0003800200 */
.L_x_10:
[----:B------:R-:W-:Y:S01]  /*06b0*/  IMAD.IADD R0, R4, 0x1, -R7 ;  /* 0x0000000104007824 */ /* 0x000fe200078e0a07 */
[----:B------:R-:W-:Y:S04]  /*06c0*/  BSSY.RECONVERGENT B2, `(.L_x_13) ;  /* 0x0000019000027945 */ /* 0x000fe80003800200 */
[----:B------:R-:W-:-:S13]  /*06d0*/  ISETP.GT.AND P1, PT, R0, 0x800, PT ;  /* 0x000008000000780c */ /* 0x000fda0003f24270 */
[----:B------:R-:W-:Y:S05]  /*06e0*/  @!P1 BRA `(.L_x_14) ;  /* 0x0000000000589947 */ /* 0x000fea0003800000 */
        /* <DEDUP_REMOVED lines=12> */
[----:B------:R-:W-:Y:S01]  /*07b0*/  PLOP3.LUT P0, PT, PT, PT, PT, 0x8, 0x80 ;  /* 0x000000000080781c */ /* 0x000fe20003f0e170 */
[----:B------:R-:W-:Y:S01]  /*07c0*/  VIADD R7, R7, 0x1000 ;  /* 0x0000100007077836 */ /* 0x000fe20000000000 */
[----:B--2--5:R-:W-:-:S08]  /*07d0*/  DADD R10, R2, R10 ;  /* 0x00000000020a7229 */ /* 0x024fd0000000000a */
[----:B---3--:R-:W-:-:S08]  /*07e0*/  DADD R10, R10, R12 ;  /* 0x000000000a0a7229 */ /* 0x008fd0000000000c */
[----:B----4-:R-:W-:-:S08]  /*07f0*/  DADD R10, R10, R14 ;  /* 0x000000000a0a7229 */ /* 0x010fd0000000000e */
[----:B------:R-:W-:-:S08]  /*0800*/  DADD R10, R10, R16 ;  /* 0x000000000a0a7229 */ /* 0x000fd00000000010 */
[----:B------:R-:W-:-:S08]  /*0810*/  DADD R10, R10, R20 ;  /* 0x000000000a0a7229 */ /* 0x000fd00000000014 */
[----:B------:R-:W-:-:S08]  /*0820*/  DADD R10, R10, R22 ;  /* 0x000000000a0a7229 */ /* 0x000fd00000000016 */
[----:B------:R-:W-:-:S08]  /*0830*/  DADD R10, R10, R24 ;  /* 0x000000000a0a7229 */ /* 0x000fd00000000018 */
[----:B------:R-:W-:-:S11]  /*0840*/  DADD R2, R10, R26 ;  /* 0x000000000a027229 */ /* 0x000fd6000000001a */
.L_x_14:
[----:B------:R-:W-:Y:S05]  /*0850*/  BSYNC.RECONVERGENT B2 ;  /* 0x0000000000027941 */ /* 0x000fea0003800200 */
.L_x_13:
[----:B------:R-:W-:-:S13]  /*0860*/  ISETP.LT.OR P0, PT, R7, R4, P0 ;  /* 0x000000040700720c */ /* 0x000fda0000701670 */
[----:B------:R-:W-:Y:S05]  /*0870*/  @!P0 BRA `(.L_x_6) ;  /* 0x0000000000288947 */ /* 0x000fea0003800000 */
[----:B------:R-:W0:Y:S02]  /*0880*/  LDC.64 R8, c[0x0][0x380] ;  /* 0x0000e000ff087b82 */ /* 0x000e240000000a00 */
[----:B0-----:R-:W-:-:S05]  /*0890*/  IMAD.WIDE R6, R7, 0x8, R8 ;  /* 0x0000000807067825 */ /* 0x001fca00078e0208 */
[----:B------:R-:W2:Y:S04]  /*08a0*/  LDG.E.64.CONSTANT R8, desc[UR6][R6.64] ;  /* 0x0000000606087981 */ /* 0x000ea8000c1e9b00 */
[----:B------:R-:W3:Y:S04]  /*08b0*/  LDG.E.64.CONSTANT R10, desc[UR6][R6.64+0x1000] ;  /* 0x00100006060a7981 */ /* 0x000ee8000c1e9b00 */
[----:B------:R-:W4:Y:S04]  /*08c0*/  LDG.E.64.CONSTANT R12, desc[UR6][R6.64+0x2000] ;  /* 0x00200006060c7981 */ /* 0x000f28000c1e9b00 */
[----:B------:R-:W4:Y:S01]  /*08d0*/  LDG.E.64.CONSTANT R14, desc[UR6][R6.64+0x3000] ;  /* 0x00300006060e7981 */ /* 0x000f22000c1e9b00 */
[----:B--2--5:R-:W-:-:S08]  /*08e0*/  DADD R8, R2, R8 ;  /* 0x0000000002087229 */ /* 0x024fd00000000008 */
[----:B---3--:R-:W-:-:S08]  /*08f0*/  DADD R8, R8, R10 ;  /* 0x0000000008087229 */ /* 0x008fd0000000000a */
[----:B----4-:R-:W-:-:S08]  /*0900*/  DADD R8, R8, R12 ;  /* 0x0000000008087229 */ /* 0x010fd0000000000c */
[----:B------:R-:W-:-:S11]  /*0910*/  DADD R2, R8, R14 ;  /* 0x0000000008027229 */ /* 0x000fd6000000000e */
.L_x_6:
[----:B------:R-:W-:Y:S05]  /*0920*/  BSYNC.RECONVERGENT B1 ;  /* 0x0000000000017941 */ /* 0x000fea0003800200 */
.L_x_5:
[----:B------:R-:W-:-:S13]  /*0930*/  ISETP.GE.AND P0, PT, R4, 0x200, PT ;  /* 0x000002000400780c */ /* 0x000fda0003f06270 */
[----:B------:R-:W-:Y:S05]  /*0940*/  @!P0 BRA `(.L_x_15) ;  /* 0x0000000400148947 */ /* 0x000fea0003800000 */
[----:B------:R-:W0:Y:S01]  /*0950*/  S2R R12, SR_LANEID ;  /* 0x00000000000c7919 */ /* 0x000e220000000000 */
[----:B-----5:R-:W-:Y:S04]  /*0960*/  SHFL.DOWN PT, R6, R2, 0x1, 0x1f ;  /* 0x08201f0002067f89 */ /* 0x020fe800000e0000 */
[----:B------:R-:W1:Y:S02]  /*0970*/  SHFL.DOWN PT, R7, R3, 0x1, 0x1f ;  /* 0x08201f0003077f89 */ /* 0x000e6400000e0000 */
[----:B-1----:R-:W-:Y:S01]  /*0980*/  DADD R6, R6, R2 ;  /* 0x0000000006067229 */ /* 0x002fe20000000002 */
[C---:B0-----:R-:W-:Y:S02]  /*0990*/  ISETP.GT.AND P0, PT, R12.reuse, 0x1e, PT ;  /* 0x0000001e0c00780c */ /* 0x041fe40003f04270 */
[----:B------:R-:W-:-:S07]  /*09a0*/  ISETP.NE.AND P1, PT, R12, RZ, PT ;  /* 0x000000ff0c00720c */ /* 0x000fce0003f25270 */
[----:B------:R-:W-:Y:S02]  /*09b0*/  FSEL R8, R2, R6, P0 ;  /* 0x0000000602087208 */ /* 0x000fe40000000000 */
[----:B------:R-:W-:Y:S02]  /*09c0*/  FSEL R9, R3, R7, P0 ;  /* 0x0000000703097208 */ /* 0x000fe40000000000 */
[----:B------:R-:W-:Y:S01]  /*09d0*/  ISETP.GT.AND P0, PT, R12, 0x1d, PT ;  /* 0x0000001d0c00780c */ /* 0x000fe20003f04270 */
[----:B------:R-:W-:Y:S01]  /*09e0*/  SHFL.DOWN PT, R6, R8, 0x2, 0x1f ;  /* 0x08401f0008067f89 */ /* 0x000fe200000e0000 */
[----:B------:R-:W-:Y:S02]  /*09f0*/  @!P1 MOV R4, 0x400 ;  /* 0x0000040000049802 */ /* 0x000fe40000000f00 */
[----:B------:R-:W-:Y:S01]  /*0a00*/  @!P1 SHF.R.U32.HI R0, RZ, 0x2, R5 ;  /* 0x00000002ff009819 */ /* 0x000fe20000011605 */
[----:B------:R-:W0:Y:S03]  /*0a10*/  SHFL.DOWN PT, R7, R9, 0x2, 0x1f ;  /* 0x08401f0009077f89 */ /* 0x000e2600000e0000 */
[----:B------:R-:W-:Y:S01]  /*0a20*/  @!P1 LOP3.LUT R0, R0, 0xf8, RZ, 0xc0, !PT ;  /* 0x000000f800009812 */ /* 0x000fe200078ec0ff */
[----:B0-----:R-:W-:-:S10]  /*0a30*/  DADD R6, R6, R8 ;  /* 0x0000000006067229 */ /* 0x001fd40000000008 */
[----:B------:R-:W-:Y:S02]  /*0a40*/  FSEL R6, R8, R6, P0 ;  /* 0x0000000608067208 */ /* 0x000fe40000000000 */
[----:B------:R-:W-:Y:S02]  /*0a50*/  FSEL R7, R9, R7, P0 ;  /* 0x0000000709077208 */ /* 0x000fe40000000000 */
[----:B------:R-:W-:Y:S01]  /*0a60*/  ISETP.GT.AND P0, PT, R12, 0x1b, PT ;  /* 0x0000001b0c00780c */ /* 0x000fe20003f04270 */
[----:B------:R-:W-:Y:S04]  /*0a70*/  SHFL.DOWN PT, R2, R6, 0x4, 0x1f ;  /* 0x08801f0006027f89 */ /* 0x000fe800000e0000 */
[----:B------:R-:W0:Y:S01]  /*0a80*/  SHFL.DOWN PT, R3, R7, 0x4, 0x1f ;  /* 0x08801f0007037f89 */ /* 0x000e2200000e0000 */
[----:B------:R-:W1:Y:S01]  /*0a90*/  @!P1 S2R R9, SR_CgaCtaId ;  /* 0x0000000000099919 */ /* 0x000e620000008800 */
[----:B0-----:R-:W-:-:S10]  /*0aa0*/  DADD R2, R2, R6 ;  /* 0x0000000002027229 */ /* 0x001fd40000000006 */
[----:B------:R-:W-:Y:S02]  /*0ab0*/  FSEL R10, R6, R2, P0 ;  /* 0x00000002060a7208 */ /* 0x000fe40000000000 */
[----:B------:R-:W-:Y:S02]  /*0ac0*/  FSEL R11, R7, R3, P0 ;  /* 0x00000003070b7208 */ /* 0x000fe40000000000 */
[----:B------:R-:W-:Y:S01]  /*0ad0*/  ISETP.GT.AND P0, PT, R12, 0x17, PT ;  /* 0x000000170c00780c */ /* 0x000fe20003f04270 */
[----:B------:R-:W-:Y:S04]  /*0ae0*/  SHFL.DOWN PT, R2, R10, 0x8, 0x1f ;  /* 0x09001f000a027f89 */ /* 0x000fe800000e0000 */
[----:B------:R-:W0:Y:S02]  /*0af0*/  SHFL.DOWN PT, R3, R11, 0x8, 0x1f ;  /* 0x09001f000b037f89 */ /* 0x000e2400000e0000 */
[----:B0-----:R-:W-:-:S10]  /*0b00*/  DADD R2, R2, R10 ;  /* 0x0000000002027229 */ /* 0x001fd4000000000a */
[----:B------:R-:W-:Y:S02]  /*0b10*/  FSEL R6, R10, R2, P0 ;  /* 0x000000020a067208 */ /* 0x000fe40000000000 */
[----:B------:R-:W-:Y:S02]  /*0b20*/  FSEL R7, R11, R3, P0 ;  /* 0x000000030b077208 */ /* 0x000fe40000000000 */
[----:B-1----:R-:W-:Y:S01]  /*0b30*/  @!P1 LEA R11, R9, R4, 0x18 ;  /* 0x00000004090b9211 */ /* 0x002fe200078ec0ff */
[----:B------:R-:W-:Y:S01]  /*0b40*/  SHFL.DOWN PT, R2, R6, 0x10, 0x1f ;  /* 0x0a001f0006027f89 */ /* 0x000fe200000e0000 */
[----:B------:R-:W-:-:S03]  /*0b50*/  ISETP.NE.AND P0, PT, R5, RZ, PT ;  /* 0x000000ff0500720c */ /* 0x000fc60003f05270 */
[----:B------:R-:W0:Y:S01]  /*0b60*/  SHFL.DOWN PT, R3, R7, 0x10, 0x1f ;  /* 0x0a001f0007037f89 */ /* 0x000e2200000e0000 */
[----:B------:R-:W-:Y:S01]  /*0b70*/  @!P1 IMAD.IADD R11, R0, 0x1, R11 ;  /* 0x00000001000b9824 */ /* 0x000fe200078e020b */
[----:B0-----:R-:W-:-:S07]  /*0b80*/  DADD R8, R2, R6 ;  /* 0x0000000002087229 */ /* 0x001fce0000000006 */
[----:B------:R1:W-:Y:S01]  /*0b90*/  @!P1 STS.64 [R11+0x10], R8 ;  /* 0x000010080b009388 */ /* 0x0003e20000000a00 */
[----:B------:R-:W-:Y:S01]  /*0ba0*/  BAR.SYNC.DEFER_BLOCKING 0x0 ;  /* 0x0000000000007b1d */ /* 0x000fe20000010000 */
[----:B------:R-:W-:-:S04]  /*0bb0*/  ISETP.GT.AND P1, PT, R12, 0xf, PT ;  /* 0x0000000f0c00780c */ /* 0x000fc80003f24270 */
[----:B------:R-:W-:Y:S02]  /*0bc0*/  FSEL R2, R6, R8, P1 ;  /* 0x0000000806027208 */ /* 0x000fe40000800000 */
[----:B------:R-:W-:Y:S01]  /*0bd0*/  FSEL R3, R7, R9, P1 ;  /* 0x0000000907037208 */ /* 0x000fe20000800000 */
[----:B------:R-:W-:Y:S06]  /*0be0*/  @P0 BRA `(.L_x_16) ;  /* 0x0000001800440947 */ /* 0x000fec0003800000 */
[----:B------:R-:W0:Y:S01]  /*0bf0*/  S2UR UR5, SR_CgaCtaId ;  /* 0x00000000000579c3 */ /* 0x000e220000008800 */
[----:B------:R-:W-:Y:S02]  /*0c00*/  UMOV UR4, 0x400 ;  /* 0x0000040000047882 */ /* 0x000fe40000000000 */
[----:B0-----:R-:W-:-:S09]  /*0c10*/  ULEA UR4, UR5, UR4, 0x18 ;  /* 0x0000000405047291 */ /* 0x001fd2000f8ec0ff */
[----:B------:R-:W0:Y:S04]  /*0c20*/  LDS.64 R4, [UR4+0x18] ;  /* 0x00001804ff047984 */ /* 0x000e280008000a00 */
[----:B-1----:R-:W1:Y:S04]  /*0c30*/  LDS.128 R8, [UR4+0x20] ;  /* 0x00002004ff087984 */ /* 0x002e680008000c00 */
[----:B------:R-:W2:Y:S01]  /*0c40*/  LDS.128 R12, [UR4+0x30] ;  /* 0x00003004ff0c7984 */ /* 0x000ea20008000c00 */
[----:B0-----:R-:W-:-:S03]  /*0c50*/  DADD R2, R2, R4 ;  /* 0x0000000002027229 */ /* 0x001fc60000000004 */
[----:B------:R-:W0:Y:S05]  /*0c60*/  LDS.128 R4, [UR4+0x40] ;  /* 0x00004004ff047984 */ /* 0x000e2a0008000c00 */
[----:B-1----:R-:W-:-:S08]  /*0c70*/  DADD R2, R2, R8 ;  /* 0x0000000002027229 */ /* 0x002fd00000000008 */
[----:B------:R-:W-:Y:S01]  /*0c80*/  DADD R2, R2, R10 ;  /* 0x0000000002027229 */ /* 0x000fe2000000000a */
[----:B------:R-:W1:Y:S07]  /*0c90*/  LDS.128 R8, [UR4+0x50] ;  /* 0x00005004ff087984 */ /* 0x000e6e0008000c00 */
[----:B--2---:R-:W-:-:S08]  /*0ca0*/  DADD R2, R2, R12 ;  /* 0x0000000002027229 */ /* 0x004fd0000000000c */
[----:B------:R-:W-:Y:S01]  /*0cb0*/  DADD R2, R2, R14 ;  /* 0x0000000002027229 */ /* 0x000fe2000000000e */
[----:B------:R-:W2:Y:S07]  /*0cc0*/  LDS.128 R12, [UR4+0x60] ;  /* 0x00006004ff0c7984 */ /* 0x000eae0008000c00 */
[----:B0-----:R-:W-:-:S08]  /*0cd0*/  DADD R2, R2, R4 ;  /* 0x0000000002027229 */ /* 0x001fd00000000004 */
[----:B------:R-:W-:Y:S01]  /*0ce0*/  DADD R2, R2, R6 ;  /* 0x0000000002027229 */ /* 0x000fe20000000006 */
[----:B------:R-:W0:Y:S07]  /*0cf0*/  LDS.128 R4, [UR4+0x70] ;  /* 0x00007004ff047984 */ /* 0x000e2e0008000c00 */
[----:B-1----:R-:W-:-:S08]  /*0d00*/  DADD R2, R2, R8 ;  /* 0x0000000002027229 */ /* 0x002fd00000000008 */
[----:B------:R-:W-:Y:S01]  /*0d10*/  DADD R2, R2, R10 ;  /* 0x0000000002027229 */ /* 0x000fe2000000000a */
[----:B------:R-:W1:Y:S07]  /*0d20*/  LDS.128 R8, [UR4+0x80] ;  /* 0x00008004ff087984 */ /* 0x000e6e0008000c00 */
[----:B--2---:R-:W-:-:S08]  /*0d30*/  DADD R2, R2, R12 ;  /* 0x0000000002027229 */ /* 0x004fd0000000000c */
[----:B------:R-:W-:-:S08]  /*0d40*/  DADD R2, R2, R14 ;  /* 0x0000000002027229 */ /* 0x000fd0000000000e */
[----:B0-----:R-:W-:-:S08]  /*0d50*/  DADD R2, R2, R4 ;  /* 0x0000000002027229 */ /* 0x001fd00000000004 */
[----:B------:R-:W-:-:S08]  /*0d60*/  DADD R2, R2, R6 ;  /* 0x0000000002027229 */ /* 0x000fd00000000006 */
[----:B-1----:R-:W-:-:S08]  /*0d70*/  DADD R2, R2, R8 ;  /* 0x0000000002027229 */ /* 0x002fd00000000008 */
[----:B------:R-:W-:Y:S01]  /*0d80*/  DADD R2, R2, R10 ;  /* 0x0000000002027229 */ /* 0x000fe2000000000a */
[----:B------:R-:W-:Y:S10]  /*0d90*/  BRA `(.L_x_16) ;  /* 0x0000001400d87947 */ /* 0x000ff40003800000 */
.L_x_15:
[----:B------:R-:W-:Y:S01]  /*0da0*/  LOP3.LUT R0, R5, 0x3e0, RZ, 0xc0, !PT ;  /* 0x000003e005007812 */ /* 0x000fe200078ec0ff */
[----:B------:R-:W0:Y:S03]  /*0db0*/  S2R R10, SR_LANEID ;  /* 0x00000000000a7919 */ /* 0x000e260000000000 */
[----:B------:R-:W-:Y:S01]  /*0dc0*/  LOP3.LUT R9, RZ, R0, RZ, 0x33, !PT ;  /* 0x00000000ff097212 */ /* 0x000fe200078e33ff */
[----:B------:R-:W-:-:S04]  /*0dd0*/  VIADD R7, R0, 0x20 ;  /* 0x0000002000077836 */ /* 0x000fc80000000000 */
[----:B------:R-:W-:Y:S01]  /*0de0*/  IMAD.IADD R9, R9, 0x1, R4 ;  /* 0x0000000109097824 */ /* 0x000fe200078e0204 */
[----:B------:R-:W-:-:S04]  /*0df0*/  ISETP.GT.AND P0, PT, R7, R4, PT ;  /* 0x000000040700720c */ /* 0x000fc80003f04270 */
[----:B------:R-:W-:-:S05]  /*0e00*/  SEL R11, R9, 0x1f, P0 ;  /* 0x0000001f090b7807 */ /* 0x000fca0000000000 */
[----:B-----5:R-:W-:Y:S04]  /*0e10*/  SHFL.DOWN PT, R6, R2, 0x1, R11 ;  /* 0x0820000002067989 */ /* 0x020fe800000e000b */
[----:B------:R-:W1:Y:S01]  /*0e20*/  SHFL.DOWN PT, R7, R3, 0x1, R11 ;  /* 0x0820000003077989 */ /* 0x000e6200000e000b */
[C---:B0-----:R-:W-:Y:S01]  /*0e30*/  ISETP.GE.AND P0, PT, R10.reuse, R11, PT ;  /* 0x0000000b0a00720c */ /* 0x041fe20003f06270 */
[C---:B------:R-:W-:Y:S01]  /*0e40*/  VIADD R0, R10.reuse, 0x2 ;  /* 0x000000020a007836 */ /* 0x040fe20000000000 */
[----:B------:R-:W-:Y:S01]  /*0e50*/  ISETP.NE.AND P1, PT, R10, RZ, PT ;  /* 0x000000ff0a00720c */ /* 0x000fe20003f25270 */
[----:B-1----:R-:W-:-:S12]  /*0e60*/  DADD R6, R6, R2 ;  /* 0x0000000006067229 */ /* 0x002fd80000000002 */
[----:B------:R-:W0:Y:S01]  /*0e70*/  @!P1 S2R R12, SR_CgaCtaId ;  /* 0x00000000000c9919 */ /* 0x000e220000008800 */
[----:B------:R-:W-:Y:S02]  /*0e80*/  FSEL R8, R6, R2, !P0 ;  /* 0x0000000206087208 */ /* 0x000fe40004000000 */
[----:B------:R-:W-:Y:S02]  /*0e90*/  FSEL R9, R7, R3, !P0 ;  /* 0x0000000307097208 */ /* 0x000fe40004000000 */
[----:B------:R-:W-:Y:S01]  /*0ea0*/  ISETP.GT.AND P0, PT, R0, R11, PT ;  /* 0x0000000b0000720c */ /* 0x000fe20003f04270 */
[----:B------:R-:W-:Y:S01]  /*0eb0*/  SHFL.DOWN PT, R6, R8, 0x2, R11 ;  /* 0x0840000008067989 */ /* 0x000fe200000e000b */
[----:B------:R-:W-:-:S03]  /*0ec0*/  VIADD R0, R10, 0x4 ;  /* 0x000000040a007836 */ /* 0x000fc60000000000 */
[----:B------:R-:W1:Y:S02]  /*0ed0*/  SHFL.DOWN PT, R7, R9, 0x2, R11 ;  /* 0x0840000009077989 */ /* 0x000e6400000e000b */
[----:B-1----:R-:W-:-:S10]  /*0ee0*/  DADD R6, R6, R8 ;  /* 0x0000000006067229 */ /* 0x002fd40000000008 */
[----:B------:R-:W-:Y:S02]  /*0ef0*/  FSEL R6, R8, R6, P0 ;  /* 0x0000000608067208 */ /* 0x000fe40000000000 */
[----:B------:R-:W-:Y:S02]  /*0f00*/  FSEL R7, R9, R7, P0 ;  /* 0x0000000709077208 */ /* 0x000fe40000000000 */
        /* <DEDUP_REMOVED lines=16> */
[----:B------:R-:W-:Y:S02]  /*1010*/  @!P1 MOV R9, 0x400 ;  /* 0x0000040000099802 */ /* 0x000fe40000000f00 */
[----:B------:R-:W-:Y:S01]  /*1020*/  @!P1 SHF.R.U32.HI R8, RZ, 0x2, R5 ;  /* 0x00000002ff089819 */ /* 0x000fe20000011605 */
[----:B------:R-:W1:Y:S01]  /*1030*/  SHFL.DOWN PT, R3, R7, 0x10, R11 ;  /* 0x0a00000007037989 */ /* 0x000e6200000e000b */
[----:B0-----:R-:W-:-:S02]  /*1040*/  @!P1 LEA R9, R12, R9, 0x18 ;  /* 0x000000090c099211 */ /* 0x001fc400078ec0ff */
[----:B------:R-:W-:-:S05]  /*1050*/  @!P1 LOP3.LUT R8, R8, 0xf8, RZ, 0xc0, !PT ;  /* 0x000000f808089812 */ /* 0x000fca00078ec0ff */
[----:B------:R-:W-:Y:S01]  /*1060*/  @!P1 IMAD.IADD R9, R8, 0x1, R9 ;  /* 0x0000000108099824 */ /* 0x000fe200078e0209 */
[----:B-1----:R-:W-:-:S10]  /*1070*/  DADD R2, R2, R6 ;  /* 0x0000000002027229 */ /* 0x002fd40000000006 */
[----:B------:R-:W-:Y:S02]  /*1080*/  FSEL R2, R6, R2, P0 ;  /* 0x0000000206027208 */ /* 0x000fe40000000000 */
[----:B------:R-:W-:Y:S02]  /*1090*/  FSEL R3, R7, R3, P0 ;  /* 0x0000000307037208 */ /* 0x000fe40000000000 */
[----:B------:R-:W-:-:S03]  /*10a0*/  ISETP.NE.AND P0, PT, R5, RZ, PT ;  /* 0x000000ff0500720c */ /* 0x000fc60003f05270 */
[----:B------:R0:W-:Y:S01]  /*10b0*/  @!P1 STS.64 [R9+0x10], R2 ;  /* 0x0000100209009388 */ /* 0x0001e20000000a00 */
[----:B------:R-:W-:Y:S09]  /*10c0*/  BAR.SYNC.DEFER_BLOCKING 0x0 ;  /* 0x0000000000007b1d */ /* 0x000ff20000010000 */
[----:B------:R-:W-:Y:S05]  /*10d0*/  @P0 BRA `(.L_x_16) ;  /* 0x0000001400080947 */ /* 0x000fea0003800000 */
[----:B------:R-:W1:Y:S01]  /*10e0*/  S2UR UR5, SR_CgaCtaId ;  /* 0x00000000000579c3 */ /* 0x000e620000008800 */
[----:B------:R-:W-:Y:S01]  /*10f0*/  UMOV UR4, 0x400 ;  /* 0x0000040000047882 */ /* 0x000fe20000000000 */
[----:B------:R-:W-:Y:S01]  /*1100*/  ISETP.GT.AND P1, PT, R4, 0x20, PT ;  /* 0x000000200400780c */ /* 0x000fe20003f24270 */
[----:B-1----:R-:W-:-:S09]  /*1110*/  ULEA UR4, UR5, UR4, 0x18 ;  /* 0x0000000405047291 */ /* 0x002fd2000f8ec0ff */
[----:B------:R-:W1:Y:S04]  /*1120*/  LDS.64 R6, [UR4+0x18] ;  /* 0x00001804ff067984 */ /* 0x000e680008000a00 */
[----:B------:R-:W2:Y:S04]  /*1130*/  LDS.128 R12, [UR4+0x20] ;  /* 0x00002004ff0c7984 */ /* 0x000ea80008000c00 */
[----:B0-----:R-:W0:Y:S01]  /*1140*/  LDS.128 R8, [UR4+0x30] ;  /* 0x00003004ff087984 */ /* 0x001e220008000c00 */
[----:B-1----:R-:W-:-:S10]  /*1150*/  DADD R6, R2, R6 ;  /* 0x0000000002067229 */ /* 0x002fd40000000006 */
[----:B------:R-:W-:Y:S02]  /*1160*/  FSEL R2, R6, R2, P1 ;  /* 0x0000000206027208 */ /* 0x000fe40000800000 */
[----:B------:R-:W-:Y:S02]  /*1170*/  FSEL R3, R7, R3, P1 ;  /* 0x0000000307037208 */ /* 0x000fe40000800000 */
[----:B------:R-:W-:-:S04]  /*1180*/  ISETP.GT.AND P1, PT, R4, 0x40, PT ;  /* 0x000000400400780c */ /* 0x000fc80003f24270 */
[----:B--2---:R-:W-:-:S10]  /*1190*/  DADD R12, R12, R2 ;  /* 0x000000000c0c7229 */ /* 0x004fd40000000002 */
[----:B------:R-:W-:Y:S02]  /*11a0*/  FSEL R2, R12, R2, P1 ;  /* 0x000000020c027208 */ /* 0x000fe40000800000 */
[----:B------:R-:W-:Y:S02]  /*11b0*/  FSEL R3, R13, R3, P1 ;  /* 0x000000030d037208 */ /* 0x000fe40000800000 */
[----:B------:R-:W-:-:S04]  /*11c0*/  ISETP.GT.AND P1, PT, R4, 0x60, PT ;  /* 0x000000600400780c */ /* 0x000fc80003f24270 */
[----:B------:R-:W-:-:S10]  /*11d0*/  DADD R14, R2, R14 ;  /* 0x00000000020e7229 */ /* 0x000fd4000000000e */
[----:B------:R-:W-:Y:S02]  /*11e0*/  FSEL R2, R14, R2, P1 ;  /* 0x000000020e027208 */ /* 0x000fe40000800000 */
[----:B------:R-:W-:Y:S02]  /*11f0*/  FSEL R3, R15, R3, P1 ;  /* 0x000000030f037208 */ /* 0x000fe40000800000 */
[----:B------:R-:W1:Y:S01]  /*1200*/  LDS.128 R12, [UR4+0x40] ;  /* 0x00004004ff0c7984 */ /* 0x000e620008000c00 */
[----:B------:R-:W-:-:S03]  /*1210*/  ISETP.GT.AND P1, PT, R4, 0x80, PT ;  /* 0x000000800400780c */ /* 0x000fc60003f24270 */
[----:B0-----:R-:W-:-:S10]  /*1220*/  DADD R8, R8, R2 ;  /* 0x0000000008087229 */ /* 0x001fd40000000002 */
[----:B------:R-:W-:Y:S02]  /*1230*/  FSEL R2, R8, R2, P1 ;  /* 0x0000000208027208 */ /* 0x000fe40000800000 */
[----:B------:R-:W-:Y:S02]  /*1240*/  FSEL R3, R9, R3, P1 ;  /* 0x0000000309037208 */ /* 0x000fe40000800000 */
[----:B------:R-:W-:-:S04]  /*1250*/  ISETP.GT.AND P1, PT, R4, 0xa0, PT ;  /* 0x000000a00400780c */ /* 0x000fc80003f24270 */
[----:B------:R-:W-:-:S10]  /*1260*/  DADD R10, R2, R10 ;  /* 0x00000000020a7229 */ /* 0x000fd4000000000a */
[----:B------:R-:W-:Y:S02]  /*1270*/  FSEL R2, R10, R2, P1 ;  /* 0x000000020a027208 */ /* 0x000fe40000800000 */
[----:B------:R-:W-:Y:S02]  /*1280*/  FSEL R3, R11, R3, P1 ;  /* 0x000000030b037208 */ /* 0x000fe40000800000 */
[----:B------:R-:W0:Y:S01]  /*1290*/  LDS.128 R8, [UR4+0x50] ;  /* 0x00005004ff087984 */ /* 0x000e220008000c00 */
[----:B------:R-:W-:-:S03]  /*12a0*/  ISETP.GT.AND P1, PT, R4, 0xc0, PT ;  /* 0x000000c00400780c */ /* 0x000fc60003f24270 */
[----:B-1----:R-:W-:-:S10]  /*12b0*/  DADD R12, R12, R2 ;  /* 0x000000000c0c7229 */ /* 0x002fd40000000002 */
        /* <DEDUP_REMOVED lines=33> */
[----:B------:R-:W-:-:S04]  /*14d0*/  ISETP.GT.AND P1, PT, R4, 0x1c0, PT ;  /* 0x000001c00400780c */ /* 0x000fc80003f24270 */
[----:B-1----:R-:W-:-:S10]  /*14e0*/  DADD R12, R12, R2 ;  /* 0x000000000c0c7229 */ /* 0x002fd40000000002 */
[----:B------:R-:W-:Y:S02]  /*14f0*/  FSEL R2, R12, R2, P1 ;  /* 0x000000020c027208 */ /* 0x000fe40000800000 */
[----:B------:R-:W-:Y:S02]  /*1500*/  FSEL R3, R13, R3, P1 ;  /* 0x000000030d037208 */ /* 0x000fe40000800000 */
[----:B------:R-:W-:-:S04]  /*1510*/  ISETP.GT.AND P1, PT, R4, 0x1e0, PT ;  /* 0x000001e00400780c */ /* 0x000fc80003f24270 */
[----:B------:R-:W-:-:S10]  /*1520*/  DADD R14, R2, R14 ;  /* 0x00000000020e7229 */ /* 0x000fd4000000000e */
[----:B------:R-:W-:Y:S02]  /*1530*/  FSEL R2, R14, R2, P1 ;  /* 0x000000020e027208 */ /* 0x000fe40000800000 */
[----:B------:R-:W-:Y:S01]  /*1540*/  FSEL R3, R15, R3, P1 ;  /* 0x000000030f037208 */ /* 0x000fe20000800000 */
[----:B------:R-:W-:Y:S06]  /*1550*/  BRA `(.L_x_16) ;  /* 0x0000000c00e87947 */ /* 0x000fec0003800000 */
.L_x_2:
[----:B------:R-:W0:Y:S01]  /*1560*/  S2R R41, SR_TID.X ;  /* 0x0000000000297919 */ /* 0x000e220000002100 */
[----:B------:R-:W1:Y:S02]  /*1570*/  LDCU.64 UR4, c[0x0][0x380] ;  /* 0x00007000ff0477ac */ /* 0x000e640008000a00 */
[----:B-1----:R-:W-:Y:S02]  /*1580*/  IMAD.U32 R2, RZ, RZ, UR4 ;  /* 0x00000004ff027e24 */ /* 0x002fe4000f8e00ff */
[----:B------:R-:W-:Y:S02]  /*1590*/  IMAD.U32 R3, RZ, RZ, UR5 ;  /* 0x00000005ff037e24 */ /* 0x000fe4000f8e00ff */
[----:B0-----:R-:W-:-:S05]  /*15a0*/  IMAD.WIDE.U32 R18, R41, 0x8, R2 ;  /* 0x0000000829127825 */ /* 0x001fca00078e0002 */
[----:B------:R-:W2:Y:S04]  /*15b0*/  LDG.E.64.CONSTANT R20, desc[UR6][R18.64] ;  /* 0x0000000612147981 */ /* 0x000ea8000c1e9b00 */
[----:B------:R-:W2:Y:S04]  /*15c0*/  LDG.E.64.CONSTANT R6, desc[UR6][R18.64+0x1000] ;  /* 0x0010000612067981 */ /* 0x000ea8000c1e9b00 */
[----:B------:R-:W3:Y:S04]  /*15d0*/  LDG.E.64.CONSTANT R8, desc[UR6][R18.64+0x2000] ;  /* 0x0020000612087981 */ /* 0x000ee8000c1e9b00 */
[----:B------:R-:W4:Y:S04]  /*15e0*/  LDG.E.64.CONSTANT R10, desc[UR6][R18.64+0x3000] ;  /* 0x00300006120a7981 */ /* 0x000f28000c1e9b00 */
[----:B------:R-:W5:Y:S04]  /*15f0*/  LDG.E.64.CONSTANT R12, desc[UR6][R18.64+0x4000] ;  /* 0x00400006120c7981 */ /* 0x000f68000c1e9b00 */
[----:B------:R-:W5:Y:S04]  /*1600*/  LDG.E.64.CONSTANT R14, desc[UR6][R18.64+0x5000] ;  /* 0x00500006120e7981 */ /* 0x000f68000c1e9b00 */
[----:B------:R-:W5:Y:S01]  /*1610*/  LDG.E.64.CONSTANT R16, desc[UR6][R18.64+0x6000] ;  /* 0x0060000612107981 */ /* 0x000f62000c1e9b00 */
[----:B------:R-:W-:Y:S01]  /*1620*/  ISETP.GE.U32.AND P0, PT, R4, 0x1c00, PT ;  /* 0x00001c000400780c */ /* 0x000fe20003f06070 */
[----:B------:R-:W-:Y:S01]  /*1630*/  UMOV UR4, 0xe00 ;  /* 0x00000e0000047882 */ /* 0x000fe20000000000 */
[----:B--2---:R-:W-:-:S08]  /*1640*/  DADD R6, R20, R6 ;  /* 0x0000000014067229 */ /* 0x004fd00000000006 */
[----:B---3--:R-:W-:-:S08]  /*1650*/  DADD R6, R8, R6 ;  /* 0x0000000008067229 */ /* 0x008fd00000000006 */
[----:B----4-:R-:W-:-:S08]  /*1660*/  DADD R6, R10, R6 ;  /* 0x000000000a067229 */ /* 0x010fd00000000006 */
[----:B-----5:R-:W-:-:S08]  /*1670*/  DADD R6, R12, R6 ;  /* 0x000000000c067229 */ /* 0x020fd00000000006 */
[----:B------:R-:W-:-:S08]  /*1680*/  DADD R6, R14, R6 ;  /* 0x000000000e067229 */ /* 0x000fd00000000006 */
[----:B------:R-:W-:Y:S01]  /*1690*/  DADD R6, R16, R6 ;  /* 0x0000000010067229 */ /* 0x000fe20000000006 */
[----:B------:R-:W-:Y:S10]  /*16a0*/  @!P0 BRA `(.L_x_17) ;  /* 0x00000000006c8947 */ /* 0x000ff40003800000 */
[----:B------:R-:W0:Y:S01]  /*16b0*/  LDC R22, c[0x0][0x390] ;  /* 0x0000e400ff167b82 */ /* 0x000e220000000800 */
[----:B------:R-:W-:Y:S01]  /*16c0*/  VIADD R23, R4, 0xfffff200 ;  /* 0xfffff20004177836 */ /* 0x000fe20000000000 */
[----:B------:R-:W-:-:S06]  /*16d0*/  UMOV UR4, 0xe00 ;  /* 0x00000e0000047882 */ /* 0x000fcc0000000000 */
[----:B------:R-:W1:Y:S02]  /*16e0*/  LDC.64 R2, c[0x0][0x380] ;  /* 0x0000e000ff027b82 */ /* 0x000e640000000a00 */
.L_x_19:
[----:B------:R-:W-:-:S04]  /*16f0*/  VIADD R9, R41, UR4 ;  /* 0x0000000429097c36 */ /* 0x000fc80008000000 */
[----:B-1----:R-:W-:-:S05]  /*1700*/  IMAD.WIDE.U32 R8, R9, 0x8, R2 ;  /* 0x0000000809087825 */ /* 0x002fca00078e0002 */
[----:B------:R-:W2:Y:S04]  /*1710*/  LDG.E.64.CONSTANT R4, desc[UR6][R8.64] ;  /* 0x0000000608047981 */ /* 0x000ea8000c1e9b00 */
[----:B------:R-:W3:Y:S04]  /*1720*/  LDG.E.64.CONSTANT R10, desc[UR6][R8.64+0x1000] ;  /* 0x00100006080a7981 */ /* 0x000ee8000c1e9b00 */
[----:B------:R-:W4:Y:S04]  /*1730*/  LDG.E.64.CONSTANT R12, desc[UR6][R8.64+0x2000] ;  /* 0x00200006080c7981 */ /* 0x000f28000c1e9b00 */
[----:B------:R-:W5:Y:S04]  /*1740*/  LDG.E.64.CONSTANT R14, desc[UR6][R8.64+0x3000] ;  /* 0x00300006080e7981 */ /* 0x000f68000c1e9b00 */
[----:B------:R-:W5:Y:S04]  /*1750*/  LDG.E.64.CONSTANT R16, desc[UR6][R8.64+0x4000] ;  /* 0x0040000608107981 */ /* 0x000f68000c1e9b00 */
[----:B------:R-:W5:Y:S04]  /*1760*/  LDG.E.64.CONSTANT R18, desc[UR6][R8.64+0x5000] ;  /* 0x0050000608127981 */ /* 0x000f68000c1e9b00 */
[----:B------:R-:W5:Y:S01]  /*1770*/  LDG.E.64.CONSTANT R20, desc[UR6][R8.64+0x6000] ;  /* 0x0060000608147981 */ /* 0x000f62000c1e9b00 */
[----:B--2---:R-:W-:-:S08]  /*1780*/  DADD R4, R4, R6 ;  /* 0x0000000004047229 */ /* 0x004fd00000000006 */
[----:B---3--:R-:W-:-:S08]  /*1790*/  DADD R4, R10, R4 ;  /* 0x000000000a047229 */ /* 0x008fd00000000004 */
[----:B----4-:R-:W-:-:S08]  /*17a0*/  DADD R4, R12, R4 ;  /* 0x000000000c047229 */ /* 0x010fd00000000004 */
[----:B-----5:R-:W-:-:S08]  /*17b0*/  DADD R4, R14, R4 ;  /* 0x000000000e047229 */ /* 0x020fd00000000004 */
[----:B------:R-:W-:Y:S01]  /*17c0*/  DADD R16, R16, R4 ;  /* 0x0000000010107229 */ /* 0x000fe20000000004 */
[----:B0-----:R-:W-:-:S04]  /*17d0*/  IMAD.MOV.U32 R4, RZ, RZ, R22 ;  /* 0x000000ffff047224 */ /* 0x001fc800078e0016 */
[----:B------:R-:W-:-:S03]  /*17e0*/  VIADD R0, R4, -UR4 ;  /* 0x8000000404007c36 */ /* 0x000fc60008000000 */
[----:B------:R-:W-:Y:S02]  /*17f0*/  DADD R16, R18, R16 ;  /* 0x0000000012107229 */ /* 0x000fe40000000010 */
[----:B------:R-:W-:-:S06]  /*1800*/  ISETP.GE.AND P0, PT, R0, 0xe00, PT ;  /* 0x00000e000000780c */ /* 0x000fcc0003f06270 */
[----:B------:R-:W-:-:S07]  /*1810*/  DADD R6, R20, R16 ;  /* 0x0000000014067229 */ /* 0x000fce0000000010 */
[----:B------:R-:W-:Y:S05]  /*1820*/  @!P0 BRA `(.L_x_18) ;  /* 0x00000008001c8947 */ /* 0x000fea0003800000 */
[----:B------:R-:W-:-:S06]  /*1830*/  UIADD3 UR4, UPT, UPT, UR4, 0xe00, URZ ;  /* 0x00000e0004047890 */ /* 0x000fcc000fffe0ff */
[----:B------:R-:W-:-:S13]  /*1840*/  ISETP.LT.AND P0, PT, R23, UR4, PT ;  /* 0x0000000417007c0c */ /* 0x000fda000bf01270 */
[----:B------:R-:W-:Y:S05]  /*1850*/  @!P0 BRA `(.L_x_19) ;  /* 0xfffffffc00a48947 */ /* 0x000fea000383ffff */
.L_x_17:
[----:B------:R-:W-:-:S13]  /*1860*/  ISETP.LE.AND P0, PT, R4, UR4, PT ;  /* 0x0000000404007c0c */ /* 0x000fda000bf03270 */
[----:B------:R-:W-:Y:S05]  /*1870*/  @P0 BRA `(.L_x_18) ;  /* 0x0000000800080947 */ /* 0x000fea0003800000 */
[----:B------:R-:W-:Y:S01]  /*1880*/  VIADD R0, R4, -UR4 ;  /* 0x8000000404007c36 */ /* 0x000fe20008000000 */
[----:B------:R-:W-:Y:S04]  /*1890*/  BSSY.RECONVERGENT B1, `(.L_x_18) ;  /* 0x0000080000017945 */ /* 0x000fe80003800200 */
[----:B------:R-:W-:-:S13]  /*18a0*/  ISETP.GE.AND P0, PT, R41, R0, PT ;  /* 0x000000002900720c */ /* 0x000fda0003f06270 */
[----:B------:R-:W-:Y:S05]  /*18b0*/  @P0 BRA `(.L_x_20) ;  /* 0x0000000400f40947 */ /* 0x000fea0003800000 */
[----:B------:R-:W-:Y:S01]  /*18c0*/  LOP3.LUT R5, RZ, R41, RZ, 0x33, !PT ;  /* 0x00000029ff057212 */ /* 0x000fe200078e33ff */
[----:B------:R-:W-:Y:S01]  /*18d0*/  BSSY.RECONVERGENT B2, `(.L_x_21) ;  /* 0x0000014000027945 */ /* 0x000fe20003800200 */
[----:B------:R-:W-:Y:S02]  /*18e0*/  IMAD.MOV.U32 R45, RZ, RZ, R41 ;  /* 0x000000ffff2d7224 */ /* 0x000fe400078e0029 */
[----:B------:R-:W-:-:S04]  /*18f0*/  IADD3 R4, PT, PT, R4, -UR4, R5 ;  /* 0x8000000404047c10 */ /* 0x000fc8000fffe005 */
[C---:B------:R-:W-:Y:S02]  /*1900*/  LOP3.LUT R5, R4.reuse, 0x600, RZ, 0xc0, !PT ;  /* 0x0000060004057812 */ /* 0x040fe400078ec0ff */
[----:B------:R-:W-:Y:S02]  /*1910*/  ISETP.GE.U32.AND P1, PT, R4, 0x600, PT ;  /* 0x000006000400780c */ /* 0x000fe40003f26070 */
[----:B------:R-:W-:-:S13]  /*1920*/  ISETP.NE.AND P0, PT, R5, 0x600, PT ;  /* 0x000006000500780c */ /* 0x000fda0003f05270 */
[----:B------:R-:W-:Y:S05]  /*1930*/  @!P0 BRA `(.L_x_22) ;  /* 0x0000000000348947 */ /* 0x000fea0003800000 */
[----:B------:R-:W-:Y:S01]  /*1940*/  LEA.HI R4, R4, 0x1, RZ, 0x17 ;  /* 0x0000000104047811 */ /* 0x000fe200078fb8ff */
[----:B------:R-:W-:Y:S02]  /*1950*/  VIADD R9, R41, UR4 ;  /* 0x0000000429097c36 */ /* 0x000fe40008000000 */
[----:B------:R-:W-:Y:S01]  /*1960*/  IMAD.MOV.U32 R45, RZ, RZ, R41 ;  /* 0x000000ffff2d7224 */ /* 0x000fe200078e0029 */
[----:B------:R-:W-:-:S05]  /*1970*/  LOP3.LUT R4, R4, 0x3, RZ, 0xc0, !PT ;  /* 0x0000000304047812 */ /* 0x000fca00078ec0ff */
[----:B------:R-:W-:-:S07]  /*1980*/  IMAD.MOV R8, RZ, RZ, -R4 ;  /* 0x000000ffff087224 */ /* 0x000fce00078e0a04 */
.L_x_23:
[----:B------:R-:W-:-:S06]  /*1990*/  IMAD.WIDE.U32 R4, R9, 0x8, R2 ;  /* 0x0000000809047825 */ /* 0x000fcc00078e0002 */
[----:B------:R-:W2:Y:S01]  /*19a0*/  LDG.E.64.CONSTANT R4, desc[UR6][R4.64] ;  /* 0x0000000604047981 */ /* 0x000ea2000c1e9b00 */
[----:B------:R-:W-:Y:S02]  /*19b0*/  VIADD R8, R8, 0x1 ;  /* 0x0000000108087836 */ /* 0x000fe40000000000 */
[----:B------:R-:W-:Y:S02]  /*19c0*/  VIADD R45, R45, 0x200 ;  /* 0x000002002d2d7836 */ /* 0x000fe40000000000 */
[----:B------:R-:W-:Y:S01]  /*19d0*/  VIADD R9, R9, 0x200 ;  /* 0x0000020009097836 */ /* 0x000fe20000000000 */
[----:B------:R-:W-:Y:S01]  /*19e0*/  ISETP.NE.AND P0, PT, R8, RZ, PT ;  /* 0x000000ff0800720c */ /* 0x000fe20003f05270 */
[----:B--2---:R-:W-:-:S12]  /*19f0*/  DADD R6, R4, R6 ;  /* 0x0000000004067229 */ /* 0x004fd80000000006 */
[----:B------:R-:W-:Y:S05]  /*1a00*/  @P0 BRA `(.L_x_23) ;  /* 0xfffffffc00e00947 */ /* 0x000fea000383ffff */
.L_x_22:
[----:B------:R-:W-:Y:S05]  /*1a10*/  BSYNC.RECONVERGENT B2 ;  /* 0x0000000000027941 */ /* 0x000fea0003800200 */
.L_x_21:
[----:B------:R-:W-:Y:S05]  /*1a20*/  @!P1 BRA `(.L_x_20) ;  /* 0x0000000400989947 */ /* 0x000fea0003800000 */
[----:B------:R-:W0:Y:S01]  /*1a30*/  LDCU.64 UR8, c[0x0][0x380] ;  /* 0x00007000ff0877ac */ /* 0x000e220008000a00 */
[----:B------:R-:W-:Y:S01]  /*1a40*/  IMAD.IADD R9, R0, 0x1, -R45 ;  /* 0x0000000100097824 */ /* 0x000fe200078e0a2d */
[C---:B------:R-:W-:Y:S01]  /*1a50*/  IADD3 R5, P0, PT, R45.reuse, UR4, RZ ;  /* 0x000000042d057c10 */ /* 0x040fe2000ff1e0ff */
[----:B------:R-:W-:Y:S01]  /*1a60*/  BSSY.RECONVERGENT B2, `(.L_x_24) ;  /* 0x0000039000027945 */ /* 0x000fe20003800200 */
[----:B------:R-:W-:Y:S02]  /*1a70*/  VIADD R43, R45, UR4 ;  /* 0x000000042d2b7c36 */ /* 0x000fe40008000000 */
[----:B------:R-:W-:Y:S01]  /*1a80*/  ISETP.GT.AND P1, PT, R9, 0x1800, PT ;  /* 0x000018000900780c */ /* 0x000fe20003f24270 */
[----:B------:R-:W-:Y:S01]  /*1a90*/  IMAD.X R8, RZ, RZ, RZ, P0 ;  /* 0x000000ffff087224 */ /* 0x000fe200000e06ff */
[----:B0-----:R-:W-:-:S04]  /*1aa0*/  LEA R4, P0, R5, UR8, 0x3 ;  /* 0x0000000805047c11 */ /* 0x001fc8000f8018ff */
[----:B------:R-:W-:Y:S02]  /*1ab0*/  LEA.HI.X R5, R5, UR9, R8, 0x3, P0 ;  /* 0x0000000905057c11 */ /* 0x000fe400080f1c08 */
[----:B------:R-:W-:-:S05]  /*1ac0*/  IADD3 R4, P0, PT, R4, 0x2000, RZ ;  /* 0x0000200004047810 */ /* 0x000fca0007f1e0ff */
[----:B------:R-:W-:Y:S01]  /*1ad0*/  IMAD.X R5, RZ, RZ, R5, P0 ;  /* 0x000000ffff057224 */ /* 0x000fe200000e0605 */
[----:B------:R-:W-:Y:S01]  /*1ae0*/  PLOP3.LUT P0, PT, PT, PT, PT, 0x80, 0x8 ;  /* 0x000000000008781c */ /* 0x000fe20003f0f070 */
[----:B------:R-:W-:-:S12]  /*1af0*/  @!P1 BRA `(.L_x_25) ;  /* 0x0000000000bc9947 */ /* 0x000fd80003800000 */
[----:B------:R-:W-:Y:S01]  /*1b00*/  PLOP3.LUT P0, PT, PT, PT, PT, 0x8, 0x80 ;  /* 0x000000000080781c */ /* 0x000fe20003f0e170 */
[----:B------:R-:W-:-:S12]  /*1b10*/  VIADD R40, R0, 0xffffe800 ;  /* 0xffffe80000287836 */ /* 0x000fd80000000000 */
.L_x_26:
[C---:B------:R-:W-:Y:S01]  /*1b20*/  IMAD.WIDE.U32 R38, R43.reuse, 0x8, R2 ;  /* 0x000000082b267825 */ /* 0x040fe200078e0002 */
[----:B------:R-:W2:Y:S04]  /*1b30*/  LDG.E.64.CONSTANT R8, desc[UR6][R4.64+-0x1000] ;  /* 0xfff0000604087981 */ /* 0x000ea8000c1e9b00 */
[----:B------:R-:W3:Y:S04]  /*1b40*/  LDG.E.64.CONSTANT R10, desc[UR6][R4.64] ;  /* 0x00000006040a7981 */ /* 0x000ee8000c1e9b00 */
[----:B------:R-:W4:Y:S01]  /*1b50*/  LDG.E.64.CONSTANT R38, desc[UR6][R38.64] ;  /* 0x0000000626267981 */ /* 0x000f22000c1e9b00 */
[----:B------:R-:W-:-:S03]  /*1b60*/  VIADD R15, R43, 0x800 ;  /* 0x000008002b0f7836 */ /* 0x000fc60000000000 */
[----:B------:R-:W5:Y:S01]  /*1b70*/  LDG.E.64.CONSTANT R12, desc[UR6][R4.64+0x1000] ;  /* 0x00100006040c7981 */ /* 0x000f62000c1e9b00 */
[----:B------:R-:W-:-:S03]  /*1b80*/  IMAD.WIDE.U32 R14, R15, 0x8, R2 ;  /* 0x000000080f0e7825 */ /* 0x000fc600078e0002 */
[----:B------:R-:W5:Y:S04]  /*1b90*/  LDG.E.64.CONSTANT R16, desc[UR6][R4.64+0x3000] ;  /* 0x0030000604107981 */ /* 0x000f68000c1e9b00 */
[----:B------:R-:W5:Y:S04]  /*1ba0*/  LDG.E.64.CONSTANT R14, desc[UR6][R14.64] ;  /* 0x000000060e0e7981 */ /* 0x000f68000c1e9b00 */
[----:B------:R-:W5:Y:S01]  /*1bb0*/  LDG.E.64.CONSTANT R18, desc[UR6][R4.64+0x4000] ;  /* 0x0040000604127981 */ /* 0x000f62000c1e9b00 */
        /* <DEDUP_REMOVED lines=11> */
[----:B------:R-:W5:Y:S04]  /*1c70*/  LDG.E.64.CONSTANT R34, desc[UR6][R4.64+0xc000] ;  /* 0x00c0000604227981 */ /* 0x000f68000c1e9b00 */
[----:B------:R0:W5:Y:S01]  /*1c80*/  LDG.E.64.CONSTANT R36, desc[UR6][R4.64+0xd000] ;  /* 0x00d0000604247981 */ /* 0x000162000c1e9b00 */
[----:B------:R-:W-:-:S05]  /*1c90*/  VIADD R45, R45, 0x2000 ;  /* 0x000020002d2d7836 */ /* 0x000fca0000000000 */
[----:B------:R-:W-:Y:S02]  /*1ca0*/  ISETP.GE.AND P1, PT, R45, R40, PT ;  /* 0x000000282d00720c */ /* 0x000fe40003f26270 */
[----:B0-----:R-:W-:Y:S01]  /*1cb0*/  IADD3 R4, P2, PT, R4, 0x10000, RZ ;  /* 0x0001000004047810 */ /* 0x001fe20007f5e0ff */
[----:B------:R-:W-:-:S04]  /*1cc0*/  VIADD R43, R43, 0x2000 ;  /* 0x000020002b2b7836 */ /* 0x000fc80000000000 */
[----:B------:R-:W-:Y:S01]  /*1cd0*/  IMAD.X R5, RZ, RZ, R5, P2 ;  /* 0x000000ffff057224 */ /* 0x000fe200010e0605 */
[----:B----4-:R-:W-:-:S08]  /*1ce0*/  DADD R38, R38, R6 ;  /* 0x0000000026267229 */ /* 0x010fd00000000006 */
[----:B--2---:R-:W-:-:S08]  /*1cf0*/  DADD R8, R38, R8 ;  /* 0x0000000026087229 */ /* 0x004fd00000000008 */
[----:B---3--:R-:W-:-:S08]  /*1d00*/  DADD R8, R8, R10 ;  /* 0x0000000008087229 */ /* 0x008fd0000000000a */
[----:B-----5:R-:W-:-:S08]  /*1d10*/  DADD R8, R8, R12 ;  /* 0x0000000008087229 */ /* 0x020fd0000000000c */
        /* <DEDUP_REMOVED lines=13> */
.L_x_25:
[----:B------:R-:W-:Y:S05]  /*1df0*/  BSYNC.RECONVERGENT B2 ;  /* 0x0000000000027941 */ /* 0x000fea0003800200 */
.L_x_24:
[----:B------:R-:W-:Y:S01]  /*1e00*/  IMAD.IADD R8, R0, 0x1, -R45 ;  /* 0x0000000100087824 */ /* 0x000fe200078e0a2d */
[----:B------:R-:W-:Y:S04]  /*1e10*/  BSSY.RECONVERGENT B2, `(.L_x_27) ;  /* 0x000001c000027945 */ /* 0x000fe80003800200 */
[----:B------:R-:W-:-:S13]  /*1e20*/  ISETP.GT.AND P1, PT, R8, 0x800, PT ;  /* 0x000008000800780c */ /* 0x000fda0003f24270 */
[----:B------:R-:W-:Y:S05]  /*1e30*/  @!P1 BRA `(.L_x_28) ;  /* 0x0000000000649947 */ /* 0x000fea0003800000 */
        /* <DEDUP_REMOVED lines=9> */
[----:B------:R-:W5:Y:S04]  /*1ed0*/  LDG.E.64.CONSTANT R22, desc[UR6][R4.64+0x4000] ;  /* 0x0040000604167981 */ /* 0x000f68000c1e9b00 */
[----:B------:R0:W5:Y:S01]  /*1ee0*/  LDG.E.64.CONSTANT R8, desc[UR6][R4.64+0x5000] ;  /* 0x0050000604087981 */ /* 0x000162000c1e9b00 */
[----:B------:R-:W-:Y:S01]  /*1ef0*/  PLOP3.LUT P0, PT, PT, PT, PT, 0x8, 0x80 ;  /* 0x000000000080781c */ /* 0x000fe20003f0e170 */
[----:B------:R-:W-:-:S02]  /*1f00*/  VIADD R45, R45, 0x1000 ;  /* 0x000010002d2d7836 */ /* 0x000fc40000000000 */
[----:B------:R-:W-:Y:S01]  /*1f10*/  VIADD R43, R43, 0x1000 ;  /* 0x000010002b2b7836 */ /* 0x000fe20000000000 */
[----:B----4-:R-:W-:-:S08]  /*1f20*/  DADD R6, R6, R10 ;  /* 0x0000000006067229 */ /* 0x010fd0000000000a */
[----:B--2---:R-:W-:-:S08]  /*1f30*/  DADD R6, R6, R12 ;  /* 0x0000000006067229 */ /* 0x004fd0000000000c */
[----:B---3--:R-:W-:-:S08]  /*1f40*/  DADD R6, R6, R14 ;  /* 0x0000000006067229 */ /* 0x008fd0000000000e */
[----:B-----5:R-:W-:-:S08]  /*1f50*/  DADD R6, R6, R16 ;  /* 0x0000000006067229 */ /* 0x020fd00000000010 */
[----:B------:R-:W-:-:S08]  /*1f60*/  DADD R6, R6, R18 ;  /* 0x0000000006067229 */ /* 0x000fd00000000012 */
[----:B------:R-:W-:Y:S01]  /*1f70*/  DADD R6, R6, R20 ;  /* 0x0000000006067229 */ /* 0x000fe20000000014 */
[----:B------:R-:W-:-:S07]  /*1f80*/  IADD3 R10, P1, PT, R4, 0x8000, RZ ;  /* 0x00008000040a7810 */ /* 0x000fce0007f3e0ff */
[----:B------:R-:W-:Y:S01]  /*1f90*/  DADD R6, R6, R22 ;  /* 0x0000000006067229 */ /* 0x000fe20000000016 */
[----:B0-----:R-:W-:Y:S02]  /*1fa0*/  IMAD.X R5, RZ, RZ, R5, P1 ;  /* 0x000000ffff057224 */ /* 0x001fe400008e0605 */
[----:B------:R-:W-:-:S05]  /*1fb0*/  IMAD.MOV.U32 R4, RZ, RZ, R10 ;  /* 0x000000ffff047224 */ /* 0x000fca00078e000a */
[----:B------:R-:W-:-:S11]  /*1fc0*/  DADD R6, R6, R8 ;  /* 0x0000000006067229 */ /* 0x000fd60000000008 */
.L_x_28:
[----:B------:R-:W-:Y:S05]  /*1fd0*/  BSYNC.RECONVERGENT B2 ;  /* 0x0000000000027941 */ /* 0x000fea0003800200 */
.L_x_27:
[----:B------:R-:W-:-:S13]  /*1fe0*/  ISETP.LT.OR P0, PT, R45, R0, P0 ;  /* 0x000000002d00720c */ /* 0x000fda0000701670 */
[----:B------:R-:W-:Y:S05]  /*1ff0*/  @!P0 BRA `(.L_x_20) ;  /* 0x0000000000248947 */ /* 0x000fea0003800000 */
[----:B------:R-:W-:Y:S01]  /*2000*/  IMAD.WIDE.U32 R2, R43, 0x8, R2 ;  /* 0x000000082b027825 */ /* 0x000fe200078e0002 */
[----:B------:R-:W2:Y:S04]  /*2010*/  LDG.E.64.CONSTANT R8, desc[UR6][R4.64+-0x1000] ;  /* 0xfff0000604087981 */ /* 0x000ea8000c1e9b00 */
[----:B------:R-:W3:Y:S04]  /*2020*/  LDG.E.64.CONSTANT R10, desc[UR6][R4.64] ;  /* 0x00000006040a7981 */ /* 0x000ee8000c1e9b00 */
[----:B------:R-:W4:Y:S04]  /*2030*/  LDG.E.64.CONSTANT R2, desc[UR6][R2.64] ;  /* 0x0000000602027981 */ /* 0x000f28000c1e9b00 */
[----:B------:R-:W5:Y:S01]  /*2040*/  LDG.E.64.CONSTANT R12, desc[UR6][R4.64+0x1000] ;  /* 0x00100006040c7981 */ /* 0x000f62000c1e9b00 */
[----:B----4-:R-:W-:-:S08]  /*2050*/  DADD R6, R6, R2 ;  /* 0x0000000006067229 */ /* 0x010fd00000000002 */
[----:B--2---:R-:W-:-:S08]  /*2060*/  DADD R6, R6, R8 ;  /* 0x0000000006067229 */ /* 0x004fd00000000008 */
[----:B---3--:R-:W-:-:S08]  /*2070*/  DADD R6, R6, R10 ;  /* 0x0000000006067229 */ /* 0x008fd0000000000a */
[----:B-----5:R-:W-:-:S11]  /*2080*/  DADD R6, R6, R12 ;  /* 0x0000000006067229 */ /* 0x020fd6000000000c */
.L_x_20:
[----:B------:R-:W-:Y:S05]  /*2090*/  BSYNC.RECONVERGENT B1 ;  /* 0x0000000000017941 */ /* 0x000fea0003800200 */
.L_x_18:
[----:B------:R-:W0:Y:S01]  /*20a0*/  S2R R0, SR_LANEID ;  /* 0x0000000000007919 */ /* 0x000e220000000000 */
[----:B------:R-:W-:Y:S04]  /*20b0*/  SHFL.DOWN PT, R2, R6, 0x1, 0x1f ;  /* 0x08201f0006027f89 */ /* 0x000fe800000e0000 */
[----:B------:R-:W1:Y:S02]  /*20c0*/  SHFL.DOWN PT, R3, R7, 0x1, 0x1f ;  /* 0x08201f0007037f89 */ /* 0x000e6400000e0000 */
[----:B-1----:R-:W-:Y:S01]  /*20d0*/  DADD R2, R2, R6 ;  /* 0x0000000002027229 */ /* 0x002fe20000000006 */
[C---:B0-----:R-:W-:Y:S02]  /*20e0*/  ISETP.GT.AND P0, PT, R0.reuse, 0x1e, PT ;  /* 0x0000001e0000780c */ /* 0x041fe40003f04270 */
[----:B------:R-:W-:-:S07]  /*20f0*/  ISETP.NE.AND P1, PT, R0, RZ, PT ;  /* 0x000000ff0000720c */ /* 0x000fce0003f25270 */
        /* <DEDUP_REMOVED lines=15> */
[----:B------:R-:W-:Y:S01]  /*21f0*/  ISETP.GT.AND P0, PT, R0, 0x17, PT ;  /* 0x000000170000780c */ /* 0x000fe20003f04270 */
[----:B------:R-:W-:Y:S01]  /*2200*/  SHFL.DOWN PT, R2, R6, 0x8, 0x1f ;  /* 0x09001f0006027f89 */ /* 0x000fe200000e0000 */
[----:B------:R-:W-:-:S03]  /*2210*/  @!P1 MOV R8, 0x400 ;  /* 0x0000040000089802 */ /* 0x000fc60000000f00 */
[----:B------:R-:W0:Y:S01]  /*2220*/  SHFL.DOWN PT, R3, R7, 0x8, 0x1f ;  /* 0x09001f0007037f89 */ /* 0x000e2200000e0000 */
[----:B-1----:R-:W-:Y:S01]  /*2230*/  @!P1 LEA R11, R11, R8, 0x18 ;  /* 0x000000080b0b9211 */ /* 0x002fe200078ec0ff */
[----:B0-----:R-:W-:-:S10]  /*2240*/  DADD R2, R2, R6 ;  /* 0x0000000002027229 */ /* 0x001fd40000000006 */
[----:B------:R-:W-:Y:S02]  /*2250*/  FSEL R4, R6, R2, P0 ;  /* 0x0000000206047208 */ /* 0x000fe40000000000 */
[----:B------:R-:W-:Y:S02]  /*2260*/  FSEL R5, R7, R3, P0 ;  /* 0x0000000307057208 */ /* 0x000fe40000000000 */
[----:B------:R-:W-:Y:S01]  /*2270*/  @!P1 SHF.R.U32.HI R6, RZ, 0x2, R41 ;  /* 0x00000002ff069819 */ /* 0x000fe20000011629 */
[----:B------:R-:W-:Y:S01]  /*2280*/  SHFL.DOWN PT, R2, R4, 0x10, 0x1f ;  /* 0x0a001f0004027f89 */ /* 0x000fe200000e0000 */
[----:B------:R-:W-:Y:S02]  /*2290*/  ISETP.NE.AND P0, PT, R41, RZ, PT ;  /* 0x000000ff2900720c */ /* 0x000fe40003f05270 */
[----:B------:R-:W-:Y:S01]  /*22a0*/  @!P1 LOP3.LUT R6, R6, 0xf8, RZ, 0xc0, !PT ;  /* 0x000000f806069812 */ /* 0x000fe200078ec0ff */
[----:B------:R-:W0:Y:S04]  /*22b0*/  SHFL.DOWN PT, R3, R5, 0x10, 0x1f ;  /* 0x0a001f0005037f89 */ /* 0x000e2800000e0000 */
[----:B------:R-:W-:Y:S01]  /*22c0*/  @!P1 IMAD.IADD R11, R6, 0x1, R11 ;  /* 0x00000001060b9824 */ /* 0x000fe200078e020b */
[----:B0-----:R-:W-:-:S07]  /*22d0*/  DADD R2, R2, R4 ;  /* 0x0000000002027229 */ /* 0x001fce0000000004 */
[----:B------:R0:W-:Y:S01]  /*22e0*/  @!P1 STS.64 [R11+0x10], R2 ;  /* 0x000010020b009388 */ /* 0x0001e20000000a00 */
[----:B------:R-:W-:Y:S01]  /*22f0*/  BAR.SYNC.DEFER_BLOCKING 0x0 ;  /* 0x0000000000007b1d */ /* 0x000fe20000010000 */
[----:B------:R-:W-:-:S04]  /*2300*/  ISETP.GT.AND P1, PT, R0, 0xf, PT ;  /* 0x0000000f0000780c */ /* 0x000fc80003f24270 */
[----:B------:R-:W-:Y:S02]  /*2310*/  FSEL R0, R4, R2, P1 ;  /* 0x0000000204007208 */ /* 0x000fe40000800000 */
[----:B------:R-:W-:-:S03]  /*2320*/  FSEL R5, R5, R3, P1 ;  /* 0x0000000305057208 */ /* 0x000fc60000800000 */
[----:B0-----:R-:W-:Y:S02]  /*2330*/  IMAD.MOV.U32 R2, RZ, RZ, R0 ;  /* 0x000000ffff027224 */ /* 0x001fe400078e0000 */
[----:B------:R-:W-:Y:S01]  /*2340*/  IMAD.MOV.U32 R3, RZ, RZ, R5 ;  /* 0x000000ffff037224 */ /* 0x000fe200078e0005 */
[----:B------:R-:W-:Y:S06]  /*2350*/  @P0 BRA `(.L_x_16) ;  /* 0x0000000000680947 */ /* 0x000fec0003800000 */
[----:B------:R-:W0:Y:S01]  /*2360*/  S2UR UR5, SR_CgaCtaId ;  /* 0x00000000000579c3 */ /* 0x000e220000008800 */
[----:B------:R-:W-:Y:S02]  /*2370*/  UMOV UR4, 0x400 ;  /* 0x0000040000047882 */ /* 0x000fe40000000000 */
[----:B0-----:R-:W-:-:S09]  /*2380*/  ULEA UR4, UR5, UR4, 0x18 ;  /* 0x0000000405047291 */ /* 0x001fd2000f8ec0ff */
[----:B------:R-:W0:Y:S04]  /*2390*/  LDS.64 R4, [UR4+0x18] ;  /* 0x00001804ff047984 */ /* 0x000e280008000a00 */
[----:B------:R-:W1:Y:S04]  /*23a0*/  LDS.128 R8, [UR4+0x20] ;  /* 0x00002004ff087984 */ /* 0x000e680008000c00 */
        /* <DEDUP_REMOVED lines=20> */
[----:B------:R-:W-:-:S11]  /*24f0*/  DADD R2, R2, R10 ;  /* 0x0000000002027229 */ /* 0x000fd6000000000a */
.L_x_16:
[----:B------:R-:W-:Y:S05]  /*2500*/  BSYNC.RECONVERGENT B0 ;  /* 0x0000000000007941 */ /* 0x000fea0003800200 */
.L_x_1:
[----:B------:R-:W-:Y:S05]  /*2510*/  @P0 EXIT ;  /* 0x000000000000094d */ /* 0x000fea0003800000 */
[----:B------:R-:W0:Y:S01]  /*2520*/  LDCU.64 UR4, c[0x0][0x398] ;  /* 0x00007300ff0477ac */ /* 0x000e220008000a00 */
[----:B------:R-:W2:Y:S01]  /*2530*/  LDC.64 R4, c[0x0][0x388] ;  /* 0x0000e200ff047b82 */ /* 0x000ea20000000a00 */
[----:B0-----:R-:W-:-:S07]  /*2540*/  DADD R2, R2, UR4 ;  /* 0x0000000402027e29 */ /* 0x001fce0008000000 */
[----:B--2---:R-:W-:Y:S01]  /*2550*/  STG.E.64 desc[UR6][R4.64], R2 ;  /* 0x0000000204007986 */ /* 0x004fe2000c101b06 */
[----:B------:R-:W-:Y:S05]  /*2560*/  EXIT ;  /* 0x000000000000794d */ /* 0x000fea0003800000 */
.L_x_29:
[----:B------:R-:W-:-:S00]  /*2570*/  BRA `(.L_x_29) ;  /* 0xfffffffc00fc7947 */ /* 0x000fc0000383ffff */
[----:B------:R-:W-:-:S00]  /*2580*/  NOP ;  /* 0x0000000000007918 */ /* 0x000fc00000000000 */
[----:B------:R-:W-:-:S00]  /*2590*/  NOP ;  /* 0x0000000000007918 */ /* 0x000fc00000000000 */
[----:B------:R-:W-:-:S00]  /*25a0*/  NOP ;  /* 0x0000000000007918 */ /* 0x000fc00000000000 */
[----:B------:R-:W-:-:S00]  /*25b0*/  NOP ;  /* 0x0000000000007918 */ /* 0x000fc00000000000 */
[----:B------:R-:W-:-:S00]  /*25c0*/  NOP ;  /* 0x0000000000007918 */ /* 0x000fc00000000000 */
[----:B------:R-:W-:-:S00]  /*25d0*/  NOP ;  /* 0x0000000000007918 */ /* 0x000fc00000000000 */
[----:B------:R-:W-:-:S00]  /*25e0*/  NOP ;  /* 0x0000000000007918 */ /* 0x000fc00000000000 */
[----:B------:R-:W-:-:S00]  /*25f0*/  NOP ;  /* 0x0000000000007918 */ /* 0x000fc00000000000 */
.L_x_264:


//--------------------- .text._ZN3cub18CUB_300001_SM_10006detail6reduce18DeviceReduceKernelINS2_10policy_hubIdyN4cuda3std3__44plusIdEEE10Policy1000EN6thrust24THRUST_300001_SM_1000_NS6detail15normal_iteratorINSD_10device_ptrIdEEEEyS9_dNS7_10__identityEEEvT0_PT3_T1_NS0_13GridEvenShareISN_EET2_T4_ --------------------------
	.section	.text._ZN3cub18CUB_300001_SM_10006detail6reduce18DeviceReduceKernelINS2_10policy_hubIdyN4cuda3std3__44plusIdEEE10Policy1000EN6thrust24THRUST_300001_SM_1000_NS6detail15normal_iteratorINSD_10device_ptrIdEEEEyS9_dNS7_10__identityEEEvT0_PT3_T1_NS0_13GridEvenShareISN_EET2_T4_,"ax",@progbits
	.align	128
        .global         _ZN3cub18CUB_300001_SM_10006detail6reduce18DeviceReduceKernelINS2_10policy_hubIdyN4cuda3std3__44plusIdEEE10Policy1000EN6thrust24THRUST_300001_SM_1000_NS6detail15normal_iteratorINSD_10device_ptrIdEEEEyS9_dNS7_10__identityEEEvT0_PT3_T1_NS0_13GridEvenShareISN_EET2_T4_
        .type           _ZN3cub18CUB_300001_SM_10006detail6reduce18DeviceReduceKernelINS2_10policy_hubIdyN4cuda3std3__44plusIdEEE10Policy1000EN6thrust24THRUST_300001_SM_1000_NS6detail15normal_iteratorINSD_10device_ptrIdEEEEyS9_dNS7_10__identityEEEvT0_PT3_T1_NS0_13GridEvenShareISN_EET2_T4_,@function
        .size           _ZN3cub18CUB_300001_SM_10006detail6reduce18DeviceReduceKernelINS2_10policy_hubIdyN4cuda3std3__44plusIdEEE10Policy1000EN6thrust24THRUST_300001_SM_1000_NS6detail15normal_iteratorINSD_10device_ptrIdEEEEyS9_dNS7_10__identityEEEvT0_PT3_T1_NS0_13GridEvenShareISN_EET2_T4_,(.L_x_265 - _ZN3cub18CUB_300001_SM_10006detail6reduce18DeviceReduceKernelINS2_10policy_hubIdyN4cuda3std3__44plusIdEEE10Policy1000EN6thrust24THRUST_300001_SM_1000_NS6detail15normal_iteratorINSD_10device_ptrIdEEEEyS9_dNS7_10__identityEEEvT0_PT3_T1_NS0_13GridEvenShareISN_EET2_T4_)
        .other          _ZN3cub18CUB_300001_SM_10006detail6reduce18DeviceReduceKernelINS2_10policy_hubIdyN4cuda3std3__44plusIdEEE10Policy1000EN6thrust24THRUST_300001_SM_1000_NS6detail15normal_iteratorINSD_10device_ptrIdEEEEyS9_dNS7_10__identityEEEvT0_PT3_T1_NS0_13GridEvenShareISN_EET2_T4_,@"STO_CUDA_ENTRY STV_DEFAULT"
_ZN3cub18CUB_300001_SM_10006detail6reduce18DeviceReduceKernelINS2_10policy_hubIdyN4cuda3std3__44plusIdEEE10Policy1000EN6thrust24THRUST_300001_SM_1000_NS6detail15normal_iteratorINSD_10device_ptrIdEEEEyS9_dNS7_10__identityEEEvT0_PT3_T1_NS0_13GridEvenShareISN_EET2_T4_:
.text._ZN3cub18CUB_300001_SM_10006detail6reduce18DeviceReduceKernelINS2_10policy_hubIdyN4cuda3std3__44plusIdEEE10Policy1000EN6thrust24THRUST_300001_SM_1000_NS6detail15normal_iteratorINSD_10device_ptrIdEEEEyS9_dNS7_10__identityEEEvT0_PT3_T1_NS0_13GridEvenShareISN_EET2_T4_:
[----:B------:R-:W-:Y:S08]  /*0000*/  LDC R1, c[0x0][0x37c] ;  /* 0x0000df00ff017b82 */ /* 0x000ff00000000800 */
[----:B------:R-:W0:Y:S01]  /*0010*/  S2UR UR18, SR_CTAID.X ;  /* 0x00000000001279c3 */ /* 0x000e220000002500 */
[----:B------:R-:W1:Y:S01]  /*0020*/  LDCU.64 UR4, c[0x0][0x3b8] ;  /* 0x00007700ff0477ac */ /* 0x000e620008000a00 */
[----:B------:R-:W-:Y:S01]  /*0030*/  BSSY.RECONVERGENT B0, `(.L_x_30) ;  /* 0x0000277000007945 */ /* 0x000fe20003800200 */
[----:B------:R-:W2:Y:S01]  /*0040*/  LDCU UR11, c[0x0][0x3c0] ;  /* 0x00007800ff0b77ac */ /* 0x000ea20008000800 */
[----:B------:R-:W3:Y:S01]  /*0050*/  LDCU.64 UR16, c[0x0][0x358] ;  /* 0x00006b00ff1077ac */ /* 0x000ee20008000a00 */
[----:B-1----:R-:W-:-:S02]  /*0060*/  IMAD.U32 R12, RZ, RZ, UR4 ;  /* 0x00000004ff0c7e24 */ /* 0x002fc4000f8e00ff */
[----:B------:R-:W-:Y:S01]  /*0070*/  IMAD.U32 R3, RZ, RZ, UR5 ;  /* 0x00000005ff037e24 */ /* 0x000fe2000f8e00ff */
[----:B--2---:R-:W-:Y:S02]  /*0080*/  UIMAD UR5, UR11, 0xe00, URZ ;  /* 0x00000e000b0578a4 */ /* 0x004fe4000f8e02ff */
[----:B0-----:R-:W-:Y:S02]  /*0090*/  UIMAD UR9, UR18, 0xe00, URZ ;  /* 0x00000e00120978a4 */ /* 0x001fe4000f8e02ff */
[----:B------:R-:W-:-:S04]  /*00a0*/  USHF.R.S32.HI UR4, URZ, 0x1f, UR5 ;  /* 0x0000001fff047899 */ /* 0x000fc80008011405 */
[----:B------:R-:W-:-:S04]  /*00b0*/  IADD3 R13, P1, PT, R12, -UR9, RZ ;  /* 0x800000090c0d7c10 */ /* 0x000fc8000ff3e0ff */
[----:B------:R-:W-:Y:S02]  /*00c0*/  ISETP.GT.U32.AND P0, PT, R13, 0xdff, PT ;  /* 0x00000dff0d00780c */ /* 0x000fe40003f04070 */
[----:B------:R-:W-:-:S04]  /*00d0*/  IADD3.X R2, PT, PT, R3, -0x1, RZ, P1, !PT ;  /* 0xffffffff03027810 */ /* 0x000fc80000ffe4ff */
[----:B------:R-:W-:-:S13]  /*00e0*/  ISETP.GT.U32.AND.EX P0, PT, R2, RZ, PT, P0 ;  /* 0x000000ff0200720c */ /* 0x000fda0003f04100 */
[----:B---3--:R-:W-:Y:S05]  /*00f0*/  @P0 BRA `(.L_x_31) ;  /* 0x0000001400280947 */ /* 0x008fea0003800000 */
[----:B------:R-:W0:Y:S01]  /*0100*/  S2R R0, SR_TID.X ;  /* 0x0000000000007919 */ /* 0x000e220000002100 */
[----:B------:R-:W-:Y:S01]  /*0110*/  VIADD R3, R12, -UR9 ;  /* 0x800000090c037c36 */ /* 0x000fe20008000000 */
[----:B------:R-:W-:Y:S01]  /*0120*/  BSSY.RECONVERGENT B1, `(.L_x_32) ;  /* 0x000000a000017945 */ /* 0x000fe20003800200 */
[----:B------:R-:W-:-:S03]  /*0130*/  CS2R R8, SRZ ;  /* 0x0000000000087805 */ /* 0x000fc6000001ff00 */
[----:B0-----:R-:W-:Y:S01]  /*0140*/  ISETP.GE.AND P0, PT, R0, R3, PT ;  /* 0x000000030000720c */ /* 0x001fe20003f06270 */
[----:B------:R-:W-:-:S12]  /*0150*/  IMAD.MOV.U32 R2, RZ, RZ, R0 ;  /* 0x000000ffff027224 */ /* 0x000fd800078e0000 */
[----:B------:R-:W-:Y:S05]  /*0160*/  @P0 BRA `(.L_x_33) ;  /* 0x0000000000140947 */ /* 0x000fea0003800000 */
[----:B------:R-:W0:Y:S01]  /*0170*/  LDC.64 R8, c[0x0][0x380] ;  /* 0x0000e000ff087b82 */ /* 0x000e220000000a00 */
[----:B------:R-:W-:-:S04]  /*0180*/  VIADD R5, R0, UR9 ;  /* 0x0000000900057c36 */ /* 0x000fc80008000000 */
[----:B0-----:R-:W-:-:S06]  /*0190*/  IMAD.WIDE.U32 R8, R5, 0x8, R8 ;  /* 0x0000000805087825 */ /* 0x001fcc00078e0008 */
[----:B------:R-:W5:Y:S01]  /*01a0*/  LDG.E.64 R8, desc[UR16][R8.64] ;  /* 0x0000001008087981 */ /* 0x000f62000c1e1b00 */
[----:B------:R-:W-:-:S07]  /*01b0*/  VIADD R2, R0, 0x200 ;  /* 0x0000020000027836 */ /* 0x000fce0000000000 */
.L_x_33:
[----:B------:R-:W-:Y:S05]  /*01c0*/  BSYNC.RECONVERGENT B1 ;  /* 0x0000000000017941 */ /* 0x000fea0003800200 */
.L_x_32:
[----:B------:R-:W-:Y:S01]  /*01d0*/  ISETP.GE.AND P0, PT, R2, R3, PT ;  /* 0x000000030200720c */ /* 0x000fe20003f06270 */
[----:B------:R-:W-:-:S12]  /*01e0*/  BSSY.RECONVERGENT B1, `(.L_x_34) ;  /* 0x0000078000017945 */ /* 0x000fd80003800200 */
[----:B------:R-:W-:Y:S05]  /*01f0*/  @P0 BRA `(.L_x_35) ;  /* 0x0000000400d80947 */ /* 0x000fea0003800000 */
[----:B------:R-:W-:Y:S01]  /*0200*/  LOP3.LUT R5, RZ, R2, RZ, 0x33, !PT ;  /* 0x00000002ff057212 */ /* 0x000fe200078e33ff */
[----:B------:R-:W-:Y:S03]  /*0210*/  BSSY.RECONVERGENT B2, `(.L_x_36) ;  /* 0x0000036000027945 */ /* 0x000fe60003800200 */
[----:B------:R-:W-:-:S04]  /*0220*/  IADD3 R12, PT, PT, R12, -UR9, R5 ;  /* 0x800000090c0c7c10 */ /* 0x000fc8000fffe005 */
[C---:B------:R-:W-:Y:S02]  /*0230*/  ISETP.GE.U32.AND P1, PT, R12.reuse, 0x1e00, PT ;  /* 0x00001e000c00780c */ /* 0x040fe40003f26070 */
[----:B------:R-:W-:-:S04]  /*0240*/  LEA.HI R4, R12, 0x1, RZ, 0x17 ;  /* 0x000000010c047811 */ /* 0x000fc800078fb8ff */
[----:B------:R-:W-:-:S04]  /*0250*/  LOP3.LUT R5, R4, 0xf, RZ, 0xc0, !PT ;  /* 0x0000000f04057812 */ /* 0x000fc800078ec0ff */
[----:B------:R-:W-:-:S03]  /*0260*/  ISETP.NE.AND P0, PT, R5, RZ, PT ;  /* 0x000000ff0500720c */ /* 0x000fc60003f05270 */
[----:B------:R-:W-:Y:S10]  /*0270*/  @!P1 BRA `(.L_x_37) ;  /* 0x0000000000bc9947 */ /* 0x000ff40003800000 */
[----:B------:R-:W0:Y:S01]  /*0280*/  LDCU.64 UR4, c[0x0][0x380] ;  /* 0x00007000ff0477ac */ /* 0x000e220008000a00 */
[----:B------:R-:W-:Y:S01]  /*0290*/  IMAD.WIDE.U32 R6, R2, 0x8, RZ ;  /* 0x0000000802067825 */ /* 0x000fe200078e00ff */
[----:B------:R-:W-:-:S03]  /*02a0*/  LOP3.LUT R26, R4, 0xfffff0, RZ, 0xc0, !PT ;  /* 0x00fffff0041a7812 */ /* 0x000fc600078ec0ff */
[----:B------:R-:W-:Y:S02]  /*02b0*/  IMAD.U32 R11, RZ, RZ, UR18 ;  /* 0x00000012ff0b7e24 */ /* 0x000fe4000f8e00ff */
[----:B------:R-:W-:Y:S02]  /*02c0*/  IMAD.MOV R26, RZ, RZ, -R26 ;  /* 0x000000ffff1a7224 */ /* 0x000fe400078e0a1a */
[----:B------:R-:W-:-:S03]  /*02d0*/  IMAD.WIDE.U32 R6, R11, 0x7000, R6 ;  /* 0x000070000b067825 */ /* 0x000fc600078e0006 */
[----:B0-----:R-:W-:-:S04]  /*02e0*/  IADD3 R6, P1, PT, R6, UR4, RZ ;  /* 0x0000000406067c10 */ /* 0x001fc8000ff3e0ff */
[----:B------:R-:W-:-:S04]  /*02f0*/  IADD3 R6, P2, PT, R6, 0x8000, RZ ;  /* 0x0000800006067810 */ /* 0x000fc80007f5e0ff */
[----:B------:R-:W-:-:S09]  /*0300*/  IADD3.X R7, PT, PT, RZ, UR5, R7, P2, P1 ;  /* 0x00000005ff077c10 */ /* 0x000fd200097e2407 */
.L_x_38:
[----:B------:R-:W2:Y:S04]  /*0310*/  LDG.E.64 R10, desc[UR16][R6.64+-0x8000] ;  /* 0xff800010060a7981 */ /* 0x000ea8000c1e1b00 */
[----:B------:R-:W3:Y:S04]  /*0320*/  LDG.E.64 R12, desc[UR16][R6.64+-0x7000] ;  /* 0xff900010060c7981 */ /* 0x000ee8000c1e1b00 */
[----:B------:R-:W4:Y:S04]  /*0330*/  LDG.E.64 R14, desc[UR16][R6.64+-0x6000] ;  /* 0xffa00010060e7981 */ /* 0x000f28000c1e1b00 */
[----:B------:R-:W4:Y:S04]  /*0340*/  LDG.E.64 R16, desc[UR16][R6.64+-0x5000] ;  /* 0xffb0001006107981 */ /* 0x000f28000c1e1b00 */
[----:B------:R-:W4:Y:S04]  /*0350*/  LDG.E.64 R18, desc[UR16][R6.64+-0x4000] ;  /* 0xffc0001006127981 */ /* 0x000f28000c1e1b00 */
[----:B------:R-:W4:Y:S04]  /*0360*/  LDG.E.64 R20, desc[UR16][R6.64+-0x3000] ;  /* 0xffd0001006147981 */ /* 0x000f28000c1e1b00 */
[----:B------:R-:W4:Y:S04]  /*0370*/  LDG.E.64 R24, desc[UR16][R6.64+-0x2000] ;  /* 0xffe0001006187981 */ /* 0x000f28000c1e1b00 */
[----:B------:R-:W4:Y:S01]  /*0380*/  LDG.E.64 R22, desc[UR16][R6.64+-0x1000] ;  /* 0xfff0001006167981 */ /* 0x000f22000c1e1b00 */
[----:B--2--5:R-:W-:-:S03]  /*0390*/  DADD R10, R10, R8 ;  /* 0x000000000a0a7229 */ /* 0x024fc60000000008 */
[----:B------:R-:W2:Y:S05]  /*03a0*/  LDG.E.64 R8, desc[UR16][R6.64] ;  /* 0x0000001006087981 */ /* 0x000eaa000c1e1b00 */
[----:B---3--:R-:W-:Y:S02]  /*03b0*/  DADD R12, R10, R12 ;  /* 0x000000000a0c7229 */ /* 0x008fe4000000000c */
[----:B------:R-:W3:Y:S06]  /*03c0*/  LDG.E.64 R10, desc[UR16][R6.64+0x1000] ;  /* 0x00100010060a7981 */ /* 0x000eec000c1e1b00 */
[----:B----4-:R-:W-:-:S02]  /*03d0*/  DADD R14, R12, R14 ;  /* 0x000000000c0e7229 */ /* 0x010fc4000000000e */
[----:B------:R-:W4:Y:S06]  /*03e0*/  LDG.E.64 R12, desc[UR16][R6.64+0x2000] ;  /* 0x00200010060c7981 */ /* 0x000f2c000c1e1b00 */
[----:B------:R-:W-:Y:S02]  /*03f0*/  DADD R16, R14, R16 ;  /* 0x000000000e107229 */ /* 0x000fe40000000010 */
[----:B------:R-:W4:Y:S06]  /*0400*/  LDG.E.64 R14, desc[UR16][R6.64+0x3000] ;  /* 0x00300010060e7981 */ /* 0x000f2c000c1e1b00 */
[----:B------:R-:W-:-:S02]  /*0410*/  DADD R18, R16, R18 ;  /* 0x0000000010127229 */ /* 0x000fc40000000012 */
[----:B------:R-:W4:Y:S06]  /*0420*/  LDG.E.64 R16, desc[UR16][R6.64+0x4000] ;  /* 0x0040001006107981 */ /* 0x000f2c000c1e1b00 */
[----:B------:R-:W-:Y:S02]  /*0430*/  DADD R20, R18, R20 ;  /* 0x0000000012147229 */ /* 0x000fe40000000014 */
[----:B------:R-:W4:Y:S06]  /*0440*/  LDG.E.64 R18, desc[UR16][R6.64+0x5000] ;  /* 0x0050001006127981 */ /* 0x000f2c000c1e1b00 */
[----:B------:R-:W-:-:S02]  /*0450*/  DADD R24, R20, R24 ;  /* 0x0000000014187229 */ /* 0x000fc40000000018 */
[----:B------:R-:W4:Y:S06]  /*0460*/  LDG.E.64 R20, desc[UR16][R6.64+0x6000] ;  /* 0x0060001006147981 */ /* 0x000f2c000c1e1b00 */
[----:B------:R-:W-:Y:S02]  /*0470*/  DADD R22, R24, R22 ;  /* 0x0000000018167229 */ /* 0x000fe40000000016 */
[----:B------:R0:W4:Y:S01]  /*0480*/  LDG.E.64 R24, desc[UR16][R6.64+0x7000] ;  /* 0x0070001006187981 */ /* 0x000122000c1e1b00 */
[----:B------:R-:W-:Y:S02]  /*0490*/  VIADD R26, R26, 0x10 ;  /* 0x000000101a1a7836 */ /* 0x000fe40000000000 */
[----:B------:R-:W-:-:S03]  /*04a0*/  VIADD R2, R2, 0x2000 ;  /* 0x0000200002027836 */ /* 0x000fc60000000000 */
[----:B------:R-:W-:Y:S02]  /*04b0*/  ISETP.NE.AND P1, PT, R26, RZ, PT ;  /* 0x000000ff1a00720c */ /* 0x000fe40003f25270 */
[----:B0-----:R-:W-:-:S05]  /*04c0*/  IADD3 R6, P2, PT, R6, 0x10000, RZ ;  /* 0x0001000006067810 */ /* 0x001fca0007f5e0ff */
[----:B------:R-:W-:Y:S01]  /*04d0*/  IMAD.X R7, RZ, RZ, R7, P2 ;  /* 0x000000ffff077224 */ /* 0x000fe200010e0607 */
[----:B--2---:R-:W-:-:S08]  /*04e0*/  DADD R8, R22, R8 ;  /* 0x0000000016087229 */ /* 0x004fd00000000008 */
[----:B---3--:R-:W-:-:S08]  /*04f0*/  DADD R8, R8, R10 ;  /* 0x0000000008087229 */ /* 0x008fd0000000000a */
[----:B----4-:R-:W-:-:S08]  /*0500*/  DADD R8, R8, R12 ;  /* 0x0000000008087229 */ /* 0x010fd0000000000c */
[----:B------:R-:W-:-:S08]  /*0510*/  DADD R8, R8, R14 ;  /* 0x0000000008087229 */ /* 0x000fd0000000000e */
[----:B------:R-:W-:-:S08]  /*0520*/  DADD R8, R8, R16 ;  /* 0x0000000008087229 */ /* 0x000fd00000000010 */
[----:B------:R-:W-:-:S08]  /*0530*/  DADD R8, R8, R18 ;  /* 0x0000000008087229 */ /* 0x000fd00000000012 */
[----:B------:R-:W-:-:S08]  /*0540*/  DADD R8, R8, R20 ;  /* 0x0000000008087229 */ /* 0x000fd00000000014 */
[----:B------:R-:W-:Y:S01]  /*0550*/  DADD R8, R8, R24 ;  /* 0x0000000008087229 */ /* 0x000fe20000000018 */
[----:B------:R-:W-:Y:S10]  /*0560*/  @P1 BRA `(.L_x_38) ;  /* 0xfffffffc00681947 */ /* 0x000ff4000383ffff */
.L_x_37:
[----:B------:R-:W-:Y:S05]  /*0570*/  BSYNC.RECONVERGENT B2 ;  /* 0x0000000000027941 */ /* 0x000fea0003800200 */
.L_x_36:
[----:B------:R-:W-:Y:S05]  /*0580*/  @!P0 BRA `(.L_x_35) ;  /* 0x0000000000f48947 */ /* 0x000fea0003800000 */
[----:B------:R-:W-:Y:S01]  /*0590*/  ISETP.GE.U32.AND P1, PT, R5, 0x8, PT ;  /* 0x000000080500780c */ /* 0x000fe20003f26070 */
[----:B------:R-:W-:Y:S01]  /*05a0*/  BSSY.RECONVERGENT B2, `(.L_x_39) ;  /* 0x000001a000027945 */ /* 0x000fe20003800200 */
[----:B------:R-:W-:-:S04]  /*05b0*/  LOP3.LUT R26, R4, 0x7, RZ, 0xc0, !PT ;  /* 0x00000007041a7812 */ /* 0x000fc800078ec0ff */
[----:B------:R-:W-:-:S07]  /*05c0*/  ISETP.NE.AND P0, PT, R26, RZ, PT ;  /* 0x000000ff1a00720c */ /* 0x000fce0003f05270 */
[----:B------:R-:W-:Y:S06]  /*05d0*/  @!P1 BRA `(.L_x_40) ;  /* 0x0000000000589947 */ /* 0x000fec0003800000 */
[----:B------:R-:W0:Y:S01]  /*05e0*/  LDCU.64 UR4, c[0x0][0x380] ;  /* 0x00007000ff0477ac */ /* 0x000e220008000a00 */
[----:B------:R-:W-:-:S04]  /*05f0*/  IADD3 R5, P1, PT, R2, UR9, RZ ;  /* 0x0000000902057c10 */ /* 0x000fc8000ff3e0ff */
[----:B------:R-:W-:Y:S02]  /*0600*/  LEA.HI.X.SX32 R6, R2, RZ, 0x1, P1 ;  /* 0x000000ff02067211 */ /* 0x000fe400008f0eff */
[----:B0-----:R-:W-:-:S04]  /*0610*/  LEA R24, P1, R5, UR4, 0x3 ;  /* 0x0000000405187c11 */ /* 0x001fc8000f8218ff */
[----:B------:R-:W-:-:S05]  /*0620*/  LEA.HI.X R25, R5, UR5, R6, 0x3, P1 ;  /* 0x0000000505197c11 */ /* 0x000fca00088f1c06 */
        /* <DEDUP_REMOVED lines=17> */
.L_x_40:
[----:B------:R-:W-:Y:S05]  /*0740*/  BSYNC.RECONVERGENT B2 ;  /* 0x0000000000027941 */ /* 0x000fea0003800200 */
.L_x_39:
        /* <DEDUP_REMOVED lines=14> */
[----:B------:R-:W4:Y:S01]  /*0830*/  LDG.E.64 R14, desc[UR16][R4.64+0x3000] ;  /* 0x00300010040e7981 */ /* 0x000f22000c1e1b00 */
[----:B------:R-:W-:Y:S01]  /*0840*/  VIADD R2, R2, 0x800 ;  /* 0x0000080002027836 */ /* 0x000fe20000000000 */
[----:B--2--5:R-:W-:-:S08]  /*0850*/  DADD R6, R8, R6 ;  /* 0x0000000008067229 */ /* 0x024fd00000000006 */
[----:B---3--:R-:W-:-:S08]  /*0860*/  DADD R6, R6, R10 ;  /* 0x0000000006067229 */ /* 0x008fd0000000000a */
[----:B----4-:R-:W-:-:S08]  /*0870*/  DADD R6, R6, R12 ;  /* 0x0000000006067229 */ /* 0x010fd0000000000c */
[----:B------:R-:W-:-:S11]  /*0880*/  DADD R8, R6, R14 ;  /* 0x0000000006087229 */ /* 0x000fd6000000000e */
.L_x_42:
[----:B------:R-:W-:Y:S05]  /*0890*/  BSYNC.RECONVERGENT B2 ;  /* 0x0000000000027941 */ /* 0x000fea0003800200 */
.L_x_41:
[----:B------:R-:W-:Y:S05]  /*08a0*/  @!P0 BRA `(.L_x_35) ;  /* 0x00000000002c8947 */ /* 0x000fea0003800000 */
[----:B------:R-:W0:Y:S01]  /*08b0*/  LDC.64 R4, c[0x0][0x380] ;  /* 0x0000e000ff047b82 */ /* 0x000e220000000a00 */
[----:B------:R-:W-:Y:S02]  /*08c0*/  IMAD.U32 R7, RZ, RZ, UR18 ;  /* 0x00000012ff077e24 */ /* 0x000fe4000f8e00ff */
[----:B------:R-:W-:Y:S02]  /*08d0*/  IMAD.MOV R10, RZ, RZ, -R16 ;  /* 0x000000ffff0a7224 */ /* 0x000fe400078e0a10 */
[----:B0-----:R-:W-:-:S07]  /*08e0*/  IMAD.WIDE.U32 R4, R7, 0x7000, R4 ;  /* 0x0000700007047825 */ /* 0x001fce00078e0004 */
.L_x_43:
[----:B------:R-:W-:-:S06]  /*08f0*/  IMAD.WIDE R6, R2, 0x8, R4 ;  /* 0x0000000802067825 */ /* 0x000fcc00078e0204 */
[----:B------:R-:W2:Y:S01]  /*0900*/  LDG.E.64 R6, desc[UR16][R6.64] ;  /* 0x0000001006067981 */ /* 0x000ea2000c1e1b00 */
[----:B------:R-:W-:Y:S02]  /*0910*/  VIADD R10, R10, 0x1 ;  /* 0x000000010a0a7836 */ /* 0x000fe40000000000 */
[----:B------:R-:W-:-:S03]  /*0920*/  VIADD R2, R2, 0x200 ;  /* 0x0000020002027836 */ /* 0x000fc60000000000 */
[----:B------:R-:W-:Y:S01]  /*0930*/  ISETP.NE.AND P0, PT, R10, RZ, PT ;  /* 0x000000ff0a00720c */ /* 0x000fe20003f05270 */
[----:B--2--5:R-:W-:-:S12]  /*0940*/  DADD R8, R6, R8 ;  /* 0x0000000006087229 */ /* 0x024fd80000000008 */
[----:B------:R-:W-:Y:S05]  /*0950*/  @P0 BRA `(.L_x_43) ;  /* 0xfffffffc00e40947 */ /* 0x000fea000383ffff */
.L_x_35:
[----:B------:R-:W-:Y:S05]  /*0960*/  BSYNC.RECONVERGENT B1 ;  /* 0x0000000000017941 */ /* 0x000fea0003800200 */
.L_x_34:
        /* <DEDUP_REMOVED lines=12> */
[----:B------:R-:W-:-:S03]  /*0a30*/  @!P1 SHF.R.U32.HI R3, RZ, 0x2, R0 ;  /* 0x00000002ff039819 */ /* 0x000fc60000011600 */
[----:B------:R-:W0:Y:S01]  /*0a40*/  SHFL.DOWN PT, R5, R7, 0x2, 0x1f ;  /* 0x08401f0007057f89 */ /* 0x000e2200000e0000 */
[----:B------:R-:W-:Y:S01]  /*0a50*/  @!P1 LOP3.LUT R3, R3, 0xf8, RZ, 0xc0, !PT ;  /* 0x000000f803039812 */ /* 0x000fe200078ec0ff */
        /* <DEDUP_REMOVED lines=14> */
[----:B-1----:R-:W-:-:S05]  /*0b40*/  @!P1 LEA R10, R13, R10, 0x18 ;  /* 0x0000000a0d0a9211 */ /* 0x002fca00078ec0ff */
[----:B------:R-:W-:Y:S01]  /*0b50*/  @!P1 IMAD.IADD R3, R3, 0x1, R10 ;  /* 0x0000000103039824 */ /* 0x000fe200078e020a */
[----:B0-----:R-:W-:-:S10]  /*0b60*/  DADD R4, R4, R8 ;  /* 0x0000000004047229 */ /* 0x001fd40000000008 */
[----:B------:R-:W-:Y:S02]  /*0b70*/  FSEL R6, R8, R4, P0 ;  /* 0x0000000408067208 */ /* 0x000fe40000000000 */
[----:B------:R-:W-:Y:S02]  /*0b80*/  FSEL R7, R9, R5, P0 ;  /* 0x0000000509077208 */ /* 0x000fe40000000000 */
[----:B------:R-:W-:Y:S01]  /*0b90*/  ISETP.NE.AND P0, PT, R0, RZ, PT ;  /* 0x000000ff0000720c */ /* 0x000fe20003f05270 */
[----:B------:R-:W-:Y:S04]  /*0ba0*/  SHFL.DOWN PT, R4, R6, 0x10, 0x1f ;  /* 0x0a001f0006047f89 */ /* 0x000fe800000e0000 */
[----:B------:R-:W0:Y:S02]  /*0bb0*/  SHFL.DOWN PT, R5, R7, 0x10, 0x1f ;  /* 0x0a001f0007057f89 */ /* 0x000e2400000e0000 */
        /* <DEDUP_REMOVED lines=10> */
[----:B--2---:R-:W0:Y:S04]  /*0c60*/  LDS.64 R2, [UR4+0x18] ;  /* 0x00001804ff027984 */ /* 0x004e280008000a00 */
        /* <DEDUP_REMOVED lines=23> */
.L_x_44:
[----:B------:R-:W-:-:S05]  /*0de0*/  LOP3.LUT R2, R0, 0x3e0, RZ, 0xc0, !PT ;  /* 0x000003e000027812 */ /* 0x000fca00078ec0ff */
[----:B------:R-:W-:Y:S01]  /*0df0*/  VIADD R4, R2, 0x20 ;  /* 0x0000002002047836 */ /* 0x000fe20000000000 */
[----:B------:R-:W-:-:S04]  /*0e00*/  LOP3.LUT R2, RZ, R2, RZ, 0x33, !PT ;  /* 0x00000002ff027212 */ /* 0x000fc800078e33ff */
[----:B------:R-:W-:Y:S01]  /*0e10*/  ISETP.GT.AND P0, PT, R4, R3, PT ;  /* 0x000000030400720c */ /* 0x000fe20003f04270 */
[----:B------:R-:W-:-:S05]  /*0e20*/  IMAD.IADD R2, R3, 0x1, R2 ;  /* 0x0000000103027824 */ /* 0x000fca00078e0202 */
[----:B------:R-:W-:Y:S02]  /*0e30*/  SEL R5, R2, 0x1f, P0 ;  /* 0x0000001f02057807 */ /* 0x000fe40000000000 */
[----:B------:R-:W0:Y:S03]  /*0e40*/  S2R R2, SR_LANEID ;  /* 0x0000000000027919 */ /* 0x000e260000000000 */
[----:B-----5:R-:W-:Y:S04]  /*0e50*/  SHFL.DOWN PT, R6, R8, 0x1, R5 ;  /* 0x0820000008067989 */ /* 0x020fe800000e0005 */
[----:B------:R-:W1:Y:S02]  /*0e60*/  SHFL.DOWN PT, R7, R9, 0x1, R5 ;  /* 0x0820000009077989 */ /* 0x000e6400000e0005 */
[----:B-1----:R-:W-:Y:S01]  /*0e70*/  DADD R6, R6, R8 ;  /* 0x0000000006067229 */ /* 0x002fe20000000008 */
[C---:B0-----:R-:W-:Y:S01]  /*0e80*/  ISETP.GE.AND P0, PT, R2.reuse, R5, PT ;  /* 0x000000050200720c */ /* 0x041fe20003f06270 */
[C---:B------:R-:W-:Y:S01]  /*0e90*/  VIADD R4, R2.reuse, 0x2 ;  /* 0x0000000202047836 */ /* 0x040fe20000000000 */
[----:B------:R-:W-:-:S07]  /*0ea0*/  ISETP.NE.AND P1, PT, R2, RZ, PT ;  /* 0x000000ff0200720c */ /* 0x000fce0003f25270 */
[----:B------:R-:W-:Y:S02]  /*0eb0*/  FSEL R10, R6, R8, !P0 ;  /* 0x00000008060a7208 */ /* 0x000fe40004000000 */
[----:B------:R-:W-:Y:S02]  /*0ec0*/  FSEL R11, R7, R9, !P0 ;  /* 0x00000009070b7208 */ /* 0x000fe40004000000 */
[----:B------:R-:W-:Y:S01]  /*0ed0*/  ISETP.GT.AND P0, PT, R4, R5, PT ;  /* 0x000000050400720c */ /* 0x000fe20003f04270 */
[----:B------:R-:W-:Y:S01]  /*0ee0*/  SHFL.DOWN PT, R6, R10, 0x2, R5 ;  /* 0x084000000a067989 */ /* 0x000fe200000e0005 */
[----:B------:R-:W-:-:S03]  /*0ef0*/  VIADD R4, R2, 0x4 ;  /* 0x0000000402047836 */ /* 0x000fc60000000000 */
[----:B------:R-:W0:Y:S02]  /*0f00*/  SHFL.DOWN PT, R7, R11, 0x2, R5 ;  /* 0x084000000b077989 */ /* 0x000e2400000e0005 */
[----:B0-----:R-:W-:-:S10]  /*0f10*/  DADD R6, R6, R10 ;  /* 0x0000000006067229 */ /* 0x001fd4000000000a */
[----:B------:R-:W-:Y:S02]  /*0f20*/  FSEL R12, R10, R6, P0 ;  /* 0x000000060a0c7208 */ /* 0x000fe40000000000 */
[----:B------:R-:W-:Y:S02]  /*0f30*/  FSEL R13, R11, R7, P0 ;  /* 0x000000070b0d7208 */ /* 0x000fe40000000000 */
[----:B------:R-:W-:Y:S01]  /*0f40*/  ISETP.GT.AND P0, PT, R4, R5, PT ;  /* 0x000000050400720c */ /* 0x000fe20003f04270 */
[----:B------:R-:W-:Y:S01]  /*0f50*/  SHFL.DOWN PT, R6, R12, 0x4, R5 ;  /* 0x088000000c067989 */ /* 0x000fe200000e0005 */
[C---:B------:R-:W-:Y:S02]  /*0f60*/  VIADD R4, R2.reuse, 0x8 ;  /* 0x0000000802047836 */ /* 0x040fe40000000000 */
[----:B------:R-:W-:Y:S01]  /*0f70*/  VIADD R2, R2, 0x10 ;  /* 0x0000001002027836 */ /* 0x000fe20000000000 */
[----:B------:R-:W0:Y:S02]  /*0f80*/  SHFL.DOWN PT, R7, R13, 0x4, R5 ;  /* 0x088000000d077989 */ /* 0x000e2400000e0005 */
[----:B0-----:R-:W-:-:S10]  /*0f90*/  DADD R6, R6, R12 ;  /* 0x0000000006067229 */ /* 0x001fd4000000000c */
[----:B------:R-:W-:Y:S02]  /*0fa0*/  FSEL R8, R12, R6, P0 ;  /* 0x000000060c087208 */ /* 0x000fe40000000000 */
[----:B------:R-:W-:Y:S02]  /*0fb0*/  FSEL R9, R13, R7, P0 ;  /* 0x000000070d097208 */ /* 0x000fe40000000000 */
[----:B------:R-:W-:Y:S01]  /*0fc0*/  ISETP.GT.AND P0, PT, R4, R5, PT ;  /* 0x000000050400720c */ /* 0x000fe20003f04270 */
[----:B------:R-:W-:Y:S01]  /*0fd0*/  SHFL.DOWN PT, R6, R8, 0x8, R5 ;  /* 0x0900000008067989 */ /* 0x000fe200000e0005 */
[----:B------:R-:W-:-:S03]  /*0fe0*/  @!P1 SHF.R.U32.HI R4, RZ, 0x2, R0 ;  /* 0x00000002ff049819 */ /* 0x000fc60000011600 */
[----:B------:R-:W0:Y:S01]  /*0ff0*/  SHFL.DOWN PT, R7, R9, 0x8, R5 ;  /* 0x0900000009077989 */ /* 0x000e2200000e0005 */
[----:B------:R-:W-:Y:S01]  /*1000*/  @!P1 LOP3.LUT R4, R4, 0xf8, RZ, 0xc0, !PT ;  /* 0x000000f804049812 */ /* 0x000fe200078ec0ff */
[----:B------:R-:W1:Y:S01]  /*1010*/  @!P1 S2R R13, SR_CgaCtaId ;  /* 0x00000000000d9919 */ /* 0x000e620000008800 */
[----:B0-----:R-:W-:-:S10]  /*1020*/  DADD R6, R6, R8 ;  /* 0x0000000006067229 */ /* 0x001fd40000000008 */
[----:B------:R-:W-:Y:S02]  /*1030*/  FSEL R10, R8, R6, P0 ;  /* 0x00000006080a7208 */ /* 0x000fe40000000000 */
[----:B------:R-:W-:Y:S02]  /*1040*/  FSEL R11, R9, R7, P0 ;  /* 0x00000007090b7208 */ /* 0x000fe40000000000 */
[----:B------:R-:W-:Y:S01]  /*1050*/  @!P1 MOV R8, 0x400 ;  /* 0x0000040000089802 */ /* 0x000fe20000000f00 */
[----:B------:R-:W-:Y:S01]  /*1060*/  SHFL.DOWN PT, R6, R10, 0x10, R5 ;  /* 0x0a0000000a067989 */ /* 0x000fe200000e0005 */
[----:B------:R-:W-:Y:S02]  /*1070*/  ISETP.GT.AND P0, PT, R2, R5, PT ;  /* 0x000000050200720c */ /* 0x000fe40003f04270 */
[----:B-1----:R-:W-:Y:S01]  /*1080*/  @!P1 LEA R13, R13, R8, 0x18 ;  /* 0x000000080d0d9211 */ /* 0x002fe200078ec0ff */
[----:B------:R-:W0:Y:S04]  /*1090*/  SHFL.DOWN PT, R7, R11, 0x10, R5 ;  /* 0x0a0000000b077989 */ /* 0x000e2800000e0005 */
[----:B------:R-:W-:Y:S01]  /*10a0*/  @!P1 IMAD.IADD R13, R4, 0x1, R13 ;  /* 0x00000001040d9824 */ /* 0x000fe200078e020d */
[----:B0-----:R-:W-:-:S10]  /*10b0*/  DADD R6, R6, R10 ;  /* 0x0000000006067229 */ /* 0x001fd4000000000a */
[----:B------:R-:W-:Y:S02]  /*10c0*/  FSEL R8, R10, R6, P0 ;  /* 0x000000060a087208 */ /* 0x000fe40000000000 */
[----:B------:R-:W-:Y:S02]  /*10d0*/  FSEL R9, R11, R7, P0 ;  /* 0x000000070b097208 */ /* 0x000fe40000000000 */
[----:B------:R-:W-:-:S03]  /*10e0*/  ISETP.NE.AND P0, PT, R0, RZ, PT ;  /* 0x000000ff0000720c */ /* 0x000fc60003f05270 */
[----:B------:R1:W-:Y:S01]  /*10f0*/  @!P1 STS.64 [R13+0x10], R8 ;  /* 0x000010080d009388 */ /* 0x0003e20000000a00 */
[----:B------:R-:W-:Y:S09]  /*1100*/  BAR.SYNC.DEFER_BLOCKING 0x0 ;  /* 0x0000000000007b1d */ /* 0x000ff20000010000 */
[----:B------:R-:W-:Y:S05]  /*1110*/  @P0 BRA `(.L_x_45) ;  /* 0x0000001400a00947 */ /* 0x000fea0003800000 */
[----:B------:R-:W0:Y:S01]  /*1120*/  S2UR UR5, SR_CgaCtaId ;  /* 0x00000000000579c3 */ /* 0x000e220000008800 */
[----:B------:R-:W-:Y:S01]  /*1130*/  UMOV UR4, 0x400 ;  /* 0x0000040000047882 */ /* 0x000fe20000000000 */
[----:B------:R-:W-:Y:S01]  /*1140*/  ISETP.GT.AND P1, PT, R3, 0x20, PT ;  /* 0x000000200300780c */ /* 0x000fe20003f24270 */
[----:B0-----:R-:W-:-:S09]  /*1150*/  ULEA UR4, UR5, UR4, 0x18 ;  /* 0x0000000405047291 */ /* 0x001fd2000f8ec0ff */
[----:B------:R-:W0:Y:S04]  /*1160*/  LDS.64 R10, [UR4+0x18] ;  /* 0x00001804ff0a7984 */ /* 0x000e280008000a00 */
[----:B------:R-:W2:Y:S01]  /*1170*/  LDS.128 R4, [UR4+0x20] ;  /* 0x00002004ff047984 */ /* 0x000ea20008000c00 */
[----:B0-----:R-:W-:-:S10]  /*1180*/  DADD R10, R8, R10 ;  /* 0x00000000080a7229 */ /* 0x001fd4000000000a */
[----:B------:R-:W-:Y:S02]  /*1190*/  FSEL R12, R10, R8, P1 ;  /* 0x000000080a0c7208 */ /* 0x000fe40000800000 */
[----:B-1----:R-:W-:Y:S02]  /*11a0*/  FSEL R13, R11, R9, P1 ;  /* 0x000000090b0d7208 */ /* 0x002fe40000800000 */
[----:B------:R-:W0:Y:S01]  /*11b0*/  LDS.128 R8, [UR4+0x30] ;  /* 0x00003004ff087984 */ /* 0x000e220008000c00 */
[----:B------:R-:W-:-:S03]  /*11c0*/  ISETP.GT.AND P1, PT, R3, 0x40, PT ;  /* 0x000000400300780c */ /* 0x000fc60003f24270 */
        /* <DEDUP_REMOVED lines=61> */
.L_x_31:
[----:B------:R-:W0:Y:S01]  /*15a0*/  S2R R0, SR_TID.X ;  /* 0x0000000000007919 */ /* 0x000e220000002100 */
[----:B------:R-:W1:Y:S01]  /*15b0*/  LDC.64 R4, c[0x0][0x380] ;  /* 0x0000e000ff047b82 */ /* 0x000e620000000a00 */
[----:B0-----:R-:W-:-:S04]  /*15c0*/  VIADD R21, R0, UR9 ;  /* 0x0000000900157c36 */ /* 0x001fc80008000000 */
[----:B-1----:R-:W-:-:S05]  /*15d0*/  IMAD.WIDE.U32 R20, R21, 0x8, R4 ;  /* 0x0000000815147825 */ /* 0x002fca00078e0004 */
[----:B------:R-:W2:Y:S04]  /*15e0*/  LDG.E.64 R14, desc[UR16][R20.64] ;  /* 0x00000010140e7981 */ /* 0x000ea8000c1e1b00 */
[----:B------:R-:W2:Y:S04]  /*15f0*/  LDG.E.64 R16, desc[UR16][R20.64+0x1000] ;  /* 0x0010001014107981 */ /* 0x000ea8000c1e1b00 */
[----:B------:R-:W3:Y:S04]  /*1600*/  LDG.E.64 R18, desc[UR16][R20.64+0x2000] ;  /* 0x0020001014127981 */ /* 0x000ee8000c1e1b00 */
[----:B------:R-:W4:Y:S04]  /*1610*/  LDG.E.64 R10, desc[UR16][R20.64+0x3000] ;  /* 0x00300010140a7981 */ /* 0x000f28000c1e1b00 */
[----:B------:R-:W5:Y:S04]  /*1620*/  LDG.E.64 R6, desc[UR16][R20.64+0x4000] ;  /* 0x0040001014067981 */ /* 0x000f68000c1e1b00 */
[----:B------:R-:W5:Y:S04]  /*1630*/  LDG.E.64 R4, desc[UR16][R20.64+0x5000] ;  /* 0x0050001014047981 */ /* 0x000f68000c1e1b00 */
[----:B------:R-:W5:Y:S01]  /*1640*/  LDG.E.64 R8, desc[UR16][R20.64+0x6000] ;  /* 0x0060001014087981 */ /* 0x000f62000c1e1b00 */
[----:B------:R-:W-:-:S04]  /*1650*/  ISETP.GE.U32.AND P0, PT, R13, UR5, PT ;  /* 0x000000050d007c0c */ /* 0x000fc8000bf06070 */
[----:B------:R-:W-:Y:S01]  /*1660*/  ISETP.GE.U32.AND.EX P0, PT, R2, UR4, PT, P0 ;  /* 0x0000000402007c0c */ /* 0x000fe2000bf06100 */
[----:B--2---:R-:W-:-:S08]  /*1670*/  DADD R14, R14, R16 ;  /* 0x000000000e0e7229 */ /* 0x004fd00000000010 */
[----:B---3--:R-:W-:-:S08]  /*1680*/  DADD R14, R18, R14 ;  /* 0x00000000120e7229 */ /* 0x008fd0000000000e */
[----:B----4-:R-:W-:-:S08]  /*1690*/  DADD R10, R10, R14 ;  /* 0x000000000a0a7229 */ /* 0x010fd0000000000e */
[----:B-----5:R-:W-:-:S08]  /*16a0*/  DADD R6, R6, R10 ;  /* 0x0000000006067229 */ /* 0x020fd0000000000a */
[----:B------:R-:W-:-:S08]  /*16b0*/  DADD R4, R4, R6 ;  /* 0x0000000004047229 */ /* 0x000fd00000000006 */
[----:B------:R-:W-:Y:S01]  /*16c0*/  DADD R8, R8, R4 ;  /* 0x0000000008087229 */ /* 0x000fe20000000004 */
[----:B------:R-:W-:Y:S10]  /*16d0*/  @!P0 BRA `(.L_x_46) ;  /* 0x0000000c001c8947 */ /* 0x000ff40003800000 */
[----:B------:R-:W-:Y:S01]  /*16e0*/  UIADD3 UR7, UP0, UPT, UR5, UR9, URZ ;  /* 0x0000000905077290 */ /* 0x000fe2000ff1e0ff */
[----:B------:R-:W-:Y:S01]  /*16f0*/  IADD3 R23, P1, PT, R12, -0xe00, RZ ;  /* 0xfffff2000c177810 */ /* 0x000fe20007f3e0ff */
[----:B------:R-:W0:Y:S01]  /*1700*/  LDCU.64 UR12, c[0x0][0x380] ;  /* 0x00007000ff0c77ac */ /* 0x000e220008000a00 */
[----:B------:R-:W-:Y:S02]  /*1710*/  LOP3.LUT R5, RZ, R0, RZ, 0x33, !PT ;  /* 0x00000000ff057212 */ /* 0x000fe400078e33ff */
[----:B------:R-:W-:Y:S01]  /*1720*/  IADD3.X R22, PT, PT, R3, -0x1, RZ, P1, !PT ;  /* 0xffffffff03167810 */ /* 0x000fe20000ffe4ff */
[----:B------:R-:W-:Y:S01]  /*1730*/  UIADD3.X UR8, UPT, UPT, URZ, UR4, URZ, UP0, !UPT ;  /* 0x00000004ff087290 */ /* 0x000fe200087fe4ff */
[----:B------:R-:W-:Y:S01]  /*1740*/  ISETP.LT.U32.AND P0, PT, R23, UR7, PT ;  /* 0x0000000717007c0c */ /* 0x000fe2000bf01070 */
[----:B------:R-:W-:Y:S01]  /*1750*/  UMOV UR6, UR5 ;  /* 0x0000000500067c82 */ /* 0x000fe20008000000 */
[----:B------:R-:W-:Y:S01]  /*1760*/  IADD3 R7, P2, PT, R0, UR7, RZ ;  /* 0x0000000700077c10 */ /* 0x000fe2000ff5e0ff */
[----:B------:R-:W-:Y:S01]  /*1770*/  UMOV UR4, URZ ;  /* 0x000000ff00047c82 */ /* 0x000fe20008000000 */
[----:B------:R-:W-:Y:S01]  /*1780*/  IADD3 R5, PT, PT, R12, -UR5, R5 ;  /* 0x800000050c057c10 */ /* 0x000fe2000fffe005 */
[----:B------:R-:W-:Y:S01]  /*1790*/  IMAD.U32 R11, RZ, RZ, UR8 ;  /* 0x00000008ff0b7e24 */ /* 0x000fe2000f8e00ff */
[----:B------:R-:W-:Y:S01]  /*17a0*/  UMOV UR10, UR8 ;  /* 0x00000008000a7c82 */ /* 0x000fe20008000000 */
[----:B------:R-:W-:-:S03]  /*17b0*/  IMAD.X R0, RZ, RZ, UR8, P2 ;  /* 0x00000008ff007e24 */ /* 0x000fc600090e06ff */
[----:B------:R-:W-:Y:S02]  /*17c0*/  ISETP.GT.U32.AND.EX P0, PT, R11, R22, PT, P0 ;  /* 0x000000160b00720c */ /* 0x000fe40003f04100 */
[----:B0-----:R-:W-:-:S04]  /*17d0*/  LEA R6, P1, R7, UR12, 0x3 ;  /* 0x0000000c07067c11 */ /* 0x001fc8000f8218ff */
[----:B------:R-:W-:Y:S02]  /*17e0*/  IADD3 R6, P2, PT, R6, 0x8000, RZ ;  /* 0x0000800006067810 */ /* 0x000fe40007f5e0ff */
[----:B------:R-:W-:Y:S01]  /*17f0*/  LEA.HI.X R7, R7, UR13, R0, 0x3, P1 ;  /* 0x0000000d07077c11 */ /* 0x000fe200088f1c00 */
[----:B------:R-:W-:Y:S01]  /*1800*/  VIADD R0, R5, -UR9 ;  /* 0x8000000905007c36 */ /* 0x000fe20008000000 */
[----:B------:R-:W-:-:S03]  /*1810*/  UMOV UR9, UR7 ;  /* 0x0000000700097c82 */ /* 0x000fc60008000000 */
[----:B------:R-:W-:Y:S01]  /*1820*/  IMAD.X R7, RZ, RZ, R7, P2 ;  /* 0x000000ffff077224 */ /* 0x000fe200010e0607 */
[----:B------:R-:W-:Y:S06]  /*1830*/  @P0 BRA `(.L_x_47) ;  /* 0x0000000000b80947 */ /* 0x000fec0003800000 */
[----:B------:R-:W0:Y:S01]  /*1840*/  LDC.64 R2, c[0x0][0x3b8] ;  /* 0x0000ee00ff027b82 */ /* 0x000e220000000a00 */
[----:B------:R-:W1:Y:S01]  /*1850*/  LDCU UR11, c[0x0][0x3c0] ;  /* 0x00007800ff0b77ac */ /* 0x000e620008000800 */
[----:B------:R-:W2:Y:S01]  /*1860*/  LDCU.64 UR12, c[0x0][0x380] ;  /* 0x00007000ff0c77ac */ /* 0x000ea20008000a00 */
[----:B------:R-:W-:Y:S01]  /*1870*/  NOP ;  /* 0x0000000000007918 */ /* 0x000fe20000000000 */
.L_x_48:
[----:B------:R-:W3:Y:S02]  /*1880*/  S2R R4, SR_TID.X ;  /* 0x0000000000047919 */ /* 0x000ee40000002100 */
[----:B---3--:R-:W-:-:S05]  /*1890*/  IADD3 R4, P0, PT, R4, UR7, RZ ;  /* 0x0000000704047c10 */ /* 0x008fca000ff1e0ff */
[----:B------:R-:W-:Y:S01]  /*18a0*/  IMAD.X R5, RZ, RZ, UR8, P0 ;  /* 0x00000008ff057e24 */ /* 0x000fe200080e06ff */
[----:B--2---:R-:W-:-:S04]  /*18b0*/  LEA R24, P0, R4, UR12, 0x3 ;  /* 0x0000000c04187c11 */ /* 0x004fc8000f8018ff */
[----:B------:R-:W-:-:S05]  /*18c0*/  LEA.HI.X R25, R4, UR13, R5, 0x3, P0 ;  /* 0x0000000d04197c11 */ /* 0x000fca00080f1c05 */
[----:B------:R-:W2:Y:S04]  /*18d0*/  LDG.E.64 R12, desc[UR16][R24.64] ;  /* 0x00000010180c7981 */ /* 0x000ea8000c1e1b00 */
[----:B------:R-:W3:Y:S04]  /*18e0*/  LDG.E.64 R14, desc[UR16][R24.64+0x1000] ;  /* 0x00100010180e7981 */ /* 0x000ee8000c1e1b00 */
[----:B------:R-:W4:Y:S04]  /*18f0*/  LDG.E.64 R16, desc[UR16][R24.64+0x2000] ;  /* 0x0020001018107981 */ /* 0x000f28000c1e1b00 */
[----:B------:R-:W5:Y:S04]  /*1900*/  LDG.E.64 R18, desc[UR16][R24.64+0x3000] ;  /* 0x0030001018127981 */ /* 0x000f68000c1e1b00 */
[----:B------:R-:W5:Y:S04]  /*1910*/  LDG.E.64 R20, desc[UR16][R24.64+0x4000] ;  /* 0x0040001018147981 */ /* 0x000f68000c1e1b00 */
[----:B------:R-:W5:Y:S04]  /*1920*/  LDG.E.64 R4, desc[UR16][R24.64+0x5000] ;  /* 0x0050001018047981 */ /* 0x000f68000c1e1b00 */
[----:B------:R-:W5:Y:S01]  /*1930*/  LDG.E.64 R10, desc[UR16][R24.64+0x6000] ;  /* 0x00600010180a7981 */ /* 0x000f62000c1e1b00 */
[----:B-1----:R-:W-:-:S04]  /*1940*/  UIMAD UR14, UR11, 0xe00, URZ ;  /* 0x00000e000b0e78a4 */ /* 0x002fc8000f8e02ff */
[----:B------:R-:W-:Y:S02]  /*1950*/  USHF.R.S32.HI UR15, URZ, 0x1f, UR14 ;  /* 0x0000001fff0f7899 */ /* 0x000fe4000801140e */
[----:B------:R-:W-:-:S04]  /*1960*/  UIADD3 UR5, UP0, UPT, UR14, UR9, URZ ;  /* 0x000000090e057290 */ /* 0x000fc8000ff1e0ff */
[----:B------:R-:W-:Y:S01]  /*1970*/  UIADD3.X UR6, UPT, UPT, UR15, UR10, URZ, UP0, !UPT ;  /* 0x0000000a0f067290 */ /* 0x000fe200087fe4ff */
[----:B--2---:R-:W-:-:S08]  /*1980*/  DADD R12, R12, R8 ;  /* 0x000000000c0c7229 */ /* 0x004fd00000000008 */
[----:B---3--:R-:W-:-:S08]  /*1990*/  DADD R12, R14, R12 ;  /* 0x000000000e0c7229 */ /* 0x008fd0000000000c */
[----:B----4-:R-:W-:-:S08]  /*19a0*/  DADD R12, R16, R12 ;  /* 0x00000000100c7229 */ /* 0x010fd0000000000c */
[----:B-----5:R-:W-:-:S08]  /*19b0*/  DADD R12, R18, R12 ;  /* 0x00000000120c7229 */ /* 0x020fd0000000000c */
[----:B------:R-:W-:Y:S01]  /*19c0*/  DADD R20, R20, R12 ;  /* 0x0000000014147229 */ /* 0x000fe2000000000c */
[----:B0-----:R-:W-:-:S05]  /*19d0*/  IMAD.MOV.U32 R12, RZ, RZ, R2 ;  /* 0x000000ffff0c7224 */ /* 0x001fca00078e0002 */
[----:B------:R-:W-:Y:S02]  /*19e0*/  IADD3 R8, P1, PT, R12, -UR7, RZ ;  /* 0x800000070c087c10 */ /* 0x000fe4000ff3e0ff */
[----:B------:R-:W-:Y:S02]  /*19f0*/  DADD R4, R4, R20 ;  /* 0x0000000004047229 */ /* 0x000fe40000000014 */
[----:B------:R-:W-:Y:S02]  /*1a00*/  ISETP.GE.U32.AND P0, PT, R8, UR14, PT ;  /* 0x0000000e08007c0c */ /* 0x000fe4000bf06070 */
[----:B------:R-:W-:-:S04]  /*1a10*/  IADD3.X R8, PT, PT, R3, ~UR8, RZ, P1, !PT ;  /* 0x8000000803087c10 */ /* 0x000fc80008ffe4ff */
[----:B------:R-:W-:Y:S01]  /*1a20*/  ISETP.GE.U32.AND.EX P0, PT, R8, UR15, PT, P0 ;  /* 0x0000000f08007c0c */ /* 0x000fe2000bf06100 */
[----:B------:R-:W-:-:S12]  /*1a30*/  DADD R8, R10, R4 ;  /* 0x000000000a087229 */ /* 0x000fd80000000004 */
[----:B------:R-:W-:Y:S05]  /*1a40*/  @!P0 BRA `(.L_x_46) ;  /* 0x0000000800408947 */ /* 0x000fea0003800000 */
[----:B------:R-:W-:Y:S02]  /*1a50*/  UIADD3 UR7, UP0, UPT, UR14, UR7, URZ ;  /* 0x000000070e077290 */ /* 0x000fe4000ff1e0ff */
[----:B------:R-:W-:Y:S01]  /*1a60*/  IMAD.U32 R5, RZ, RZ, UR14 ;  /* 0x0000000eff057e24 */ /* 0x000fe2000f8e00ff */
[----:B------:R-:W-:Y:S01]  /*1a70*/  UIADD3 UR4, UPT, UPT, UR4, 0x1, URZ ;  /* 0x0000000104047890 */ /* 0x000fe2000fffe0ff */
[----:B------:R-:W-:Y:S01]  /*1a80*/  VIADD R0, R0, -UR14 ;  /* 0x8000000e00007c36 */ /* 0x000fe20008000000 */
[----:B------:R-:W-:Y:S01]  /*1a90*/  UIADD3.X UR8, UPT, UPT, UR15, UR8, URZ, UP0, !UPT ;  /* 0x000000080f087290 */ /* 0x000fe200087fe4ff */
[----:B------:R-:W-:Y:S01]  /*1aa0*/  IMAD.WIDE R6, R5, 0x8, R6 ;  /* 0x0000000805067825 */ /* 0x000fe200078e0206 */
[----:B------:R-:W-:Y:S01]  /*1ab0*/  ISETP.LT.U32.AND P0, PT, R23, UR7, PT ;  /* 0x0000000717007c0c */ /* 0x000fe2000bf01070 */
[----:B------:R-:W-:Y:S01]  /*1ac0*/  UMOV UR9, UR5 ;  /* 0x0000000500097c82 */ /* 0x000fe20008000000 */
[----:B------:R-:W-:Y:S02]  /*1ad0*/  UMOV UR10, UR6 ;  /* 0x00000006000a7c82 */ /* 0x000fe40008000000 */
[----:B------:R-:W-:-:S05]  /*1ae0*/  IMAD.U32 R11, RZ, RZ, UR8 ;  /* 0x00000008ff0b7e24 */ /* 0x000fca000f8e00ff */
[----:B------:R-:W-:-:S13]  /*1af0*/  ISETP.GT.U32.AND.EX P0, PT, R11, R22, PT, P0 ;  /* 0x000000160b00720c */ /* 0x000fda0003f04100 */
[----:B------:R-:W-:Y:S05]  /*1b00*/  @!P0 BRA `(.L_x_48) ;  /* 0xfffffffc005c8947 */ /* 0x000fea000383ffff */
[----:B------:R-:W-:-:S05]  /*1b10*/  UMOV UR6, UR14 ;  /* 0x0000000e00067c82 */ /* 0x000fca0008000000 */
.L_x_47:
[----:B------:R-:W0:Y:S01]  /*1b20*/  S2R R11, SR_TID.X ;  /* 0x00000000000b7919 */ /* 0x000e220000002100 */
[C---:B------:R-:W-:Y:S01]  /*1b30*/  VIADD R2, R12.reuse, -UR7 ;  /* 0x800000070c027c36 */ /* 0x040fe20008000000 */
[----:B------:R-:W-:Y:S01]  /*1b40*/  ISETP.LE.U32.AND P1, PT, R12, UR7, PT ;  /* 0x000000070c007c0c */ /* 0x000fe2000bf23070 */
[----:B------:R-:W-:Y:S01]  /*1b50*/  IMAD.U32 R4, RZ, RZ, UR8 ;  /* 0x00000008ff047e24 */ /* 0x000fe2000f8e00ff */
[----:B------:R-:W-:Y:S02]  /*1b60*/  BSSY.RECONVERGENT B1, `(.L_x_46) ;  /* 0x000007e000017945 */ /* 0x000fe40003800200 */
[----:B0-----:R-:W-:-:S04]  /*1b70*/  ISETP.GE.AND P0, PT, R11, R2, PT ;  /* 0x000000020b00720c */ /* 0x001fc80003f06270 */
[----:B------:R-:W-:-:S13]  /*1b80*/  ISETP.GE.U32.OR.EX P0, PT, R4, R3, P0, P1 ;  /* 0x000000030400720c */ /* 0x000fda0000706510 */
[----:B------:R-:W-:Y:S05]  /*1b90*/  @P0 BRA `(.L_x_49) ;  /* 0x0000000400e80947 */ /* 0x000fea0003800000 */
[----:B------:R-:W-:Y:S01]  /*1ba0*/  UIMAD UR5, UR18, 0xe00, URZ ;  /* 0x00000e00120578a4 */ /* 0x000fe2000f8e02ff */
[----:B------:R-:W-:Y:S01]  /*1bb0*/  LOP3.LUT R3, RZ, R11, RZ, 0x33, !PT ;  /* 0x0000000bff037212 */ /* 0x000fe200078e33ff */
[----:B------:R-:W-:Y:S01]  /*1bc0*/  UIMAD UR14, UR4, UR11, URZ ;  /* 0x0000000b040e72a4 */ /* 0x000fe2000f8e02ff */
[----:B------:R-:W-:Y:S01]  /*1bd0*/  BSSY.RECONVERGENT B2, `(.L_x_50) ;  /* 0x0000035000027945 */ /* 0x000fe20003800200 */
[----:B------:R-:W-:Y:S01]  /*1be0*/  UIADD3 UR5, UPT, UPT, UR5, UR6, URZ ;  /* 0x0000000605057290 */ /* 0x000fe2000fffe0ff */
[----:B------:R-:W-:-:S03]  /*1bf0*/  IMAD.MOV.U32 R2, RZ, RZ, R11 ;  /* 0x000000ffff027224 */ /* 0x000fc600078e000b */
[----:B------:R-:W-:Y:S02]  /*1c00*/  IMAD.U32 R5, RZ, RZ, UR14 ;  /* 0x0000000eff057e24 */ /* 0x000fe4000f8e00ff */
[----:B------:R-:W-:-:S05]  /*1c10*/  IADD3 R12, PT, PT, R12, -UR5, R3 ;  /* 0x800000050c0c7c10 */ /* 0x000fca000fffe003 */
[----:B------:R-:W-:-:S05]  /*1c20*/  IMAD R12, R5, -0xe00, R12 ;  /* 0xfffff200050c7824 */ /* 0x000fca00078e020c */
[C---:B------:R-:W-:Y:S02]  /*1c30*/  ISETP.GE.U32.AND P1, PT, R12.reuse, 0x1e00, PT ;  /* 0x00001e000c00780c */ /* 0x040fe40003f26070 */
[----:B------:R-:W-:-:S04]  /*1c40*/  LEA.HI R3, R12, 0x1, RZ, 0x17 ;  /* 0x000000010c037811 */ /* 0x000fc800078fb8ff */
[----:B------:R-:W-:-:S04]  /*1c50*/  LOP3.LUT R4, R3, 0xf, RZ, 0xc0, !PT ;  /* 0x0000000f03047812 */ /* 0x000fc800078ec0ff */
[----:B------:R-:W-:-:S03]  /*1c60*/  ISETP.NE.AND P0, PT, R4, RZ, PT ;  /* 0x000000ff0400720c */ /* 0x000fc60003f05270 */
[----:B------:R-:W-:Y:S10]  /*1c70*/  @!P1 BRA `(.L_x_51) ;  /* 0x0000000000a89947 */ /* 0x000ff40003800000 */
[----:B------:R-:W-:-:S04]  /*1c80*/  LEA.HI R2, R0, 0x1, RZ, 0x17 ;  /* 0x0000000100027811 */ /* 0x000fc800078fb8ff */
[----:B------:R-:W-:Y:S01]  /*1c90*/  LOP3.LUT R5, R2, 0xfffff0, RZ, 0xc0, !PT ;  /* 0x00fffff002057812 */ /* 0x000fe200078ec0ff */
[----:B------:R-:W-:-:S04]  /*1ca0*/  IMAD.MOV.U32 R2, RZ, RZ, R11 ;  /* 0x000000ffff027224 */ /* 0x000fc800078e000b */
[----:B------:R-:W-:-:S07]  /*1cb0*/  IMAD.MOV R5, RZ, RZ, -R5 ;  /* 0x000000ffff057224 */ /* 0x000fce00078e0a05 */
.L_x_52:
[----:B------:R-:W2:Y:S04]  /*1cc0*/  LDG.E.64 R20, desc[UR16][R6.64+-0x8000] ;  /* 0xff80001006147981 */ /* 0x000ea8000c1e1b00 */
[----:B------:R-:W3:Y:S04]  /*1cd0*/  LDG.E.64 R18, desc[UR16][R6.64+-0x7000] ;  /* 0xff90001006127981 */ /* 0x000ee8000c1e1b00 */
[----:B------:R-:W4:Y:S04]  /*1ce0*/  LDG.E.64 R16, desc[UR16][R6.64+-0x6000] ;  /* 0xffa0001006107981 */ /* 0x000f28000c1e1b00 */
[----:B------:R-:W5:Y:S04]  /*1cf0*/  LDG.E.64 R14, desc[UR16][R6.64+-0x5000] ;  /* 0xffb00010060e7981 */ /* 0x000f68000c1e1b00 */
[----:B------:R-:W5:Y:S04]  /*1d00*/  LDG.E.64 R12, desc[UR16][R6.64+-0x4000] ;  /* 0xffc00010060c7981 */ /* 0x000f68000c1e1b00 */
[----:B------:R-:W5:Y:S04]  /*1d10*/  LDG.E.64 R10, desc[UR16][R6.64+-0x3000] ;  /* 0xffd00010060a7981 */ /* 0x000f68000c1e1b00 */
[----:B------:R-:W5:Y:S04]  /*1d20*/  LDG.E.64 R24, desc[UR16][R6.64+-0x2000] ;  /* 0xffe0001006187981 */ /* 0x000f68000c1e1b00 */
[----:B------:R-:W5:Y:S01]  /*1d30*/  LDG.E.64 R22, desc[UR16][R6.64+-0x1000] ;  /* 0xfff0001006167981 */ /* 0x000f62000c1e1b00 */
[----:B--2---:R-:W-:-:S03]  /*1d40*/  DADD R20, R20, R8 ;  /* 0x0000000014147229 */ /* 0x004fc60000000008 */
[----:B------:R-:W2:Y:S05]  /*1d50*/  LDG.E.64 R8, desc[UR16][R6.64] ;  /* 0x0000001006087981 */ /* 0x000eaa000c1e1b00 */
[----:B---3--:R-:W-:Y:S02]  /*1d60*/  DADD R18, R20, R18 ;  /* 0x0000000014127229 */ /* 0x008fe40000000012 */
[----:B------:R-:W3:Y:S06]  /*1d70*/  LDG.E.64 R20, desc[UR16][R6.64+0x1000] ;  /* 0x0010001006147981 */ /* 0x000eec000c1e1b00 */
[----:B----4-:R-:W-:-:S02]  /*1d80*/  DADD R16, R18, R16 ;  /* 0x0000000012107229 */ /* 0x010fc40000000010 */
[----:B------:R-:W4:Y:S06]  /*1d90*/  LDG.E.64 R18, desc[UR16][R6.64+0x2000] ;  /* 0x0020001006127981 */ /* 0x000f2c000c1e1b00 */
[----:B-----5:R-:W-:Y:S02]  /*1da0*/  DADD R14, R16, R14 ;  /* 0x00000000100e7229 */ /* 0x020fe4000000000e */
[----:B------:R-:W5:Y:S06]  /*1db0*/  LDG.E.64 R16, desc[UR16][R6.64+0x3000] ;  /* 0x0030001006107981 */ /* 0x000f6c000c1e1b00 */
[----:B------:R-:W-:-:S02]  /*1dc0*/  DADD R12, R14, R12 ;  /* 0x000000000e0c7229 */ /* 0x000fc4000000000c */
[----:B------:R-:W5:Y:S06]  /*1dd0*/  LDG.E.64 R14, desc[UR16][R6.64+0x4000] ;  /* 0x00400010060e7981 */ /* 0x000f6c000c1e1b00 */
[----:B------:R-:W-:Y:S02]  /*1de0*/  DADD R10, R12, R10 ;  /* 0x000000000c0a7229 */ /* 0x000fe4000000000a */
[----:B------:R-:W5:Y:S06]  /*1df0*/  LDG.E.64 R12, desc[UR16][R6.64+0x5000] ;  /* 0x00500010060c7981 */ /* 0x000f6c000c1e1b00 */
[----:B------:R-:W-:-:S02]  /*1e00*/  DADD R24, R10, R24 ;  /* 0x000000000a187229 */ /* 0x000fc40000000018 */
[----:B------:R-:W5:Y:S06]  /*1e10*/  LDG.E.64 R10, desc[UR16][R6.64+0x6000] ;  /* 0x00600010060a7981 */ /* 0x000f6c000c1e1b00 */
[----:B------:R-:W-:Y:S02]  /*1e20*/  DADD R22, R24, R22 ;  /* 0x0000000018167229 */ /* 0x000fe40000000016 */
[----:B------:R0:W5:Y:S01]  /*1e30*/  LDG.E.64 R24, desc[UR16][R6.64+0x7000] ;  /* 0x0070001006187981 */ /* 0x000162000c1e1b00 */
        /* <DEDUP_REMOVED lines=8> */
[----:B-----5:R-:W-:-:S08]  /*1ec0*/  DADD R8, R8, R16 ;  /* 0x0000000008087229 */ /* 0x020fd00000000010 */
[----:B------:R-:W-:-:S08]  /*1ed0*/  DADD R8, R8, R14 ;  /* 0x0000000008087229 */ /* 0x000fd0000000000e */
[----:B------:R-:W-:-:S08]  /*1ee0*/  DADD R8, R8, R12 ;  /* 0x0000000008087229 */ /* 0x000fd0000000000c */
[----:B------:R-:W-:-:S08]  /*1ef0*/  DADD R8, R8, R10 ;  /* 0x0000000008087229 */ /* 0x000fd0000000000a */
[----:B------:R-:W-:Y:S01]  /*1f00*/  DADD R8, R8, R24 ;  /* 0x0000000008087229 */ /* 0x000fe20000000018 */
[----:B------:R-:W-:Y:S10]  /*1f10*/  @P1 BRA `(.L_x_52) ;  /* 0xfffffffc00681947 */ /* 0x000ff4000383ffff */
.L_x_51:
[----:B------:R-:W-:Y:S05]  /*1f20*/  BSYNC.RECONVERGENT B2 ;  /* 0x0000000000027941 */ /* 0x000fea0003800200 */
.L_x_50:
[----:B------:R-:W-:Y:S05]  /*1f30*/  @!P0 BRA `(.L_x_49) ;  /* 0x0000000400008947 */ /* 0x000fea0003800000 */
[----:B------:R-:W-:Y:S01]  /*1f40*/  ISETP.GE.U32.AND P1, PT, R4, 0x8, PT ;  /* 0x000000080400780c */ /* 0x000fe20003f26070 */
[----:B------:R-:W-:Y:S01]  /*1f50*/  BSSY.RECONVERGENT B2, `(.L_x_53) ;  /* 0x0000019000027945 */ /* 0x000fe20003800200 */
[----:B------:R-:W-:-:S04]  /*1f60*/  LOP3.LUT R24, R3, 0x7, RZ, 0xc0, !PT ;  /* 0x0000000703187812 */ /* 0x000fc800078ec0ff */
[----:B------:R-:W-:-:S07]  /*1f70*/  ISETP.NE.AND P0, PT, R24, RZ, PT ;  /* 0x000000ff1800720c */ /* 0x000fce0003f05270 */
[----:B------:R-:W-:Y:S06]  /*1f80*/  @!P1 BRA `(.L_x_54) ;  /* 0x0000000000549947 */ /* 0x000fec0003800000 */
[----:B------:R-:W-:-:S05]  /*1f90*/  IADD3 R4, P1, PT, R2, UR7, RZ ;  /* 0x0000000702047c10 */ /* 0x000fca000ff3e0ff */
[----:B------:R-:W-:Y:S01]  /*1fa0*/  IMAD.X R5, RZ, RZ, UR8, P1 ;  /* 0x00000008ff057e24 */ /* 0x000fe200088e06ff */
[----:B------:R-:W-:-:S04]  /*1fb0*/  LEA R20, P1, R4, UR12, 0x3 ;  /* 0x0000000c04147c11 */ /* 0x000fc8000f8218ff */
[----:B------:R-:W-:-:S05]  /*1fc0*/  LEA.HI.X R21, R4, UR13, R5, 0x3, P1 ;  /* 0x0000000d04157c11 */ /* 0x000fca00088f1c05 */
        /* <DEDUP_REMOVED lines=8> */
[----:B------:R-:W-:Y:S01]  /*2050*/  VIADD R2, R2, 0x1000 ;  /* 0x0000100002027836 */ /* 0x000fe20000000000 */
[----:B--2---:R-:W-:-:S08]  /*2060*/  DADD R22, R8, R22 ;  /* 0x0000000008167229 */ /* 0x004fd00000000016 */
[----:B---3--:R-:W-:-:S08]  /*2070*/  DADD R16, R22, R16 ;  /* 0x0000000016107229 */ /* 0x008fd00000000010 */
[----:B----4-:R-:W-:-:S08]  /*2080*/  DADD R14, R16, R14 ;  /* 0x00000000100e7229 */ /* 0x010fd0000000000e */
[----:B-----5:R-:W-:-:S08]  /*2090*/  DADD R12, R14, R12 ;  /* 0x000000000e0c7229 */ /* 0x020fd0000000000c */
[----:B------:R-:W-:-:S08]  /*20a0*/  DADD R10, R12, R10 ;  /* 0x000000000c0a7229 */ /* 0x000fd0000000000a */
[----:B------:R-:W-:-:S08]  /*20b0*/  DADD R6, R10, R6 ;  /* 0x000000000a067229 */ /* 0x000fd00000000006 */
[----:B------:R-:W-:-:S08]  /*20c0*/  DADD R4, R6, R4 ;  /* 0x0000000006047229 */ /* 0x000fd00000000004 */
[----:B------:R-:W-:-:S11]  /*20d0*/  DADD R8, R4, R18 ;  /* 0x0000000004087229 */ /* 0x000fd60000000012 */
.L_x_54:
[----:B------:R-:W-:Y:S05]  /*20e0*/  BSYNC.RECONVERGENT B2 ;  /* 0x0000000000027941 */ /* 0x000fea0003800200 */
.L_x_53:
[----:B------:R-:W-:Y:S05]  /*20f0*/  @!P0 BRA `(.L_x_49) ;  /* 0x0000000000908947 */ /* 0x000fea0003800000 */
[----:B------:R-:W-:Y:S01]  /*2100*/  ISETP.GE.U32.AND P1, PT, R24, 0x4, PT ;  /* 0x000000041800780c */ /* 0x000fe20003f26070 */
[----:B------:R-:W-:Y:S01]  /*2110*/  BSSY.RECONVERGENT B2, `(.L_x_55) ;  /* 0x0000010000027945 */ /* 0x000fe20003800200 */
[----:B------:R-:W-:-:S11]  /*2120*/  LOP3.LUT P0, RZ, R3, 0x3, RZ, 0xc0, !PT ;  /* 0x0000000303ff7812 */ /* 0x000fd6000780c0ff */
[----:B------:R-:W-:Y:S05]  /*2130*/  @!P1 BRA `(.L_x_56) ;  /* 0x0000000000349947 */ /* 0x000fea0003800000 */
[----:B------:R-:W-:-:S05]  /*2140*/  IADD3 R3, P1, PT, R2, UR7, RZ ;  /* 0x0000000702037c10 */ /* 0x000fca000ff3e0ff */
[----:B------:R-:W-:Y:S01]  /*2150*/  IMAD.X R6, RZ, RZ, UR8, P1 ;  /* 0x00000008ff067e24 */ /* 0x000fe200088e06ff */
[----:B------:R-:W-:-:S04]  /*2160*/  LEA R4, P1, R3, UR12, 0x3 ;  /* 0x0000000c03047c11 */ /* 0x000fc8000f8218ff */
[----:B------:R-:W-:-:S05]  /*2170*/  LEA.HI.X R5, R3, UR13, R6, 0x3, P1 ;  /* 0x0000000d03057c11 */ /* 0x000fca00088f1c06 */
[----:B------:R-:W2:Y:S04]  /*2180*/  LDG.E.64 R6, desc[UR16][R4.64] ;  /* 0x0000001004067981 */ /* 0x000ea8000c1e1b00 */
[----:B------:R-:W3:Y:S04]  /*2190*/  LDG.E.64 R10, desc[UR16][R4.64+0x1000] ;  /* 0x00100010040a7981 */ /* 0x000ee8000c1e1b00 */
[----:B------:R-:W4:Y:S04]  /*21a0*/  LDG.E.64 R12, desc[UR16][R4.64+0x2000] ;  /* 0x00200010040c7981 */ /* 0x000f28000c1e1b00 */
[----:B------:R-:W5:Y:S01]  /*21b0*/  LDG.E.64 R14, desc[UR16][R4.64+0x3000] ;  /* 0x00300010040e7981 */ /* 0x000f62000c1e1b00 */
[----:B------:R-:W-:Y:S01]  /*21c0*/  VIADD R2, R2, 0x800 ;  /* 0x0000080002027836 */ /* 0x000fe20000000000 */
[----:B--2---:R-:W-:-:S08]  /*21d0*/  DADD R6, R8, R6 ;  /* 0x0000000008067229 */ /* 0x004fd00000000006 */
[----:B---3--:R-:W-:-:S08]  /*21e0*/  DADD R6, R6, R10 ;  /* 0x0000000006067229 */ /* 0x008fd0000000000a */
[----:B----4-:R-:W-:-:S08]  /*21f0*/  DADD R6, R6, R12 ;  /* 0x0000000006067229 */ /* 0x010fd0000000000c */
[----:B-----5:R-:W-:-:S11]  /*2200*/  DADD R8, R6, R14 ;  /* 0x0000000006087229 */ /* 0x020fd6000000000e */
.L_x_56:
[----:B------:R-:W-:Y:S05]  /*2210*/  BSYNC.RECONVERGENT B2 ;  /* 0x0000000000027941 */ /* 0x000fea0003800200 */
.L_x_55:
[----:B------:R-:W-:Y:S05]  /*2220*/  @!P0 BRA `(.L_x_49) ;  /* 0x0000000000448947 */ /* 0x000fea0003800000 */
[----:B------:R-:W-:Y:S02]  /*2230*/  LOP3.LUT R0, R0, 0xffff, RZ, 0xc0, !PT ;  /* 0x0000ffff00007812 */ /* 0x000fe400078ec0ff */
[----:B------:R-:W-:Y:S02]  /*2240*/  IADD3 R2, P0, PT, R2, UR9, RZ ;  /* 0x0000000902027c10 */ /* 0x000fe4000ff1e0ff */
[----:B------:R-:W-:Y:S02]  /*2250*/  LEA.HI R0, R0, 0x1, RZ, 0x17 ;  /* 0x0000000100007811 */ /* 0x000fe400078fb8ff */
[----:B------:R-:W-:Y:S01]  /*2260*/  LEA R4, P1, R2, UR12, 0x3 ;  /* 0x0000000c02047c11 */ /* 0x000fe2000f8218ff */
[----:B------:R-:W-:Y:S01]  /*2270*/  IMAD.X R5, RZ, RZ, UR10, P0 ;  /* 0x0000000aff057e24 */ /* 0x000fe200080e06ff */
[----:B------:R-:W-:-:S04]  /*2280*/  LOP3.LUT R0, R0, 0x3, RZ, 0xc0, !PT ;  /* 0x0000000300007812 */ /* 0x000fc800078ec0ff */
[----:B------:R-:W-:Y:S01]  /*2290*/  LEA.HI.X R5, R2, UR13, R5, 0x3, P1 ;  /* 0x0000000d02057c11 */ /* 0x000fe200088f1c05 */
[----:B------:R-:W-:-:S07]  /*22a0*/  IMAD.MOV R0, RZ, RZ, -R0 ;  /* 0x000000ffff007224 */ /* 0x000fce00078e0a00 */
.L_x_57:
[----:B------:R-:W-:Y:S02]  /*22b0*/  IMAD.MOV.U32 R2, RZ, RZ, R4 ;  /* 0x000000ffff027224 */ /* 0x000fe400078e0004 */
[----:B------:R-:W-:-:S06]  /*22c0*/  IMAD.MOV.U32 R3, RZ, RZ, R5 ;  /* 0x000000ffff037224 */ /* 0x000fcc00078e0005 */
[----:B------:R-:W2:Y:S01]  /*22d0*/  LDG.E.64 R2, desc[UR16][R2.64] ;  /* 0x0000001002027981 */ /* 0x000ea2000c1e1b00 */
[----:B------:R-:W-:Y:S01]  /*22e0*/  VIADD R0, R0, 0x1 ;  /* 0x0000000100007836 */ /* 0x000fe20000000000 */
[----:B------:R-:W-:-:S04]  /*22f0*/  IADD3 R4, P1, PT, R4, 0x1000, RZ ;  /* 0x0000100004047810 */ /* 0x000fc80007f3e0ff */
[----:B------:R-:W-:Y:S01]  /*2300*/  ISETP.NE.AND P0, PT, R0, RZ, PT ;  /* 0x000000ff0000720c */ /* 0x000fe20003f05270 */
[----:B------:R-:W-:Y:S01]  /*2310*/  IMAD.X R5, RZ, RZ, R5, P1 ;  /* 0x000000ffff057224 */ /* 0x000fe200008e0605 */
[----:B--2---:R-:W-:-:S11]  /*2320*/  DADD R8, R2, R8 ;  /* 0x0000000002087229 */ /* 0x004fd60000000008 */
[----:B------:R-:W-:Y:S05]  /*2330*/  @P0 BRA `(.L_x_57) ;  /* 0xfffffffc00dc0947 */ /* 0x000fea000383ffff */
.L_x_49:
[----:B------:R-:W-:Y:S05]  /*2340*/  BSYNC.RECONVERGENT B1 ;  /* 0x0000000000017941 */ /* 0x000fea0003800200 */
.L_x_46:
[----:B------:R-:W0:Y:S01]  /*2350*/  S2R R0, SR_LANEID ;  /* 0x0000000000007919 */ /* 0x000e220000000000 */
[----:B------:R-:W-:Y:S04]  /*2360*/  SHFL.DOWN PT, R2, R8, 0x1, 0x1f ;  /* 0x08201f0008027f89 */ /* 0x000fe800000e0000 */
[----:B------:R-:W1:Y:S01]  /*2370*/  SHFL.DOWN PT, R3, R9, 0x1, 0x1f ;  /* 0x08201f0009037f89 */ /* 0x000e6200000e0000 */
[----:B------:R-:W2:Y:S01]  /*2380*/  S2R R11, SR_TID.X ;  /* 0x00000000000b7919 */ /* 0x000ea20000002100 */
        /* <DEDUP_REMOVED lines=20> */
[----:B------:R-:W-:Y:S02]  /*24d0*/  @!P1 MOV R7, 0x400 ;  /* 0x0000040000079802 */ /* 0x000fe40000000f00 */
[----:B--2---:R-:W-:Y:S01]  /*24e0*/  @!P1 SHF.R.U32.HI R6, RZ, 0x2, R11 ;  /* 0x00000002ff069819 */ /* 0x004fe2000001160b */
[----:B------:R-:W0:Y:S01]  /*24f0*/  SHFL.DOWN PT, R3, R9, 0x8, 0x1f ;  /* 0x09001f0009037f89 */ /* 0x000e2200000e0000 */
[----:B-1----:R-:W-:-:S02]  /*2500*/  @!P1 LEA R7, R10, R7, 0x18 ;  /* 0x000000070a079211 */ /* 0x002fc400078ec0ff */
[----:B------:R-:W-:-:S05]  /*2510*/  @!P1 LOP3.LUT R6, R6, 0xf8, RZ, 0xc0, !PT ;  /* 0x000000f806069812 */ /* 0x000fca00078ec0ff */
        /* <DEDUP_REMOVED lines=14> */
[----:B------:R-:W1:Y:S01]  /*2600*/  S2UR UR5, SR_CgaCtaId ;  /* 0x00000000000579c3 */ /* 0x000e620000008800 */
[----:B------:R-:W-:Y:S02]  /*2610*/  UMOV UR4, 0x400 ;  /* 0x0000040000047882 */ /* 0x000fe40000000000 */
[----:B-1----:R-:W-:-:S09]  /*2620*/  ULEA UR4, UR5, UR4, 0x18 ;  /* 0x0000000405047291 */ /* 0x002fd2000f8ec0ff */
[----:B0-----:R-:W0:Y:S04]  /*2630*/  LDS.64 R2, [UR4+0x18] ;  /* 0x00001804ff027984 */ /* 0x001e280008000a00 */
        /* <DEDUP_REMOVED lines=22> */
.L_x_45:
[----:B------:R-:W-:Y:S05]  /*27a0*/  BSYNC.RECONVERGENT B0 ;  /* 0x0000000000007941 */ /* 0x000fea0003800200 */
.L_x_30:
[----:B------:R-:W-:Y:S05]  /*27b0*/  @P0 EXIT ;  /* 0x000000000000094d */ /* 0x000fea0003800000 */
[----:B------:R-:W3:Y:S02]  /*27c0*/  LDCU.64 UR4, c[0x0][0x388] ;  /* 0x00007100ff0477ac */ /* 0x000ee40008000a00 */
[----:B---3--:R-:W-:-:S06]  /*27d0*/  UIMAD.WIDE.U32 UR4, UR18, 0x8, UR4 ;  /* 0x00000008120478a5 */ /* 0x008fcc000f8e0004 */
[----:B0-----:R-:W-:Y:S02]  /*27e0*/  IMAD.U32 R2, RZ, RZ, UR4 ;  /* 0x00000004ff027e24 */ /* 0x001fe4000f8e00ff */
[----:B--2---:R-:W-:-:S05]  /*27f0*/  IMAD.U32 R3, RZ, RZ, UR5 ;  /* 0x00000005ff037e24 */ /* 0x004fca000f8e00ff */
[----:B------:R-:W-:Y:S01]  /*2800*/  STG.E.64 desc[UR16][R2.64], R8 ;  /* 0x0000000802007986 */ /* 0x000fe2000c101b10 */
[----:B------:R-:W-:Y:S05]  /*2810*/  EXIT ;  /* 0x000000000000794d */ /* 0x000fea0003800000 */
.L_x_58:
        /* <DEDUP_REMOVED lines=14> */
.L_x_265:


//--------------------- .text._ZN3cub18CUB_300001_SM_10006detail6reduce28DeviceReduceSingleTileKernelINS2_10policy_hubIdyN4cuda3std3__44plusIdEEE10Policy1000EN6thrust24THRUST_300001_SM_1000_NS6detail15normal_iteratorINSD_10device_ptrIdEEEEPdyS9_ddNS7_10__identityEEEvT0_T1_T2_T3_T4_T6_ --------------------------
	.section	.text._ZN3cub18CUB_300001_SM_10006detail6reduce28DeviceReduceSingleTileKernelINS2_10policy_hubIdyN4cuda3std3__44plusIdEEE10Policy1000EN6thrust24THRUST_300001_SM_1000_NS6detail15normal_iteratorINSD_10device_ptrIdEEEEPdyS9_ddNS7_10__identityEEEvT0_T1_T2_T3_T4_T6_,"ax",@progbits
	.align	128
        .global         _ZN3cub18CUB_300001_SM_10006detail6reduce28DeviceReduceSingleTileKernelINS2_10policy_hubIdyN4cuda3std3__44plusIdEEE10Policy1000EN6thrust24THRUST_300001_SM_1000_NS6detail15normal_iteratorINSD_10device_ptrIdEEEEPdyS9_ddNS7_10__identityEEEvT0_T1_T2_T3_T4_T6_
        .type           _ZN3cub18CUB_300001_SM_10006detail6reduce28DeviceReduceSingleTileKernelINS2_10policy_hubIdyN4cuda3std3__44plusIdEEE10Policy1000EN6thrust24THRUST_300001_SM_1000_NS6detail15normal_iteratorINSD_10device_ptrIdEEEEPdyS9_ddNS7_10__identityEEEvT0_T1_T2_T3_T4_T6_,@function
        .size           _ZN3cub18CUB_300001_SM_10006detail6reduce28DeviceReduceSingleTileKernelINS2_10policy_hubIdyN4cuda3std3__44plusIdEEE10Policy1000EN6thrust24THRUST_300001_SM_1000_NS6detail15normal_iteratorINSD_10device_ptrIdEEEEPdyS9_ddNS7_10__identityEEEvT0_T1_T2_T3_T4_T6_,(.L_x_266 - _ZN3cub18CUB_300001_SM_10006detail6reduce28DeviceReduceSingleTileKernelINS2_10policy_hubIdyN4cuda3std3__44plusIdEEE10Policy1000EN6thrust24THRUST_300001_SM_1000_NS6detail15normal_iteratorINSD_10device_ptrIdEEEEPdyS9_ddNS7_10__identityEEEvT0_T1_T2_T3_T4_T6_)
        .other          _ZN3cub18CUB_300001_SM_10006detail6reduce28DeviceReduceSingleTileKernelINS2_10policy_hubIdyN4cuda3std3__44plusIdEEE10Policy1000EN6thrust24THRUST_300001_SM_1000_NS6detail15normal_iteratorINSD_10device_ptrIdEEEEPdyS9_ddNS7_10__identityEEEvT0_T1_T2_T3_T4_T6_,@"STO_CUDA_ENTRY STV_DEFAULT"
_ZN3cub18CUB_300001_SM_10006detail6reduce28DeviceReduceSingleTileKernelINS2_10policy_hubIdyN4cuda3std3__44plusIdEEE10Policy1000EN6thrust24THRUST_300001_SM_1000_NS6detail15normal_iteratorINSD_10device_ptrIdEEEEPdyS9_ddNS7_10__identityEEEvT0_T1_T2_T3_T4_T6_:
.text._ZN3cub18CUB_300001_SM_10006detail6reduce28DeviceReduceSingleTileKernelINS2_10policy_hubIdyN4cuda3std3__44plusIdEEE10Policy1000EN6thrust24THRUST_300001_SM_1000_NS6detail15normal_iteratorINSD_10device_ptrIdEEEEPdyS9_ddNS7_10__identityEEEvT0_T1_T2_T3_T4_T6_:
[----:B------:R-:W-:Y:S01]  /*0000*/  LDC R1, c[0x0][0x37c] ;  /* 0x0000df00ff017b82 */ /* 0x000fe20000000800 */
[----:B------:R-:W0:Y:S01]  /*0010*/  LDCU.64 UR4, c[0x0][0x390] ;  /* 0x00007200ff0477ac */ /* 0x000e220008000a00 */
[----:B------:R-:W1:Y:S01]  /*0020*/  LDCU.64 UR6, c[0x0][0x358] ;  /* 0x00006b00ff0677ac */ /* 0x000e620008000a00 */
[----:B0-----:R-:W-:Y:S02]  /*0030*/  IMAD.U32 R8, RZ, RZ, UR4 ;  /* 0x00000004ff087e24 */ /* 0x001fe4000f8e00ff */
[----:B------:R-:W-:-:S03]  /*0040*/  IMAD.U32 R9, RZ, RZ, UR5 ;  /* 0x00000005ff097e24 */ /* 0x000fc6000f8e00ff */
[----:B------:R-:W-:-:S04]  /*0050*/  ISETP.NE.U32.AND P0, PT, R8, RZ, PT ;  /* 0x000000ff0800720c */ /* 0x000fc80003f05070 */
[----:B------:R-:W-:-:S13]  /*0060*/  ISETP.NE.AND.EX P0, PT, R9, RZ, PT, P0 ;  /* 0x000000ff0900720c */ /* 0x000fda0003f05300 */
        /* <DEDUP_REMOVED lines=8> */
.L_x_59:
[----:B------:R-:W-:Y:S01]  /*00f0*/  ISETP.GT.U32.AND P0, PT, R8, 0xdff, PT ;  /* 0x00000dff0800780c */ /* 0x000fe20003f04070 */
[----:B------:R-:W-:Y:S03]  /*0100*/  BSSY.RECONVERGENT B0, `(.L_x_60) ;  /* 0x000024d000007945 */ /* 0x000fe60003800200 */
[----:B------:R-:W-:-:S13]  /*0110*/  ISETP.GT.U32.AND.EX P0, PT, R9, RZ, PT, P0 ;  /* 0x000000ff0900720c */ /* 0x000fda0003f04100 */
[----:B------:R-:W-:Y:S05]  /*0120*/  @P0 BRA `(.L_x_61) ;  /* 0x0000001400340947 */ /* 0x000fea0003800000 */
[----:B------:R-:W0:Y:S01]  /*0130*/  S2R R0, SR_TID.X ;  /* 0x0000000000007919 */ /* 0x000e220000002100 */
[----:B------:R-:W-:Y:S01]  /*0140*/  BSSY.RECONVERGENT B1, `(.L_x_62) ;  /* 0x0000009000017945 */ /* 0x000fe20003800200 */
[----:B------:R-:W-:Y:S02]  /*0150*/  CS2R R4, SRZ ;  /* 0x0000000000047805 */ /* 0x000fe4000001ff00 */
[----:B0-----:R-:W-:Y:S01]  /*0160*/  ISETP.GE.U32.AND P0, PT, R0, R8, PT ;  /* 0x000000080000720c */ /* 0x001fe20003f06070 */
[----:B------:R-:W-:-:S12]  /*0170*/  IMAD.MOV.U32 R2, RZ, RZ, R0 ;  /* 0x000000ffff027224 */ /* 0x000fd800078e0000 */
[----:B------:R-:W-:Y:S05]  /*0180*/  @P0 BRA `(.L_x_63) ;  /* 0x0000000000100947 */ /* 0x000fea0003800000 */
[----:B------:R-:W0:Y:S02]  /*0190*/  LDC.64 R4, c[0x0][0x380] ;  /* 0x0000e000ff047b82 */ /* 0x000e240000000a00 */
[----:B0-----:R-:W-:-:S06]  /*01a0*/  IMAD.WIDE.U32 R4, R0, 0x8, R4 ;  /* 0x0000000800047825 */ /* 0x001fcc00078e0004 */
[----:B------:R-:W5:Y:S01]  /*01b0*/  LDG.E.64 R4, desc[UR6][R4.64] ;  /* 0x0000000604047981 */ /* 0x000f62000c1e1b00 */
[----:B------:R-:W-:-:S07]  /*01c0*/  VIADD R2, R0, 0x200 ;  /* 0x0000020000027836 */ /* 0x000fce0000000000 */
.L_x_63:
[----:B------:R-:W-:Y:S05]  /*01d0*/  BSYNC.RECONVERGENT B1 ;  /* 0x0000000000017941 */ /* 0x000fea0003800200 */
.L_x_62:
[----:B------:R-:W-:Y:S01]  /*01e0*/  ISETP.GE.U32.AND P0, PT, R2, R8, PT ;  /* 0x000000080200720c */ /* 0x000fe20003f06070 */
[----:B------:R-:W-:-:S12]  /*01f0*/  BSSY.RECONVERGENT B1, `(.L_x_64) ;  /* 0x000006d000017945 */ /* 0x000fd80003800200 */
[----:B------:R-:W-:Y:S05]  /*0200*/  @P0 BRA `(.L_x_65) ;  /* 0x0000000400ac0947 */ /* 0x000fea0003800000 */
[----:B------:R-:W-:Y:S01]  /*0210*/  LOP3.LUT R3, RZ, R2, RZ, 0x33, !PT ;  /* 0x00000002ff037212 */ /* 0x000fe200078e33ff */
[----:B------:R-:W-:Y:S04]  /*0220*/  BSSY.RECONVERGENT B2, `(.L_x_66) ;  /* 0x0000033000027945 */ /* 0x000fe80003800200 */
[----:B------:R-:W-:-:S05]  /*0230*/  IMAD.IADD R6, R3, 0x1, R8 ;  /* 0x0000000103067824 */ /* 0x000fca00078e0208 */
[C---:B------:R-:W-:Y:S02]  /*0240*/  ISETP.GE.U32.AND P1, PT, R6.reuse, 0x1e00, PT ;  /* 0x00001e000600780c */ /* 0x040fe40003f26070 */
[----:B------:R-:W-:-:S04]  /*0250*/  LEA.HI R3, R6, 0x1, RZ, 0x17 ;  /* 0x0000000106037811 */ /* 0x000fc800078fb8ff */
[----:B------:R-:W-:-:S04]  /*0260*/  LOP3.LUT R43, R3, 0xf, RZ, 0xc0, !PT ;  /* 0x0000000f032b7812 */ /* 0x000fc800078ec0ff */
[----:B------:R-:W-:-:S03]  /*0270*/  ISETP.NE.AND P0, PT, R43, RZ, PT ;  /* 0x000000ff2b00720c */ /* 0x000fc60003f05270 */
[----:B------:R-:W-:Y:S10]  /*0280*/  @!P1 BRA `(.L_x_67) ;  /* 0x0000000000b09947 */ /* 0x000ff40003800000 */
[----:B------:R-:W0:Y:S01]  /*0290*/  LDC.64 R6, c[0x0][0x380] ;  /* 0x0000e000ff067b82 */ /* 0x000e220000000a00 */
[----:B------:R-:W-:-:S05]  /*02a0*/  LOP3.LUT R42, R3, 0xfffff0, RZ, 0xc0, !PT ;  /* 0x00fffff0032a7812 */ /* 0x000fca00078ec0ff */
[----:B------:R-:W-:Y:S02]  /*02b0*/  IMAD.MOV R42, RZ, RZ, -R42 ;  /* 0x000000ffff2a7224 */ /* 0x000fe400078e0a2a */
[----:B0-----:R-:W-:-:S03]  /*02c0*/  IMAD.WIDE.U32 R6, R2, 0x8, R6 ;  /* 0x0000000802067825 */ /* 0x001fc600078e0006 */
[----:B------:R-:W-:-:S05]  /*02d0*/  IADD3 R6, P1, PT, R6, 0x8000, RZ ;  /* 0x0000800006067810 */ /* 0x000fca0007f3e0ff */
[----:B------:R-:W-:-:S08]  /*02e0*/  IMAD.X R7, RZ, RZ, R7, P1 ;  /* 0x000000ffff077224 */ /* 0x000fd000008e0607 */
.L_x_68:
[----:B------:R-:W2:Y:S04]  /*02f0*/  LDG.E.64 R10, desc[UR6][R6.64+-0x8000] ;  /* 0xff800006060a7981 */ /* 0x000ea8000c1e1b00 */
[----:B------:R-:W3:Y:S04]  /*0300*/  LDG.E.64 R12, desc[UR6][R6.64+-0x7000] ;  /* 0xff900006060c7981 */ /* 0x000ee8000c1e1b00 */
[----:B------:R-:W4:Y:S04]  /*0310*/  LDG.E.64 R14, desc[UR6][R6.64+-0x6000] ;  /* 0xffa00006060e7981 */ /* 0x000f28000c1e1b00 */
        /* <DEDUP_REMOVED lines=12> */
[----:B------:R0:W4:Y:S01]  /*03e0*/  LDG.E.64 R40, desc[UR6][R6.64+0x7000] ;  /* 0x0070000606287981 */ /* 0x000122000c1e1b00 */
[----:B------:R-:W-:-:S02]  /*03f0*/  VIADD R42, R42, 0x10 ;  /* 0x000000102a2a7836 */ /* 0x000fc40000000000 */
[----:B------:R-:W-:-:S03]  /*0400*/  VIADD R2, R2, 0x2000 ;  /* 0x0000200002027836 */ /* 0x000fc60000000000 */
[----:B------:R-:W-:Y:S02]  /*0410*/  ISETP.NE.AND P1, PT, R42, RZ, PT ;  /* 0x000000ff2a00720c */ /* 0x000fe40003f25270 */
[----:B0-----:R-:W-:-:S05]  /*0420*/  IADD3 R6, P2, PT, R6, 0x10000, RZ ;  /* 0x0001000006067810 */ /* 0x001fca0007f5e0ff */
[----:B------:R-:W-:Y:S01]  /*0430*/  IMAD.X R7, RZ, RZ, R7, P2 ;  /* 0x000000ffff077224 */ /* 0x000fe200010e0607 */
        /* <DEDUP_REMOVED lines=16> */
[----:B------:R-:W-:Y:S10]  /*0540*/  @P1 BRA `(.L_x_68) ;  /* 0xfffffffc00681947 */ /* 0x000ff4000383ffff */
.L_x_67:
[----:B------:R-:W-:Y:S05]  /*0550*/  BSYNC.RECONVERGENT B2 ;  /* 0x0000000000027941 */ /* 0x000fea0003800200 */
.L_x_66:
[----:B------:R-:W-:Y:S05]  /*0560*/  @!P0 BRA `(.L_x_65) ;  /* 0x0000000000d48947 */ /* 0x000fea0003800000 */
[----:B------:R-:W-:Y:S01]  /*0570*/  ISETP.GE.U32.AND P0, PT, R43, 0x8, PT ;  /* 0x000000082b00780c */ /* 0x000fe20003f06070 */
[----:B------:R-:W-:Y:S01]  /*0580*/  BSSY.RECONVERGENT B2, `(.L_x_69) ;  /* 0x0000017000027945 */ /* 0x000fe20003800200 */
[----:B------:R-:W-:-:S04]  /*0590*/  LOP3.LUT R26, R3, 0x7, RZ, 0xc0, !PT ;  /* 0x00000007031a7812 */ /* 0x000fc800078ec0ff */
[----:B------:R-:W-:-:S07]  /*05a0*/  ISETP.NE.AND P1, PT, R26, RZ, PT ;  /* 0x000000ff1a00720c */ /* 0x000fce0003f25270 */
[----:B------:R-:W-:Y:S06]  /*05b0*/  @!P0 BRA `(.L_x_70) ;  /* 0x00000000004c8947 */ /* 0x000fec0003800000 */
[----:B------:R-:W0:Y:S02]  /*05c0*/  LDC.64 R6, c[0x0][0x380] ;  /* 0x0000e000ff067b82 */ /* 0x000e240000000a00 */
[----:B0-----:R-:W-:-:S05]  /*05d0*/  IMAD.WIDE R6, R2, 0x8, R6 ;  /* 0x0000000802067825 */ /* 0x001fca00078e0206 */
        /* <DEDUP_REMOVED lines=17> */
.L_x_70:
[----:B------:R-:W-:Y:S05]  /*06f0*/  BSYNC.RECONVERGENT B2 ;  /* 0x0000000000027941 */ /* 0x000fea0003800200 */
.L_x_69:
        /* <DEDUP_REMOVED lines=17> */
.L_x_72:
[----:B------:R-:W-:Y:S05]  /*0810*/  BSYNC.RECONVERGENT B2 ;  /* 0x0000000000027941 */ /* 0x000fea0003800200 */
.L_x_71:
[----:B------:R-:W-:Y:S05]  /*0820*/  @!P1 BRA `(.L_x_65) ;  /* 0x0000000000249947 */ /* 0x000fea0003800000 */
[----:B------:R-:W0:Y:S01]  /*0830*/  LDC.64 R10, c[0x0][0x380] ;  /* 0x0000e000ff0a7b82 */ /* 0x000e220000000a00 */
[----:B------:R-:W-:-:S07]  /*0840*/  IMAD.MOV R3, RZ, RZ, -R3 ;  /* 0x000000ffff037224 */ /* 0x000fce00078e0a03 */
.L_x_73:
[----:B0-----:R-:W-:-:S06]  /*0850*/  IMAD.WIDE R6, R2, 0x8, R10 ;  /* 0x0000000802067825 */ /* 0x001fcc00078e020a */
[----:B------:R-:W2:Y:S01]  /*0860*/  LDG.E.64 R6, desc[UR6][R6.64] ;  /* 0x0000000606067981 */ /* 0x000ea2000c1e1b00 */
[----:B------:R-:W-:Y:S02]  /*0870*/  VIADD R3, R3, 0x1 ;  /* 0x0000000103037836 */ /* 0x000fe40000000000 */
[----:B------:R-:W-:-:S03]  /*0880*/  VIADD R2, R2, 0x200 ;  /* 0x0000020002027836 */ /* 0x000fc60000000000 */
[----:B------:R-:W-:Y:S01]  /*0890*/  ISETP.NE.AND P0, PT, R3, RZ, PT ;  /* 0x000000ff0300720c */ /* 0x000fe20003f05270 */
[----:B--2--5:R-:W-:-:S12]  /*08a0*/  DADD R4, R6, R4 ;  /* 0x0000000006047229 */ /* 0x024fd80000000004 */
[----:B------:R-:W-:Y:S05]  /*08b0*/  @P0 BRA `(.L_x_73) ;  /* 0xfffffffc00e40947 */ /* 0x000fea000383ffff */
.L_x_65:
[----:B------:R-:W-:Y:S05]  /*08c0*/  BSYNC.RECONVERGENT B1 ;  /* 0x0000000000017941 */ /* 0x000fea0003800200 */
.L_x_64:
[----:B------:R-:W-:-:S04]  /*08d0*/  ISETP.GE.U32.AND P0, PT, R8, 0x200, PT ;  /* 0x000002000800780c */ /* 0x000fc80003f06070 */
[----:B------:R-:W-:-:S13]  /*08e0*/  ISETP.GE.U32.AND.EX P0, PT, R9, RZ, PT, P0 ;  /* 0x000000ff0900720c */ /* 0x000fda0003f06100 */
        /* <DEDUP_REMOVED lines=32> */
[----:B------:R-:W-:Y:S02]  /*0af0*/  ISETP.GT.AND P0, PT, R10, 0xf, PT ;  /* 0x0000000f0a00780c */ /* 0x000fe40003f04270 */
[----:B------:R-:W-:Y:S01]  /*0b00*/  @!P1 LOP3.LUT R8, R4, 0xf8, RZ, 0xc0, !PT ;  /* 0x000000f804089812 */ /* 0x000fe200078ec0ff */
[----:B------:R-:W0:Y:S04]  /*0b10*/  SHFL.DOWN PT, R3, R7, 0x10, 0x1f ;  /* 0x0a001f0007037f89 */ /* 0x000e2800000e0000 */
[----:B------:R-:W-:Y:S01]  /*0b20*/  @!P1 IMAD.IADD R9, R8, 0x1, R9 ;  /* 0x0000000108099824 */ /* 0x000fe200078e0209 */
[----:B0-----:R-:W-:-:S07]  /*0b30*/  DADD R4, R2, R6 ;  /* 0x0000000002047229 */ /* 0x001fce0000000006 */
[----:B------:R0:W-:Y:S01]  /*0b40*/  @!P1 STS.64 [R9+0x10], R4 ;  /* 0x0000100409009388 */ /* 0x0001e20000000a00 */
[----:B------:R-:W-:Y:S01]  /*0b50*/  BAR.SYNC.DEFER_BLOCKING 0x0 ;  /* 0x0000000000007b1d */ /* 0x000fe20000010000 */
[----:B------:R-:W-:Y:S02]  /*0b60*/  ISETP.NE.AND P1, PT, R0, RZ, PT ;  /* 0x000000ff0000720c */ /* 0x000fe40003f25270 */
[----:B------:R-:W-:Y:S02]  /*0b70*/  FSEL R2, R6, R4, P0 ;  /* 0x0000000406027208 */ /* 0x000fe40000000000 */
[----:B------:R-:W-:-:S09]  /*0b80*/  FSEL R3, R7, R5, P0 ;  /* 0x0000000507037208 */ /* 0x000fd20000000000 */
[----:B0-----:R-:W-:Y:S05]  /*0b90*/  @P1 BRA `(.L_x_75) ;  /* 0x00000018008c1947 */ /* 0x001fea0003800000 */
        /* <DEDUP_REMOVED lines=27> */
.L_x_74:
[----:B------:R-:W-:Y:S01]  /*0d50*/  LOP3.LUT R2, R0, 0x3e0, RZ, 0xc0, !PT ;  /* 0x000003e000027812 */ /* 0x000fe200078ec0ff */
[----:B------:R-:W0:Y:S03]  /*0d60*/  S2R R12, SR_LANEID ;  /* 0x00000000000c7919 */ /* 0x000e260000000000 */
[----:B------:R-:W-:Y:S01]  /*0d70*/  LOP3.LUT R7, RZ, R2, RZ, 0x33, !PT ;  /* 0x00000002ff077212 */ /* 0x000fe200078e33ff */
[----:B------:R-:W-:-:S04]  /*0d80*/  VIADD R3, R2, 0x20 ;  /* 0x0000002002037836 */ /* 0x000fc80000000000 */
[----:B------:R-:W-:Y:S01]  /*0d90*/  IMAD.IADD R7, R7, 0x1, R8 ;  /* 0x0000000107077824 */ /* 0x000fe200078e0208 */
[----:B------:R-:W-:-:S04]  /*0da0*/  ISETP.GT.U32.AND P0, PT, R3, R8, PT ;  /* 0x000000080300720c */ /* 0x000fc80003f04070 */
[----:B------:R-:W-:-:S05]  /*0db0*/  SEL R13, R7, 0x1f, P0 ;  /* 0x0000001f070d7807 */ /* 0x000fca0000000000 */
[----:B-----5:R-:W-:Y:S04]  /*0dc0*/  SHFL.DOWN PT, R2, R4, 0x1, R13 ;  /* 0x0820000004027989 */ /* 0x020fe800000e000d */
[----:B------:R-:W1:Y:S01]  /*0dd0*/  SHFL.DOWN PT, R3, R5, 0x1, R13 ;  /* 0x0820000005037989 */ /* 0x000e6200000e000d */
[C---:B0-----:R-:W-:Y:S01]  /*0de0*/  ISETP.GE.AND P0, PT, R12.reuse, R13, PT ;  /* 0x0000000d0c00720c */ /* 0x041fe20003f06270 */
[C---:B------:R-:W-:Y:S01]  /*0df0*/  VIADD R10, R12.reuse, 0x2 ;  /* 0x000000020c0a7836 */ /* 0x040fe20000000000 */
[----:B------:R-:W-:Y:S01]  /*0e00*/  ISETP.NE.AND P1, PT, R12, RZ, PT ;  /* 0x000000ff0c00720c */ /* 0x000fe20003f25270 */
[----:B-1----:R-:W-:-:S10]  /*0e10*/  DADD R2, R2, R4 ;  /* 0x0000000002027229 */ /* 0x002fd40000000004 */
[----:B------:R-:W-:Y:S01]  /*0e20*/  FSEL R6, R2, R4, !P0 ;  /* 0x0000000402067208 */ /* 0x000fe20004000000 */
[----:B------:R-:W-:Y:S01]  /*0e30*/  VIADD R4, R12, 0x4 ;  /* 0x000000040c047836 */ /* 0x000fe20000000000 */
[----:B------:R-:W-:Y:S02]  /*0e40*/  FSEL R7, R3, R5, !P0 ;  /* 0x0000000503077208 */ /* 0x000fe40004000000 */
[----:B------:R-:W-:Y:S01]  /*0e50*/  ISETP.GT.AND P0, PT, R10, R13, PT ;  /* 0x0000000d0a00720c */ /* 0x000fe20003f04270 */
[----:B------:R-:W-:Y:S04]  /*0e60*/  SHFL.DOWN PT, R2, R6, 0x2, R13 ;  /* 0x0840000006027989 */ /* 0x000fe800000e000d */
[----:B------:R-:W0:Y:S02]  /*0e70*/  SHFL.DOWN PT, R3, R7, 0x2, R13 ;  /* 0x0840000007037989 */ /* 0x000e2400000e000d */
[----:B0-----:R-:W-:-:S10]  /*0e80*/  DADD R2, R2, R6 ;  /* 0x0000000002027229 */ /* 0x001fd40000000006 */
[----:B------:R-:W-:Y:S01]  /*0e90*/  FSEL R10, R6, R2, P0 ;  /* 0x00000002060a7208 */ /* 0x000fe20000000000 */
[----:B------:R-:W-:Y:S01]  /*0ea0*/  VIADD R6, R12, 0x8 ;  /* 0x000000080c067836 */ /* 0x000fe20000000000 */
[----:B------:R-:W-:Y:S02]  /*0eb0*/  FSEL R11, R7, R3, P0 ;  /* 0x00000003070b7208 */ /* 0x000fe40000000000 */
[----:B------:R-:W-:Y:S01]  /*0ec0*/  ISETP.GT.AND P0, PT, R4, R13, PT ;  /* 0x0000000d0400720c */ /* 0x000fe20003f04270 */
[----:B------:R-:W-:Y:S04]  /*0ed0*/  SHFL.DOWN PT, R2, R10, 0x4, R13 ;  /* 0x088000000a027989 */ /* 0x000fe800000e000d */
[----:B------:R-:W0:Y:S02]  /*0ee0*/  SHFL.DOWN PT, R3, R11, 0x4, R13 ;  /* 0x088000000b037989 */ /* 0x000e2400000e000d */
[----:B0-----:R-:W-:-:S10]  /*0ef0*/  DADD R2, R2, R10 ;  /* 0x0000000002027229 */ /* 0x001fd4000000000a */
[----:B------:R-:W-:Y:S02]  /*0f00*/  FSEL R4, R10, R2, P0 ;  /* 0x000000020a047208 */ /* 0x000fe40000000000 */
[----:B------:R-:W-:Y:S02]  /*0f10*/  FSEL R5, R11, R3, P0 ;  /* 0x000000030b057208 */ /* 0x000fe40000000000 */
[----:B------:R-:W-:Y:S01]  /*0f20*/  ISETP.GT.AND P0, PT, R6, R13, PT ;  /* 0x0000000d0600720c */ /* 0x000fe20003f04270 */
[----:B------:R-:W-:Y:S01]  /*0f30*/  SHFL.DOWN PT, R2, R4, 0x8, R13 ;  /* 0x0900000004027989 */ /* 0x000fe200000e000d */
[----:B------:R-:W-:-:S03]  /*0f40*/  @!P1 MOV R10, 0x400 ;  /* 0x00000400000a9802 */ /* 0x000fc60000000f00 */
[----:B------:R-:W0:Y:S01]  /*0f50*/  SHFL.DOWN PT, R3, R5, 0x8, R13 ;  /* 0x0900000005037989 */ /* 0x000e2200000e000d */
[----:B------:R-:W1:Y:S01]  /*0f60*/  @!P1 S2R R11, SR_CgaCtaId ;  /* 0x00000000000b9919 */ /* 0x000e620000008800 */
[----:B0-----:R-:W-:-:S10]  /*0f70*/  DADD R2, R2, R4 ;  /* 0x0000000002027229 */ /* 0x001fd40000000004 */
[----:B------:R-:W-:Y:S01]  /*0f80*/  FSEL R6, R4, R2, P0 ;  /* 0x0000000204067208 */ /* 0x000fe20000000000 */
[----:B------:R-:W-:Y:S01]  /*0f90*/  VIADD R4, R12, 0x10 ;  /* 0x000000100c047836 */ /* 0x000fe20000000000 */
[----:B------:R-:W-:Y:S02]  /*0fa0*/  FSEL R7, R5, R3, P0 ;  /* 0x0000000305077208 */ /* 0x000fe40000000000 */
[----:B------:R-:W-:Y:S01]  /*0fb0*/  @!P1 SHF.R.U32.HI R5, RZ, 0x2, R0 ;  /* 0x00000002ff059819 */ /* 0x000fe20000011600 */
[----:B------:R-:W-:Y:S01]  /*0fc0*/  SHFL.DOWN PT, R2, R6, 0x10, R13 ;  /* 0x0a00000006027989 */ /* 0x000fe200000e000d */
[----:B-1----:R-:W-:Y:S02]  /*0fd0*/  @!P1 LEA R10, R11, R10, 0x18 ;  /* 0x0000000a0b0a9211 */ /* 0x002fe400078ec0ff */
[----:B------:R-:W-:Y:S01]  /*0fe0*/  @!P1 LOP3.LUT R5, R5, 0xf8, RZ, 0xc0, !PT ;  /* 0x000000f805059812 */ /* 0x000fe200078ec0ff */
[----:B------:R-:W0:Y:S01]  /*0ff0*/  SHFL.DOWN PT, R3, R7, 0x10, R13 ;  /* 0x0a00000007037989 */ /* 0x000e2200000e000d */
[----:B------:R-:W-:-:S03]  /*1000*/  ISETP.GT.AND P0, PT, R4, R13, PT ;  /* 0x0000000d0400720c */ /* 0x000fc60003f04270 */
[----:B------:R-:W-:Y:S01]  /*1010*/  @!P1 IMAD.IADD R5, R5, 0x1, R10 ;  /* 0x0000000105059824 */ /* 0x000fe200078e020a */
[----:B0-----:R-:W-:-:S10]  /*1020*/  DADD R2, R2, R6 ;  /* 0x0000000002027229 */ /* 0x001fd40000000006 */
[----:B------:R-:W-:Y:S02]  /*1030*/  FSEL R2, R6, R2, P0 ;  /* 0x0000000206027208 */ /* 0x000fe40000000000 */
[----:B------:R-:W-:-:S05]  /*1040*/  FSEL R3, R7, R3, P0 ;  /* 0x0000000307037208 */ /* 0x000fca0000000000 */
[----:B------:R0:W-:Y:S01]  /*1050*/  @!P1 STS.64 [R5+0x10], R2 ;  /* 0x0000100205009388 */ /* 0x0001e20000000a00 */
[----:B------:R-:W-:Y:S01]  /*1060*/  BAR.SYNC.DEFER_BLOCKING 0x0 ;  /* 0x0000000000007b1d */ /* 0x000fe20000010000 */
[----:B------:R-:W-:-:S13]  /*1070*/  ISETP.NE.AND P1, PT, R0, RZ, PT ;  /* 0x000000ff0000720c */ /* 0x000fda0003f25270 */
[----:B0-----:R-:W-:Y:S05]  /*1080*/  @P1 BRA `(.L_x_75) ;  /* 0x0000001400501947 */ /* 0x001fea0003800000 */
[----:B------:R-:W0:Y:S01]  /*1090*/  S2UR UR5, SR_CgaCtaId ;  /* 0x00000000000579c3 */ /* 0x000e220000008800 */
[----:B------:R-:W-:Y:S01]  /*10a0*/  UMOV UR4, 0x400 ;  /* 0x0000040000047882 */ /* 0x000fe20000000000 */
[----:B------:R-:W-:-:S04]  /*10b0*/  ISETP.GT.U32.AND P0, PT, R8, 0x20, PT ;  /* 0x000000200800780c */ /* 0x000fc80003f04070 */
[----:B------:R-:W-:Y:S01]  /*10c0*/  ISETP.GT.U32.AND.EX P0, PT, R9, RZ, PT, P0 ;  /* 0x000000ff0900720c */ /* 0x000fe20003f04100 */
[----:B0-----:R-:W-:-:S09]  /*10d0*/  ULEA UR4, UR5, UR4, 0x18 ;  /* 0x0000000405047291 */ /* 0x001fd2000f8ec0ff */
[----:B------:R-:W0:Y:S04]  /*10e0*/  LDS.64 R4, [UR4+0x18] ;  /* 0x00001804ff047984 */ /* 0x000e280008000a00 */
[----:B------:R-:W1:Y:S01]  /*10f0*/  LDS.128 R12, [UR4+0x20] ;  /* 0x00002004ff0c7984 */ /* 0x000e620008000c00 */
[----:B0-----:R-:W-:-:S10]  /*1100*/  DADD R4, R2, R4 ;  /* 0x0000000002047229 */ /* 0x001fd40000000004 */
[----:B------:R-:W-:Y:S02]  /*1110*/  FSEL R2, R4, R2, P0 ;  /* 0x0000000204027208 */ /* 0x000fe40000000000 */
[----:B------:R-:W-:Y:S02]  /*1120*/  FSEL R3, R5, R3, P0 ;  /* 0x0000000305037208 */ /* 0x000fe40000000000 */
[----:B------:R-:W0:Y:S01]  /*1130*/  LDS.128 R4, [UR4+0x30] ;  /* 0x00003004ff047984 */ /* 0x000e220008000c00 */
[----:B------:R-:W-:-:S03]  /*1140*/  ISETP.GT.U32.AND P0, PT, R8, 0x40, PT ;  /* 0x000000400800780c */ /* 0x000fc60003f04070 */
[----:B-1----:R-:W-:Y:S01]  /*1150*/  DADD R12, R12, R2 ;  /* 0x000000000c0c7229 */ /* 0x002fe20000000002 */
[----:B------:R-:W-:-:S09]  /*1160*/  ISETP.GT.U32.AND.EX P0, PT, R9, RZ, PT, P0 ;  /* 0x000000ff0900720c */ /* 0x000fd20003f04100 */
[----:B------:R-:W-:Y:S02]  /*1170*/  FSEL R2, R12, R2, P0 ;  /* 0x000000020c027208 */ /* 0x000fe40000000000 */
[----:B------:R-:W-:Y:S02]  /*1180*/  FSEL R3, R13, R3, P0 ;  /* 0x000000030d037208 */ /* 0x000fe40000000000 */
[----:B------:R-:W-:-:S04]  /*1190*/  ISETP.GT.U32.AND P0, PT, R8, 0x60, PT ;  /* 0x000000600800780c */ /* 0x000fc80003f04070 */
[----:B------:R-:W-:Y:S01]  /*11a0*/  DADD R14, R2, R14 ;  /* 0x00000000020e7229 */ /* 0x000fe2000000000e */
[----:B------:R-:W-:-:S09]  /*11b0*/  ISETP.GT.U32.AND.EX P0, PT, R9, RZ, PT, P0 ;  /* 0x000000ff0900720c */ /* 0x000fd20003f04100 */
[----:B------:R-:W-:Y:S02]  /*11c0*/  FSEL R2, R14, R2, P0 ;  /* 0x000000020e027208 */ /* 0x000fe40000000000 */
[----:B------:R-:W-:Y:S02]  /*11d0*/  FSEL R3, R15, R3, P0 ;  /* 0x000000030f037208 */ /* 0x000fe40000000000 */
[----:B------:R-:W1:Y:S01]  /*11e0*/  LDS.128 R12, [UR4+0x40] ;  /* 0x00004004ff0c7984 */ /* 0x000e620008000c00 */
[----:B------:R-:W-:-:S03]  /*11f0*/  ISETP.GT.U32.AND P0, PT, R8, 0x80, PT ;  /* 0x000000800800780c */ /* 0x000fc60003f04070 */
[----:B0-----:R-:W-:Y:S01]  /*1200*/  DADD R4, R4, R2 ;  /* 0x0000000004047229 */ /* 0x001fe20000000002 */
        /* <DEDUP_REMOVED lines=52> */
[----:B------:R-:W-:-:S04]  /*1550*/  ISETP.GT.U32.AND P0, PT, R8, 0x1c0, PT ;  /* 0x000001c00800780c */ /* 0x000fc80003f04070 */
        /* <DEDUP_REMOVED lines=8> */
[----:B------:R-:W-:Y:S01]  /*15e0*/  FSEL R3, R15, R3, P0 ;  /* 0x000000030f037208 */ /* 0x000fe20000000000 */
[----:B------:R-:W-:Y:S06]  /*15f0*/  BRA `(.L_x_75) ;  /* 0x0000000c00f47947 */ /* 0x000fec0003800000 */
.L_x_61:
[----:B------:R-:W0:Y:S01]  /*1600*/  S2R R0, SR_TID.X ;  /* 0x0000000000007919 */ /* 0x000e220000002100 */
[----:B------:R-:W0:Y:S02]  /*1610*/  LDC.64 R4, c[0x0][0x380] ;  /* 0x0000e000ff047b82 */ /* 0x000e240000000a00 */
[----:B0-----:R-:W-:-:S05]  /*1620*/  IMAD.WIDE.U32 R4, R0, 0x8, R4 ;  /* 0x0000000800047825 */ /* 0x001fca00078e0004 */
[----:B------:R-:W2:Y:S04]  /*1630*/  LDG.E.64 R2, desc[UR6][R4.64] ;  /* 0x0000000604027981 */ /* 0x000ea8000c1e1b00 */
[----:B------:R-:W2:Y:S04]  /*1640*/  LDG.E.64 R6, desc[UR6][R4.64+0x1000] ;  /* 0x0010000604067981 */ /* 0x000ea8000c1e1b00 */
[----:B------:R-:W3:Y:S04]  /*1650*/  LDG.E.64 R10, desc[UR6][R4.64+0x2000] ;  /* 0x00200006040a7981 */ /* 0x000ee8000c1e1b00 */
[----:B------:R-:W4:Y:S04]  /*1660*/  LDG.E.64 R12, desc[UR6][R4.64+0x3000] ;  /* 0x00300006040c7981 */ /* 0x000f28000c1e1b00 */
[----:B------:R-:W5:Y:S04]  /*1670*/  LDG.E.64 R14, desc[UR6][R4.64+0x4000] ;  /* 0x00400006040e7981 */ /* 0x000f68000c1e1b00 */
[----:B------:R-:W5:Y:S04]  /*1680*/  LDG.E.64 R16, desc[UR6][R4.64+0x5000] ;  /* 0x0050000604107981 */ /* 0x000f68000c1e1b00 */
[----:B------:R-:W5:Y:S01]  /*1690*/  LDG.E.64 R18, desc[UR6][R4.64+0x6000] ;  /* 0x0060000604127981 */ /* 0x000f62000c1e1b00 */
[----:B--2---:R-:W-:-:S08]  /*16a0*/  DADD R2, R2, R6 ;  /* 0x0000000002027229 */ /* 0x004fd00000000006 */
[----:B---3--:R-:W-:-:S08]  /*16b0*/  DADD R2, R10, R2 ;  /* 0x000000000a027229 */ /* 0x008fd00000000002 */
[----:B----4-:R-:W-:Y:S01]  /*16c0*/  DADD R2, R12, R2 ;  /* 0x000000000c027229 */ /* 0x010fe20000000002 */
[----:B------:R-:W-:-:S04]  /*16d0*/  IADD3 R12, P1, PT, R8, -0xe00, RZ ;  /* 0xfffff200080c7810 */ /* 0x000fc80007f3e0ff */
[----:B------:R-:W-:Y:S02]  /*16e0*/  ISETP.GE.U32.AND P0, PT, R12, 0xe00, PT ;  /* 0x00000e000c00780c */ /* 0x000fe40003f06070 */
[----:B------:R-:W-:Y:S01]  /*16f0*/  IADD3.X R13, PT, PT, R9, -0x1, RZ, P1, !PT ;  /* 0xffffffff090d7810 */ /* 0x000fe20000ffe4ff */
[----:B-----5:R-:W-:-:S03]  /*1700*/  DADD R2, R14, R2 ;  /* 0x000000000e027229 */ /* 0x020fc60000000002 */
[----:B------:R-:W-:-:S05]  /*1710*/  ISETP.GE.U32.AND.EX P0, PT, R13, RZ, PT, P0 ;  /* 0x000000ff0d00720c */ /* 0x000fca0003f06100 */
[----:B------:R-:W-:-:S08]  /*1720*/  DADD R2, R16, R2 ;  /* 0x0000000010027229 */ /* 0x000fd00000000002 */
[----:B------:R-:W-:Y:S01]  /*1730*/  DADD R6, R18, R2 ;  /* 0x0000000012067229 */ /* 0x000fe20000000002 */
[----:B------:R-:W-:Y:S02]  /*1740*/  IMAD.MOV.U32 R3, RZ, RZ, 0xe00 ;  /* 0x00000e00ff037424 */ /* 0x000fe400078e00ff */
[----:B------:R-:W-:Y:S01]  /*1750*/  IMAD.MOV.U32 R2, RZ, RZ, RZ ;  /* 0x000000ffff027224 */ /* 0x000fe200078e00ff */
[----:B------:R-:W-:Y:S07]  /*1760*/  @!P0 BRA `(.L_x_76) ;  /* 0x0000000000748947 */ /* 0x000fee0003800000 */
[----:B------:R-:W0:Y:S01]  /*1770*/  LDC.64 R8, c[0x0][0x390] ;  /* 0x0000e400ff087b82 */ /* 0x000e220000000a00 */
[----:B------:R-:W-:Y:S02]  /*1780*/  IMAD.MOV.U32 R3, RZ, RZ, 0xe00 ;  /* 0x00000e00ff037424 */ /* 0x000fe400078e00ff */
[----:B------:R-:W-:-:S07]  /*1790*/  IMAD.MOV.U32 R2, RZ, RZ, RZ ;  /* 0x000000ffff027224 */ /* 0x000fce00078e00ff */
.L_x_78:
[----:B------:R-:W-:-:S04]  /*17a0*/  LEA R16, P0, R3, R4, 0x3 ;  /* 0x0000000403107211 */ /* 0x000fc800078018ff */
[----:B------:R-:W-:-:S05]  /*17b0*/  LEA.HI.X R17, R3, R5, R2, 0x3, P0 ;  /* 0x0000000503117211 */ /* 0x000fca00000f1c02 */
[----:B------:R-:W2:Y:S04]  /*17c0*/  LDG.E.64 R18, desc[UR6][R16.64] ;  /* 0x0000000610127981 */ /* 0x000ea8000c1e1b00 */
[----:B------:R-:W3:Y:S04]  /*17d0*/  LDG.E.64 R20, desc[UR6][R16.64+0x1000] ;  /* 0x0010000610147981 */ /* 0x000ee8000c1e1b00 */
[----:B------:R-:W4:Y:S04]  /*17e0*/  LDG.E.64 R22, desc[UR6][R16.64+0x2000] ;  /* 0x0020000610167981 */ /* 0x000f28000c1e1b00 */
[----:B------:R-:W5:Y:S04]  /*17f0*/  LDG.E.64 R24, desc[UR6][R16.64+0x3000] ;  /* 0x0030000610187981 */ /* 0x000f68000c1e1b00 */
[----:B------:R-:W5:Y:S04]  /*1800*/  LDG.E.64 R26, desc[UR6][R16.64+0x4000] ;  /* 0x00400006101a7981 */ /* 0x000f68000c1e1b00 */
[----:B------:R-:W5:Y:S04]  /*1810*/  LDG.E.64 R10, desc[UR6][R16.64+0x5000] ;  /* 0x00500006100a7981 */ /* 0x000f68000c1e1b00 */
[----:B------:R-:W5:Y:S01]  /*1820*/  LDG.E.64 R14, desc[UR6][R16.64+0x6000] ;  /* 0x00600006100e7981 */ /* 0x000f62000c1e1b00 */
[----:B--2---:R-:W-:Y:S01]  /*1830*/  DADD R18, R18, R6 ;  /* 0x0000000012127229 */ /* 0x004fe20000000006 */
[----:B0-----:R-:W-:-:S04]  /*1840*/  IADD3 R6, P1, PT, -R3, R8, RZ ;  /* 0x0000000803067210 */ /* 0x001fc80007f3e1ff */
[----:B------:R-:W-:Y:S01]  /*1850*/  ISETP.GE.U32.AND P0, PT, R6, 0xe00, PT ;  /* 0x00000e000600780c */ /* 0x000fe20003f06070 */
[----:B------:R-:W-:Y:S02]  /*1860*/  IMAD.X R6, R9, 0x1, ~R2, P1 ;  /* 0x0000000109067824 */ /* 0x000fe400008e0e02 */
[----:B---3--:R-:W-:-:S03]  /*1870*/  DADD R18, R20, R18 ;  /* 0x0000000014127229 */ /* 0x008fc60000000012 */
[----:B------:R-:W-:-:S05]  /*1880*/  ISETP.GE.U32.AND.EX P0, PT, R6, RZ, PT, P0 ;  /* 0x000000ff0600720c */ /* 0x000fca0003f06100 */
[----:B----4-:R-:W-:-:S08]  /*1890*/  DADD R18, R22, R18 ;  /* 0x0000000016127229 */ /* 0x010fd00000000012 */
[----:B-----5:R-:W-:-:S08]  /*18a0*/  DADD R18, R24, R18 ;  /* 0x0000000018127229 */ /* 0x020fd00000000012 */
[----:B------:R-:W-:-:S08]  /*18b0*/  DADD R18, R26, R18 ;  /* 0x000000001a127229 */ /* 0x000fd00000000012 */
[----:B------:R-:W-:-:S08]  /*18c0*/  DADD R10, R10, R18 ;  /* 0x000000000a0a7229 */ /* 0x000fd00000000012 */
[----:B------:R-:W-:Y:S01]  /*18d0*/  DADD R6, R14, R10 ;  /* 0x000000000e067229 */ /* 0x000fe2000000000a */
[----:B------:R-:W-:Y:S10]  /*18e0*/  @!P0 BRA `(.L_x_77) ;  /* 0x0000000800208947 */ /* 0x000ff40003800000 */
[----:B------:R-:W-:-:S05]  /*18f0*/  IADD3 R3, P0, PT, R3, 0xe00, RZ ;  /* 0x00000e0003037810 */ /* 0x000fca0007f1e0ff */
[----:B------:R-:W-:Y:S01]  /*1900*/  IMAD.X R2, RZ, RZ, R2, P0 ;  /* 0x000000ffff027224 */ /* 0x000fe200000e0602 */
[----:B------:R-:W-:-:S04]  /*1910*/  ISETP.GT.U32.AND P0, PT, R3, R12, PT ;  /* 0x0000000c0300720c */ /* 0x000fc80003f04070 */
[----:B------:R-:W-:-:S13]  /*1920*/  ISETP.GT.U32.AND.EX P0, PT, R2, R13, PT, P0 ;  /* 0x0000000d0200720c */ /* 0x000fda0003f04100 */
[----:B------:R-:W-:Y:S05]  /*1930*/  @!P0 BRA `(.L_x_78) ;  /* 0xfffffffc00988947 */ /* 0x000fea000383ffff */
.L_x_76:
[----:B------:R-:W-:Y:S01]  /*1940*/  IMAD.IADD R5, R8, 0x1, -R3 ;  /* 0x0000000108057824 */ /* 0x000fe200078e0a03 */
[----:B------:R-:W-:Y:S01]  /*1950*/  ISETP.GE.U32.AND P1, PT, R3, R8, PT ;  /* 0x000000080300720c */ /* 0x000fe20003f26070 */
[----:B------:R-:W-:Y:S03]  /*1960*/  BSSY.RECONVERGENT B1, `(.L_x_77) ;  /* 0x0000080000017945 */ /* 0x000fe60003800200 */
[----:B------:R-:W-:-:S04]  /*1970*/  ISETP.GE.AND P0, PT, R0, R5, PT ;  /* 0x000000050000720c */ /* 0x000fc80003f06270 */
[----:B------:R-:W-:-:S13]  /*1980*/  ISETP.GE.U32.OR.EX P0, PT, R2, R9, P0, P1 ;  /* 0x000000090200720c */ /* 0x000fda0000706510 */
[----:B------:R-:W-:Y:S05]  /*1990*/  @P0 BRA `(.L_x_79) ;  /* 0x0000000400f00947 */ /* 0x000fea0003800000 */
[----:B------:R-:W-:Y:S01]  /*19a0*/  LOP3.LUT R4, RZ, R0, RZ, 0x33, !PT ;  /* 0x00000000ff047212 */ /* 0x000fe200078e33ff */
[----:B------:R-:W-:Y:S01]  /*19b0*/  BSSY.RECONVERGENT B2, `(.L_x_80) ;  /* 0x0000038000027945 */ /* 0x000fe20003800200 */
[----:B------:R-:W-:Y:S02]  /*19c0*/  IMAD.MOV.U32 R42, RZ, RZ, R0 ;  /* 0x000000ffff2a7224 */ /* 0x000fe400078e0000 */
[----:B------:R-:W-:-:S04]  /*19d0*/  IADD3 R8, PT, PT, -R3, R8, R4 ;  /* 0x0000000803087210 */ /* 0x000fc80007ffe104 */
[C---:B------:R-:W-:Y:S02]  /*19e0*/  ISETP.GE.U32.AND P1, PT, R8.reuse, 0x1e00, PT ;  /* 0x00001e000800780c */ /* 0x040fe40003f26070 */
[----:B------:R-:W-:-:S04]  /*19f0*/  LEA.HI R4, R8, 0x1, RZ, 0x17 ;  /* 0x0000000108047811 */ /* 0x000fc800078fb8ff */
[----:B------:R-:W-:-:S04]  /*1a00*/  LOP3.LUT R5, R4, 0xf, RZ, 0xc0, !PT ;  /* 0x0000000f04057812 */ /* 0x000fc800078ec0ff */
[----:B------:R-:W-:-:S03]  /*1a10*/  ISETP.NE.AND P0, PT, R5, RZ, PT ;  /* 0x000000ff0500720c */ /* 0x000fc60003f05270 */
[----:B------:R-:W-:Y:S10]  /*1a20*/  @!P1 BRA `(.L_x_81) ;  /* 0x0000000000c09947 */ /* 0x000ff40003800000 */
[----:B------:R-:W0:Y:S01]  /*1a30*/  LDCU.64 UR4, c[0x0][0x380] ;  /* 0x00007000ff0477ac */ /* 0x000e220008000a00 */
[----:B------:R-:W-:Y:S01]  /*1a40*/  IADD3 R9, P2, PT, R0, R3, RZ ;  /* 0x0000000300097210 */ /* 0x000fe20007f5e0ff */
[----:B------:R-:W-:Y:S01]  /*1a50*/  IMAD.MOV.U32 R42, RZ, RZ, R0 ;  /* 0x000000ffff2a7224 */ /* 0x000fe200078e0000 */
[----:B------:R-:W-:-:S03]  /*1a60*/  LOP3.LUT R43, R4, 0xfffff0, RZ, 0xc0, !PT ;  /* 0x00fffff0042b7812 */ /* 0x000fc600078ec0ff */
[----:B------:R-:W-:Y:S02]  /*1a70*/  IMAD.X R10, RZ, RZ, R2, P2 ;  /* 0x000000ffff0a7224 */ /* 0x000fe400010e0602 */
[----:B------:R-:W-:Y:S01]  /*1a80*/  IMAD.MOV R43, RZ, RZ, -R43 ;  /* 0x000000ffff2b7224 */ /* 0x000fe200078e0a2b */
[----:B0-----:R-:W-:-:S04]  /*1a90*/  LEA R8, P1, R9, UR4, 0x3 ;  /* 0x0000000409087c11 */ /* 0x001fc8000f8218ff */
[----:B------:R-:W-:Y:S02]  /*1aa0*/  IADD3 R8, P2, PT, R8, 0x8000, RZ ;  /* 0x0000800008087810 */ /* 0x000fe40007f5e0ff */
[----:B------:R-:W-:-:S05]  /*1ab0*/  LEA.HI.X R9, R9, UR5, R10, 0x3, P1 ;  /* 0x0000000509097c11 */ /* 0x000fca00088f1c0a */
[----:B------:R-:W-:-:S07]  /*1ac0*/  IMAD.X R9, RZ, RZ, R9, P2 ;  /* 0x000000ffff097224 */ /* 0x000fce00010e0609 */
.L_x_82:
[----:B------:R-:W2:Y:S04]  /*1ad0*/  LDG.E.64 R10, desc[UR6][R8.64+-0x8000] ;  /* 0xff800006080a7981 */ /* 0x000ea8000c1e1b00 */
[----:B------:R-:W3:Y:S04]  /*1ae0*/  LDG.E.64 R12, desc[UR6][R8.64+-0x7000] ;  /* 0xff900006080c7981 */ /* 0x000ee8000c1e1b00 */
[----:B------:R-:W4:Y:S04]  /*1af0*/  LDG.E.64 R14, desc[UR6][R8.64+-0x6000] ;  /* 0xffa00006080e7981 */ /* 0x000f28000c1e1b00 */
[----:B------:R-:W5:Y:S04]  /*1b00*/  LDG.E.64 R16, desc[UR6][R8.64+-0x5000] ;  /* 0xffb0000608107981 */ /* 0x000f68000c1e1b00 */
        /* <DEDUP_REMOVED lines=11> */
[----:B------:R0:W5:Y:S01]  /*1bc0*/  LDG.E.64 R40, desc[UR6][R8.64+0x7000] ;  /* 0x0070000608287981 */ /* 0x000162000c1e1b00 */
[----:B------:R-:W-:-:S02]  /*1bd0*/  VIADD R43, R43, 0x10 ;  /* 0x000000102b2b7836 */ /* 0x000fc40000000000 */
        /* <DEDUP_REMOVED lines=21> */
.L_x_81:
[----:B------:R-:W-:Y:S05]  /*1d30*/  BSYNC.RECONVERGENT B2 ;  /* 0x0000000000027941 */ /* 0x000fea0003800200 */
.L_x_80:
[----:B------:R-:W-:Y:S05]  /*1d40*/  @!P0 BRA `(.L_x_79) ;  /* 0x0000000400048947 */ /* 0x000fea0003800000 */
[----:B------:R-:W-:Y:S01]  /*1d50*/  ISETP.GE.U32.AND P1, PT, R5, 0x8, PT ;  /* 0x000000080500780c */ /* 0x000fe20003f26070 */
[----:B------:R-:W-:Y:S01]  /*1d60*/  BSSY.RECONVERGENT B2, `(.L_x_83) ;  /* 0x000001a000027945 */ /* 0x000fe20003800200 */
[----:B------:R-:W-:-:S04]  /*1d70*/  LOP3.LUT R26, R4, 0x7, RZ, 0xc0, !PT ;  /* 0x00000007041a7812 */ /* 0x000fc800078ec0ff */
[----:B------:R-:W-:-:S07]  /*1d80*/  ISETP.NE.AND P0, PT, R26, RZ, PT ;  /* 0x000000ff1a00720c */ /* 0x000fce0003f05270 */
[----:B------:R-:W-:Y:S06]  /*1d90*/  @!P1 BRA `(.L_x_84) ;  /* 0x0000000000589947 */ /* 0x000fec0003800000 */
[----:B------:R-:W0:Y:S01]  /*1da0*/  LDCU.64 UR4, c[0x0][0x380] ;  /* 0x00007000ff0477ac */ /* 0x000e220008000a00 */
[----:B------:R-:W-:-:S05]  /*1db0*/  IADD3 R5, P1, PT, R42, R3, RZ ;  /* 0x000000032a057210 */ /* 0x000fca0007f3e0ff */
[----:B------:R-:W-:Y:S01]  /*1dc0*/  IMAD.X R10, RZ, RZ, R2, P1 ;  /* 0x000000ffff0a7224 */ /* 0x000fe200008e0602 */
[----:B0-----:R-:W-:-:S04]  /*1dd0*/  LEA R8, P1, R5, UR4, 0x3 ;  /* 0x0000000405087c11 */ /* 0x001fc8000f8218ff */
        /* <DEDUP_REMOVED lines=18> */
.L_x_84:
[----:B------:R-:W-:Y:S05]  /*1f00*/  BSYNC.RECONVERGENT B2 ;  /* 0x0000000000027941 */ /* 0x000fea0003800200 */
.L_x_83:
        /* <DEDUP_REMOVED lines=20> */
.L_x_86:
[----:B------:R-:W-:Y:S05]  /*2050*/  BSYNC.RECONVERGENT B2 ;  /* 0x0000000000027941 */ /* 0x000fea0003800200 */
.L_x_85:
[----:B------:R-:W-:Y:S05]  /*2060*/  @!P0 BRA `(.L_x_79) ;  /* 0x00000000003c8947 */ /* 0x000fea0003800000 */
[----:B------:R-:W0:Y:S01]  /*2070*/  LDCU.64 UR4, c[0x0][0x380] ;  /* 0x00007000ff0477ac */ /* 0x000e220008000a00 */
[----:B------:R-:W-:Y:S01]  /*2080*/  IADD3 R3, P0, PT, R42, R3, RZ ;  /* 0x000000032a037210 */ /* 0x000fe20007f1e0ff */
[----:B------:R-:W-:-:S04]  /*2090*/  IMAD.MOV R4, RZ, RZ, -R16 ;  /* 0x000000ffff047224 */ /* 0x000fc800078e0a10 */
[----:B------:R-:W-:Y:S01]  /*20a0*/  IMAD.X R2, RZ, RZ, R2, P0 ;  /* 0x000000ffff027224 */ /* 0x000fe200000e0602 */
[----:B0-----:R-:W-:-:S04]  /*20b0*/  LEA R5, P1, R3, UR4, 0x3 ;  /* 0x0000000403057c11 */ /* 0x001fc8000f8218ff */
[----:B------:R-:W-:-:S09]  /*20c0*/  LEA.HI.X R8, R3, UR5, R2, 0x3, P1 ;  /* 0x0000000503087c11 */ /* 0x000fd200088f1c02 */
.L_x_87:
        /* <DEDUP_REMOVED lines=9> */
.L_x_79:
[----:B------:R-:W-:Y:S05]  /*2160*/  BSYNC.RECONVERGENT B1 ;  /* 0x0000000000017941 */ /* 0x000fea0003800200 */
.L_x_77:
        /* <DEDUP_REMOVED lines=40> */
[----:B------:R-:W-:-:S03]  /*23f0*/  FSEL R5, R5, R3, P0 ;  /* 0x0000000305057208 */ /* 0x000fc60000000000 */
[----:B0-----:R-:W-:Y:S02]  /*2400*/  IMAD.MOV.U32 R2, RZ, RZ, R0 ;  /* 0x000000ffff027224 */ /* 0x001fe400078e0000 */
[----:B------:R-:W-:-:S04]  /*2410*/  IMAD.MOV.U32 R3, RZ, RZ, R5 ;  /* 0x000000ffff037224 */ /* 0x000fc800078e0005 */
[----:B------:R-:W-:Y:S05]  /*2420*/  @P1 BRA `(.L_x_75) ;  /* 0x0000000000681947 */ /* 0x000fea0003800000 */
        /* <DEDUP_REMOVED lines=26> */
.L_x_75:
[----:B------:R-:W-:Y:S05]  /*25d0*/  BSYNC.RECONVERGENT B0 ;  /* 0x0000000000007941 */ /* 0x000fea0003800200 */
.L_x_60:
[----:B------:R-:W-:Y:S05]  /*25e0*/  @P1 EXIT ;  /* 0x000000000000194d */ /* 0x000fea0003800000 */
[----:B------:R-:W0:Y:S01]  /*25f0*/  LDCU.64 UR4, c[0x0][0x3a0] ;  /* 0x00007400ff0477ac */ /* 0x000e220008000a00 */
[----:B------:R-:W1:Y:S01]  /*2600*/  LDC.64 R4, c[0x0][0x388] ;  /* 0x0000e200ff047b82 */ /* 0x000e620000000a00 */
[----:B0-----:R-:W-:-:S07]  /*2610*/  DADD R2, R2, UR4 ;  /* 0x0000000402027e29 */ /* 0x001fce0008000000 */
[----:B-1----:R-:W-:Y:S01]  /*2620*/  STG.E.64 desc[UR6][R4.64], R2 ;  /* 0x0000000204007986 */ /* 0x002fe2000c101b06 */
[----:B------:R-:W-:Y:S05]  /*2630*/  EXIT ;  /* 0x000000000000794d */ /* 0x000fea0003800000 */
.L_x_88:
        /* <DEDUP_REMOVED lines=12> */
.L_x_266:


//--------------------- .text._ZN3cub18CUB_300001_SM_10006detail6reduce28DeviceReduceSingleTileKernelINS2_10policy_hubIdjN4cuda3std3__44plusIdEEE10Policy1000EPdSC_iS9_ddNS7_10__identityEEEvT0_T1_T2_T3_T4_T6_ --------------------------
	.section	.text._ZN3cub18CUB_300001_SM_10006detail6reduce28DeviceReduceSingleTileKernelINS2_10policy_hubIdjN4cuda3std3__44plusIdEEE10Policy1000EPdSC_iS9_ddNS7_10__identityEEEvT0_T1_T2_T3_T4_T6_,"ax",@progbits
	.align	128
        .global         _ZN3cub18CUB_300001_SM_10006detail6reduce28DeviceReduceSingleTileKernelINS2_10policy_hubIdjN4cuda3std3__44plusIdEEE10Policy1000EPdSC_iS9_ddNS7_10__identityEEEvT0_T1_T2_T3_T4_T6_
        .type           _ZN3cub18CUB_300001_SM_10006detail6reduce28DeviceReduceSingleTileKernelINS2_10policy_hubIdjN4cuda3std3__44plusIdEEE10Policy1000EPdSC_iS9_ddNS7_10__identityEEEvT0_T1_T2_T3_T4_T6_,@function
        .size           _ZN3cub18CUB_300001_SM_10006detail6reduce28DeviceReduceSingleTileKernelINS2_10policy_hubIdjN4cuda3std3__44plusIdEEE10Policy1000EPdSC_iS9_ddNS7_10__identityEEEvT0_T1_T2_T3_T4_T6_,(.L_x_267 - _ZN3cub18CUB_300001_SM_10006detail6reduce28DeviceReduceSingleTileKernelINS2_10policy_hubIdjN4cuda3std3__44plusIdEEE10Policy1000EPdSC_iS9_ddNS7_10__identityEEEvT0_T1_T2_T3_T4_T6_)
        .other          _ZN3cub18CUB_300001_SM_10006detail6reduce28DeviceReduceSingleTileKernelINS2_10policy_hubIdjN4cuda3std3__44plusIdEEE10Policy1000EPdSC_iS9_ddNS7_10__identityEEEvT0_T1_T2_T3_T4_T6_,@"STO_CUDA_ENTRY STV_DEFAULT"
_ZN3cub18CUB_300001_SM_10006detail6reduce28DeviceReduceSingleTileKernelINS2_10policy_hubIdjN4cuda3std3__44plusIdEEE10Policy1000EPdSC_iS9_ddNS7_10__identityEEEvT0_T1_T2_T3_T4_T6_:
.text._ZN3cub18CUB_300001_SM_10006detail6reduce28DeviceReduceSingleTileKernelINS2_10policy_hubIdjN4cuda3std3__44plusIdEEE10Policy1000EPdSC_iS9_ddNS7_10__identityEEEvT0_T1_T2_T3_T4_T6_:
        /* <DEDUP_REMOVED lines=13> */
.L_x_89:
        /* <DEDUP_REMOVED lines=13> */
.L_x_93:
[----:B------:R-:W-:Y:S05]  /*01a0*/  BSYNC.RECONVERGENT B1 ;  /* 0x0000000000017941 */ /* 0x000fea0003800200 */
.L_x_92:
[----:B------:R-:W-:Y:S01]  /*01b0*/  ISETP.GE.AND P0, PT, R5, R4, PT ;  /* 0x000000040500720c */ /* 0x000fe20003f06270 */
[----:B------:R-:W-:-:S12]  /*01c0*/  BSSY.RECONVERGENT B1, `(.L_x_94) ;  /* 0x0000078000017945 */ /* 0x000fd80003800200 */
[----:B------:R-:W-:Y:S05]  /*01d0*/  @P0 BRA `(.L_x_95) ;  /* 0x0000000400d80947 */ /* 0x000fea0003800000 */
[----:B------:R-:W-:Y:S01]  /*01e0*/  LOP3.LUT R9, RZ, R5, RZ, 0x33, !PT ;  /* 0x00000005ff097212 */ /* 0x000fe200078e33ff */
[----:B------:R-:W-:Y:S04]  /*01f0*/  BSSY.RECONVERGENT B2, `(.L_x_96) ;  /* 0x0000019000027945 */ /* 0x000fe80003800200 */
[----:B------:R-:W-:-:S04]  /*0200*/  IMAD.IADD R9, R9, 0x1, R4 ;  /* 0x0000000109097824 */ /* 0x000fc800078e0204 */
[C---:B------:R-:W-:Y:S01]  /*0210*/  IMAD.HI.U32 R0, R9.reuse, -0x33333333, RZ ;  /* 0xcccccccd09007827 */ /* 0x040fe200078e00ff */
[----:B------:R-:W-:-:S04]  /*0220*/  ISETP.GE.U32.AND P0, PT, R9, 0x780, PT ;  /* 0x000007800900780c */ /* 0x000fc80003f06070 */
[----:B------:R-:W-:-:S04]  /*0230*/  SHF.R.U32.HI R0, RZ, 0x9, R0 ;  /* 0x00000009ff007819 */ /* 0x000fc80000011600 */
[----:B------:R-:W-:-:S04]  /*0240*/  LOP3.LUT R2, R0, 0x3, RZ, 0xc0, !PT ;  /* 0x0000000300027812 */ /* 0x000fc800078ec0ff */
[----:B------:R-:W-:-:S13]  /*0250*/  ISETP.NE.AND P1, PT, R2, 0x3, PT ;  /* 0x000000030200780c */ /* 0x000fda0003f25270 */
[----:B------:R-:W-:Y:S05]  /*0260*/  @!P1 BRA `(.L_x_97) ;  /* 0x0000000000449947 */ /* 0x000fea0003800000 */
[----:B------:R-:W0:Y:S01]  /*0270*/  LDC.64 R8, c[0x0][0x380] ;  /* 0x0000e000ff087b82 */ /* 0x000e220000000a00 */
[----:B------:R-:W-:-:S05]  /*0280*/  VIADD R0, R0, 0x1 ;  /* 0x0000000100007836 */ /* 0x000fca0000000000 */
[----:B------:R-:W-:-:S05]  /*0290*/  LOP3.LUT R0, R0, 0x3, RZ, 0xc0, !PT ;  /* 0x0000000300007812 */ /* 0x000fca00078ec0ff */
[----:B------:R-:W-:Y:S02]  /*02a0*/  IMAD.MOV R0, RZ, RZ, -R0 ;  /* 0x000000ffff007224 */ /* 0x000fe400078e0a00 */
[----:B0-----:R-:W-:-:S04]  /*02b0*/  IMAD.WIDE.U32 R8, R5, 0x8, R8 ;  /* 0x0000000805087825 */ /* 0x001fc800078e0008 */
[----:B------:R-:W-:Y:S02]  /*02c0*/  IMAD.MOV.U32 R2, RZ, RZ, R8 ;  /* 0x000000ffff027224 */ /* 0x000fe400078e0008 */
[----:B------:R-:W-:-:S07]  /*02d0*/  IMAD.MOV.U32 R11, RZ, RZ, R9 ;  /* 0x000000ffff0b7224 */ /* 0x000fce00078e0009 */
.L_x_98:
        /* <DEDUP_REMOVED lines=10> */
.L_x_97:
[----:B------:R-:W-:Y:S05]  /*0380*/  BSYNC.RECONVERGENT B2 ;  /* 0x0000000000027941 */ /* 0x000fea0003800200 */
.L_x_96:
        /* <DEDUP_REMOVED lines=8> */
.L_x_101:
        /* <DEDUP_REMOVED lines=43> */
.L_x_100:
[----:B------:R-:W-:Y:S05]  /*06c0*/  BSYNC.RECONVERGENT B2 ;  /* 0x0000000000027941 */ /* 0x000fea0003800200 */
.L_x_99:
        /* <DEDUP_REMOVED lines=26> */
.L_x_103:
[----:B------:R-:W-:Y:S05]  /*0870*/  BSYNC.RECONVERGENT B2 ;  /* 0x0000000000027941 */ /* 0x000fea0003800200 */
.L_x_102:
        /* <DEDUP_REMOVED lines=12> */
.L_x_95:
[----:B------:R-:W-:Y:S05]  /*0940*/  BSYNC.RECONVERGENT B1 ;  /* 0x0000000000017941 */ /* 0x000fea0003800200 */
.L_x_94:
        /* <DEDUP_REMOVED lines=47> */
[----:B------:R-:W0:Y:S04]  /*0c40*/  LDS.128 R8, [UR4+0x20] ;  /* 0x00002004ff087984 */ /* 0x000e280008000c00 */
[----:B------:R-:W1:Y:S04]  /*0c50*/  LDS.128 R16, [UR4+0x30] ;  /* 0x00003004ff107984 */ /* 0x000e680008000c00 */
[----:B--2---:R-:W2:Y:S01]  /*0c60*/  LDS.128 R4, [UR4+0x40] ;  /* 0x00004004ff047984 */ /* 0x004ea20008000c00 */
[----:B0-----:R-:W-:-:S03]  /*0c70*/  DADD R8, R12, R8 ;  /* 0x000000000c087229 */ /* 0x001fc60000000008 */
[----:B------:R-:W-:Y:S05]  /*0c80*/  LDS.128 R12, [UR4+0x60] ;  /* 0x00006004ff0c7984 */ /* 0x000fea0008000c00 */
[----:B------:R-:W-:Y:S02]  /*0c90*/  DADD R2, R8, R10 ;  /* 0x0000000008027229 */ /* 0x000fe4000000000a */
[----:B------:R-:W0:Y:S06]  /*0ca0*/  LDS.128 R8, [UR4+0x50] ;  /* 0x00005004ff087984 */ /* 0x000e2c0008000c00 */
[----:B-1----:R-:W-:-:S08]  /*0cb0*/  DADD R2, R2, R16 ;  /* 0x0000000002027229 */ /* 0x002fd00000000010 */
[----:B------:R-:W-:-:S08]  /*0cc0*/  DADD R2, R2, R18 ;  /* 0x0000000002027229 */ /* 0x000fd00000000012 */
[----:B--2---:R-:W-:-:S08]  /*0cd0*/  DADD R2, R2, R4 ;  /* 0x0000000002027229 */ /* 0x004fd00000000004 */
[----:B------:R-:W-:Y:S01]  /*0ce0*/  DADD R2, R2, R6 ;  /* 0x0000000002027229 */ /* 0x000fe20000000006 */
[----:B------:R-:W1:Y:S07]  /*0cf0*/  LDS.128 R4, [UR4+0x70] ;  /* 0x00007004ff047984 */ /* 0x000e6e0008000c00 */
[----:B0-----:R-:W-:-:S08]  /*0d00*/  DADD R2, R2, R8 ;  /* 0x0000000002027229 */ /* 0x001fd00000000008 */
[----:B------:R-:W-:Y:S01]  /*0d10*/  DADD R2, R2, R10 ;  /* 0x0000000002027229 */ /* 0x000fe2000000000a */
[----:B------:R-:W0:Y:S07]  /*0d20*/  LDS.128 R8, [UR4+0x80] ;  /* 0x00008004ff087984 */ /* 0x000e2e0008000c00 */
[----:B------:R-:W-:-:S08]  /*0d30*/  DADD R2, R2, R12 ;  /* 0x0000000002027229 */ /* 0x000fd0000000000c */
[----:B------:R-:W-:Y:S01]  /*0d40*/  DADD R2, R2, R14 ;  /* 0x0000000002027229 */ /* 0x000fe2000000000e */
[----:B------:R-:W2:Y:S07]  /*0d50*/  LDS.128 R12, [UR4+0x90] ;  /* 0x00009004ff0c7984 */ /* 0x000eae0008000c00 */
[----:B-1----:R-:W-:-:S08]  /*0d60*/  DADD R2, R2, R4 ;  /* 0x0000000002027229 */ /* 0x002fd00000000004 */
[----:B------:R-:W-:Y:S01]  /*0d70*/  DADD R2, R2, R6 ;  /* 0x0000000002027229 */ /* 0x000fe20000000006 */
[----:B------:R-:W1:Y:S07]  /*0d80*/  LDS.128 R4, [UR4+0xa0] ;  /* 0x0000a004ff047984 */ /* 0x000e6e0008000c00 */
[----:B0-----:R-:W-:Y:S01]  /*0d90*/  DADD R2, R2, R8 ;  /* 0x0000000002027229 */ /* 0x001fe20000000008 */
[----:B------:R-:W0:Y:S07]  /*0da0*/  LDS.64 R8, [UR4+0xb0] ;  /* 0x0000b004ff087984 */ /* 0x000e2e0008000a00 */
[----:B------:R-:W-:-:S08]  /*0db0*/  DADD R2, R2, R10 ;  /* 0x0000000002027229 */ /* 0x000fd0000000000a */
[----:B--2---:R-:W-:-:S08]  /*0dc0*/  DADD R2, R2, R12 ;  /* 0x0000000002027229 */ /* 0x004fd0000000000c */
[----:B------:R-:W-:-:S08]  /*0dd0*/  DADD R2, R2, R14 ;  /* 0x0000000002027229 */ /* 0x000fd0000000000e */
[----:B-1----:R-:W-:-:S08]  /*0de0*/  DADD R2, R2, R4 ;  /* 0x0000000002027229 */ /* 0x002fd00000000004 */
[----:B------:R-:W-:-:S08]  /*0df0*/  DADD R2, R2, R6 ;  /* 0x0000000002027229 */ /* 0x000fd00000000006 */
[----:B0-----:R-:W-:Y:S01]  /*0e00*/  DADD R12, R2, R8 ;  /* 0x00000000020c7229 */ /* 0x001fe20000000008 */
[----:B------:R-:W-:Y:S10]  /*0e10*/  BRA `(.L_x_105) ;  /* 0x0000001800487947 */ /* 0x000ff40003800000 */
.L_x_104:
        /* <DEDUP_REMOVED lines=32> */
[----:B------:R-:W-:Y:S01]  /*1020*/  VIADD R0, R2, 0x10 ;  /* 0x0000001002007836 */ /* 0x000fe20000000000 */
[----:B------:R-:W-:Y:S02]  /*1030*/  @!P1 SHF.R.U32.HI R2, RZ, 0x2, R3 ;  /* 0x00000002ff029819 */ /* 0x000fe40000011603 */
[----:B------:R-:W1:Y:S02]  /*1040*/  SHFL.DOWN PT, R7, R11, 0x8, R5 ;  /* 0x090000000b077989 */ /* 0x000e6400000e0005 */
[----:B------:R-:W-:Y:S01]  /*1050*/  @!P1 LOP3.LUT R2, R2, 0xf8, RZ, 0xc0, !PT ;  /* 0x000000f802029812 */ /* 0x000fe200078ec0ff */
[----:B-1----:R-:W-:-:S10]  /*1060*/  DADD R6, R6, R10 ;  /* 0x0000000006067229 */ /* 0x002fd4000000000a */
[----:B------:R-:W-:Y:S02]  /*1070*/  FSEL R8, R10, R6, P0 ;  /* 0x000000060a087208 */ /* 0x000fe40000000000 */
[----:B------:R-:W-:Y:S02]  /*1080*/  FSEL R9, R11, R7, P0 ;  /* 0x000000070b097208 */ /* 0x000fe40000000000 */
[----:B------:R-:W-:Y:S01]  /*1090*/  @!P1 MOV R10, 0x400 ;  /* 0x00000400000a9802 */ /* 0x000fe20000000f00 */
[----:B------:R-:W-:Y:S01]  /*10a0*/  SHFL.DOWN PT, R6, R8, 0x10, R5 ;  /* 0x0a00000008067989 */ /* 0x000fe200000e0005 */
[----:B------:R-:W-:Y:S02]  /*10b0*/  ISETP.GT.AND P0, PT, R0, R5, PT ;  /* 0x000000050000720c */ /* 0x000fe40003f04270 */
[----:B0-----:R-:W-:Y:S01]  /*10c0*/  @!P1 LEA R11, R13, R10, 0x18 ;  /* 0x0000000a0d0b9211 */ /* 0x001fe200078ec0ff */
        /* <DEDUP_REMOVED lines=13> */
[----:B------:R-:W0:Y:S04]  /*11a0*/  LDS.128 R16, [UR4+0x20] ;  /* 0x00002004ff107984 */ /* 0x000e280008000c00 */
[----:B-1----:R-:W1:Y:S01]  /*11b0*/  LDS.128 R8, [UR4+0x30] ;  /* 0x00003004ff087984 */ /* 0x002e620008000c00 */
[----:B0-----:R-:W-:-:S10]  /*11c0*/  DADD R16, R12, R16 ;  /* 0x000000000c107229 */ /* 0x001fd40000000010 */
[----:B------:R-:W-:Y:S02]  /*11d0*/  FSEL R2, R16, R12, P1 ;  /* 0x0000000c10027208 */ /* 0x000fe40000800000 */
[----:B------:R-:W-:Y:S02]  /*11e0*/  FSEL R3, R17, R13, P1 ;  /* 0x0000000d11037208 */ /* 0x000fe40000800000 */
[----:B------:R-:W-:Y:S01]  /*11f0*/  ISETP.GT.AND P1, PT, R4, 0x40, PT ;  /* 0x000000400400780c */ /* 0x000fe20003f24270 */
[----:B------:R-:W0:Y:S03]  /*1200*/  LDS.128 R12, [UR4+0x40] ;  /* 0x00004004ff0c7984 */ /* 0x000e260008000c00 */
        /* <DEDUP_REMOVED lines=65> */
[----:B------:R-:W1:Y:S01]  /*1620*/  LDS.64 R2, [UR4+0xb0] ;  /* 0x0000b004ff027984 */ /* 0x000e620008000a00 */
        /* <DEDUP_REMOVED lines=11> */
[----:B------:R-:W-:Y:S01]  /*16e0*/  FSEL R13, R3, R7, P1 ;  /* 0x00000007030d7208 */ /* 0x000fe20000800000 */
[----:B------:R-:W-:Y:S06]  /*16f0*/  BRA `(.L_x_105) ;  /* 0x0000001000107947 */ /* 0x000fec0003800000 */
.L_x_91:
[----:B------:R-:W0:Y:S01]  /*1700*/  S2R R0, SR_TID.X ;  /* 0x0000000000007919 */ /* 0x000e220000002100 */
[----:B------:R-:W0:Y:S02]  /*1710*/  LDC.64 R6, c[0x0][0x380] ;  /* 0x0000e000ff067b82 */ /* 0x000e240000000a00 */
[----:B0-----:R-:W-:-:S05]  /*1720*/  IMAD.WIDE.U32 R6, R0, 0x8, R6 ;  /* 0x0000000800067825 */ /* 0x001fca00078e0006 */
[----:B------:R-:W2:Y:S04]  /*1730*/  LDG.E.64.CONSTANT R20, desc[UR6][R6.64] ;  /* 0x0000000606147981 */ /* 0x000ea8000c1e9b00 */
[----:B------:R-:W2:Y:S04]  /*1740*/  LDG.E.64.CONSTANT R2, desc[UR6][R6.64+0x1400] ;  /* 0x0014000606027981 */ /* 0x000ea8000c1e9b00 */
[----:B------:R-:W3:Y:S04]  /*1750*/  LDG.E.64.CONSTANT R8, desc[UR6][R6.64+0x2800] ;  /* 0x0028000606087981 */ /* 0x000ee8000c1e9b00 */
[----:B------:R-:W4:Y:S04]  /*1760*/  LDG.E.64.CONSTANT R10, desc[UR6][R6.64+0x3c00] ;  /* 0x003c0006060a7981 */ /* 0x000f28000c1e9b00 */
[----:B------:R-:W5:Y:S04]  /*1770*/  LDG.E.64.CONSTANT R12, desc[UR6][R6.64+0x5000] ;  /* 0x00500006060c7981 */ /* 0x000f68000c1e9b00 */
[----:B------:R-:W5:Y:S04]  /*1780*/  LDG.E.64.CONSTANT R14, desc[UR6][R6.64+0x6400] ;  /* 0x00640006060e7981 */ /* 0x000f68000c1e9b00 */
[----:B------:R-:W5:Y:S04]  /*1790*/  LDG.E.64.CONSTANT R16, desc[UR6][R6.64+0x7800] ;  /* 0x0078000606107981 */ /* 0x000f68000c1e9b00 */
[----:B------:R-:W5:Y:S01]  /*17a0*/  LDG.E.64.CONSTANT R18, desc[UR6][R6.64+0x8c00] ;  /* 0x008c000606127981 */ /* 0x000f62000c1e9b00 */
[----:B------:R-:W-:Y:S01]  /*17b0*/  ISETP.GE.U32.AND P0, PT, R4, 0x2800, PT ;  /* 0x000028000400780c */ /* 0x000fe20003f06070 */
[----:B--2---:R-:W-:-:S08]  /*17c0*/  DADD R2, R20, R2 ;  /* 0x0000000014027229 */ /* 0x004fd00000000002 */
[----:B---3--:R-:W-:Y:S01]  /*17d0*/  DADD R2, R8, R2 ;  /* 0x0000000008027229 */ /* 0x008fe20000000002 */
[----:B------:R-:W-:-:S07]  /*17e0*/  IMAD.MOV.U32 R9, RZ, RZ, 0x1400 ;  /* 0x00001400ff097424 */ /* 0x000fce00078e00ff */
[----:B----4-:R-:W-:-:S08]  /*17f0*/  DADD R2, R10, R2 ;  /* 0x000000000a027229 */ /* 0x010fd00000000002 */
[----:B-----5:R-:W-:-:S08]  /*1800*/  DADD R2, R12, R2 ;  /* 0x000000000c027229 */ /* 0x020fd00000000002 */
[----:B------:R-:W-:-:S08]  /*1810*/  DADD R2, R14, R2 ;  /* 0x000000000e027229 */ /* 0x000fd00000000002 */
[----:B------:R-:W-:-:S08]  /*1820*/  DADD R2, R16, R2 ;  /* 0x0000000010027229 */ /* 0x000fd00000000002 */
[----:B------:R-:W-:Y:S01]  /*1830*/  DADD R2, R18, R2 ;  /* 0x0000000012027229 */ /* 0x000fe20000000002 */
[----:B------:R-:W-:Y:S10]  /*1840*/  @!P0 BRA `(.L_x_106) ;  /* 0x00000000006c8947 */ /* 0x000ff40003800000 */
[----:B------:R-:W0:Y:S01]  /*1850*/  LDC R26, c[0x0][0x390] ;  /* 0x0000e400ff1a7b82 */ /* 0x000e220000000800 */
[----:B------:R-:W-:Y:S02]  /*1860*/  VIADD R8, R4, 0xffffec00 ;  /* 0xffffec0004087836 */ /* 0x000fe40000000000 */
[----:B------:R-:W-:-:S07]  /*1870*/  IMAD.MOV.U32 R9, RZ, RZ, 0x1400 ;  /* 0x00001400ff097424 */ /* 0x000fce00078e00ff */
.L_x_108:
[----:B------:R-:W-:-:S05]  /*1880*/  IMAD.WIDE R12, R9, 0x8, R6 ;  /* 0x00000008090c7825 */ /* 0x000fca00078e0206 */
[----:B------:R-:W2:Y:S04]  /*1890*/  LDG.E.64.CONSTANT R4, desc[UR6][R12.64] ;  /* 0x000000060c047981 */ /* 0x000ea8000c1e9b00 */
[----:B------:R-:W3:Y:S04]  /*18a0*/  LDG.E.64.CONSTANT R14, desc[UR6][R12.64+0x1400] ;  /* 0x001400060c0e7981 */ /* 0x000ee8000c1e9b00 */
[----:B------:R-:W4:Y:S04]  /*18b0*/  LDG.E.64.CONSTANT R16, desc[UR6][R12.64+0x2800] ;  /* 0x002800060c107981 */ /* 0x000f28000c1e9b00 */
[----:B------:R-:W5:Y:S04]  /*18c0*/  LDG.E.64.CONSTANT R18, desc[UR6][R12.64+0x3c00] ;  /* 0x003c00060c127981 */ /* 0x000f68000c1e9b00 */
        /* <DEDUP_REMOVED lines=8> */
[----:B------:R-:W-:-:S08]  /*1950*/  DADD R4, R20, R4 ;  /* 0x0000000014047229 */ /* 0x000fd00000000004 */
[----:B------:R-:W-:Y:S01]  /*1960*/  DADD R22, R22, R4 ;  /* 0x0000000016167229 */ /* 0x000fe20000000004 */
[----:B0-----:R-:W-:-:S04]  /*1970*/  IMAD.MOV.U32 R4, RZ, RZ, R26 ;  /* 0x000000ffff047224 */ /* 0x001fc800078e001a */
[----:B------:R-:W-:-:S03]  /*1980*/  IMAD.IADD R2, R4, 0x1, -R9 ;  /* 0x0000000104027824 */ /* 0x000fc600078e0a09 */
[----:B------:R-:W-:Y:S02]  /*1990*/  DADD R22, R24, R22 ;  /* 0x0000000018167229 */ /* 0x000fe40000000016 */
[----:B------:R-:W-:-:S06]  /*19a0*/  ISETP.GE.AND P0, PT, R2, 0x1400, PT ;  /* 0x000014000200780c */ /* 0x000fcc0003f06270 */
[----:B------:R-:W-:-:S07]  /*19b0*/  DADD R2, R10, R22 ;  /* 0x000000000a027229 */ /* 0x000fce0000000016 */
[----:B------:R-:W-:Y:S05]  /*19c0*/  @!P0 BRA `(.L_x_107) ;  /* 0x0000000800348947 */ /* 0x000fea0003800000 */
[----:B------:R-:W-:-:S05]  /*19d0*/  VIADD R9, R9, 0x1400 ;  /* 0x0000140009097836 */ /* 0x000fca0000000000 */
[----:B------:R-:W-:-:S13]  /*19e0*/  ISETP.GT.AND P0, PT, R9, R8, PT ;  /* 0x000000080900720c */ /* 0x000fda0003f04270 */
[----:B------:R-:W-:Y:S05]  /*19f0*/  @!P0 BRA `(.L_x_108) ;  /* 0xfffffffc00a08947 */ /* 0x000fea000383ffff */
.L_x_106:
[----:B------:R-:W-:-:S13]  /*1a00*/  ISETP.GE.AND P0, PT, R9, R4, PT ;  /* 0x000000040900720c */ /* 0x000fda0003f06270 */
[----:B------:R-:W-:Y:S05]  /*1a10*/  @P0 BRA `(.L_x_107) ;  /* 0x0000000800200947 */ /* 0x000fea0003800000 */
[----:B------:R-:W-:Y:S01]  /*1a20*/  IMAD.IADD R39, R4, 0x1, -R9 ;  /* 0x0000000104277824 */ /* 0x000fe200078e0a09 */
[----:B------:R-:W-:Y:S04]  /*1a30*/  BSSY.RECONVERGENT B1, `(.L_x_107) ;  /* 0x0000086000017945 */ /* 0x000fe80003800200 */
[----:B------:R-:W-:-:S13]  /*1a40*/  ISETP.GE.AND P0, PT, R0, R39, PT ;  /* 0x000000270000720c */ /* 0x000fda0003f06270 */
[----:B------:R-:W-:Y:S05]  /*1a50*/  @P0 BRA `(.L_x_109) ;  /* 0x00000008000c0947 */ /* 0x000fea0003800000 */
[----:B------:R-:W-:Y:S01]  /*1a60*/  LOP3.LUT R5, RZ, R0, RZ, 0x33, !PT ;  /* 0x00000000ff057212 */ /* 0x000fe200078e33ff */
[----:B------:R-:W-:Y:S01]  /*1a70*/  BSSY.RECONVERGENT B2, `(.L_x_110) ;  /* 0x0000017000027945 */ /* 0x000fe20003800200 */
[----:B------:R-:W-:Y:S02]  /*1a80*/  IMAD.MOV.U32 R38, RZ, RZ, R0 ;  /* 0x000000ffff267224 */ /* 0x000fe400078e0000 */
[----:B------:R-:W-:-:S04]  /*1a90*/  IADD3 R5, PT, PT, -R9, R4, R5 ;  /* 0x0000000409057210 */ /* 0x000fc80007ffe105 */
[C---:B------:R-:W-:Y:S01]  /*1aa0*/  ISETP.GE.U32.AND P1, PT, R5.reuse, 0x780, PT ;  /* 0x000007800500780c */ /* 0x040fe20003f26070 */
[----:B------:R-:W-:-:S05]  /*1ab0*/  IMAD.HI.U32 R4, R5, -0x33333333, RZ ;  /* 0xcccccccd05047827 */ /* 0x000fca00078e00ff */
[----:B------:R-:W-:-:S04]  /*1ac0*/  SHF.R.U32.HI R4, RZ, 0x9, R4 ;  /* 0x00000009ff047819 */ /* 0x000fc80000011604 */
[----:B------:R-:W-:-:S04]  /*1ad0*/  LOP3.LUT R6, R4, 0x3, RZ, 0xc0, !PT ;  /* 0x0000000304067812 */ /* 0x000fc800078ec0ff */
[----:B------:R-:W-:-:S13]  /*1ae0*/  ISETP.NE.AND P0, PT, R6, 0x3, PT ;  /* 0x000000030600780c */ /* 0x000fda0003f05270 */
[----:B------:R-:W-:Y:S05]  /*1af0*/  @!P0 BRA `(.L_x_111) ;  /* 0x0000000000388947 */ /* 0x000fea0003800000 */
[----:B------:R-:W0:Y:S01]  /*1b00*/  LDC.64 R6, c[0x0][0x380] ;  /* 0x0000e000ff067b82 */ /* 0x000e220000000a00 */
[----:B------:R-:W-:Y:S02]  /*1b10*/  VIADD R4, R4, 0x1 ;  /* 0x0000000104047836 */ /* 0x000fe40000000000 */
[----:B------:R-:W-:Y:S02]  /*1b20*/  IMAD.IADD R11, R0, 0x1, R9 ;  /* 0x00000001000b7824 */ /* 0x000fe400078e0209 */
[----:B------:R-:W-:Y:S01]  /*1b30*/  IMAD.MOV.U32 R38, RZ, RZ, R0 ;  /* 0x000000ffff267224 */ /* 0x000fe200078e0000 */
[----:B------:R-:W-:-:S05]  /*1b40*/  LOP3.LUT R4, R4, 0x3, RZ, 0xc0, !PT ;  /* 0x0000000304047812 */ /* 0x000fca00078ec0ff */
[----:B------:R-:W-:-:S07]  /*1b50*/  IMAD.MOV R8, RZ, RZ, -R4 ;  /* 0x000000ffff087224 */ /* 0x000fce00078e0a04 */
.L_x_112:
[----:B0-----:R-:W-:-:S06]  /*1b60*/  IMAD.WIDE.U32 R4, R11, 0x8, R6 ;  /* 0x000000080b047825 */ /* 0x001fcc00078e0006 */
[----:B------:R-:W2:Y:S01]  /*1b70*/  LDG.E.64.CONSTANT R4, desc[UR6][R4.64] ;  /* 0x0000000604047981 */ /* 0x000ea2000c1e9b00 */
[----:B------:R-:W-:Y:S02]  /*1b80*/  VIADD R8, R8, 0x1 ;  /* 0x0000000108087836 */ /* 0x000fe40000000000 */
[----:B------:R-:W-:Y:S02]  /*1b90*/  VIADD R38, R38, 0x280 ;  /* 0x0000028026267836 */ /* 0x000fe40000000000 */
[----:B------:R-:W-:Y:S01]  /*1ba0*/  VIADD R11, R11, 0x280 ;  /* 0x000002800b0b7836 */ /* 0x000fe20000000000 */
[----:B------:R-:W-:Y:S01]  /*1bb0*/  ISETP.NE.AND P0, PT, R8, RZ, PT ;  /* 0x000000ff0800720c */ /* 0x000fe20003f05270 */
[----:B--2---:R-:W-:-:S12]  /*1bc0*/  DADD R2, R4, R2 ;  /* 0x0000000004027229 */ /* 0x004fd80000000002 */
[----:B------:R-:W-:Y:S05]  /*1bd0*/  @P0 BRA `(.L_x_112) ;  /* 0xfffffffc00e00947 */ /* 0x000fea000383ffff */
.L_x_111:
[----:B------:R-:W-:Y:S05]  /*1be0*/  BSYNC.RECONVERGENT B2 ;  /* 0x0000000000027941 */ /* 0x000fea0003800200 */
.L_x_110:
[----:B------:R-:W-:Y:S05]  /*1bf0*/  @!P1 BRA `(.L_x_109) ;  /* 0x0000000400a49947 */ /* 0x000fea0003800000 */
[----:B------:R-:W0:Y:S01]  /*1c00*/  LDCU.64 UR4, c[0x0][0x380] ;  /* 0x00007000ff0477ac */ /* 0x000e220008000a00 */
[----:B------:R-:W-:Y:S01]  /*1c10*/  IMAD.IADD R7, R39, 0x1, -R38 ;  /* 0x0000000127077824 */ /* 0x000fe200078e0a26 */
[C---:B------:R-:W-:Y:S01]  /*1c20*/  IADD3 R5, P0, PT, R38.reuse, R9, RZ ;  /* 0x0000000926057210 */ /* 0x040fe20007f1e0ff */
[----:B------:R-:W-:Y:S01]  /*1c30*/  BSSY.RECONVERGENT B2, `(.L_x_113) ;  /* 0x000003a000027945 */ /* 0x000fe20003800200 */
[----:B------:R-:W-:Y:S02]  /*1c40*/  IMAD.IADD R40, R38, 0x1, R9 ;  /* 0x0000000126287824 */ /* 0x000fe400078e0209 */
        /* <DEDUP_REMOVED lines=10> */
.L_x_115:
[----:B------:R-:W0:Y:S01]  /*1cf0*/  LDC.64 R30, c[0x0][0x380] ;  /* 0x0000e000ff1e7b82 */ /* 0x000e220000000a00 */
[----:B------:R-:W2:Y:S04]  /*1d00*/  LDG.E.64.CONSTANT R8, desc[UR6][R4.64+-0x1400] ;  /* 0xffec000604087981 */ /* 0x000ea8000c1e9b00 */
[----:B------:R-:W3:Y:S01]  /*1d10*/  LDG.E.64.CONSTANT R10, desc[UR6][R4.64] ;  /* 0x00000006040a7981 */ /* 0x000ee2000c1e9b00 */
[----:B------:R-:W-:-:S03]  /*1d20*/  VIADD R15, R40, 0xa00 ;  /* 0x00000a00280f7836 */ /* 0x000fc60000000000 */
[----:B------:R-:W4:Y:S04]  /*1d30*/  LDG.E.64.CONSTANT R12, desc[UR6][R4.64+0x1400] ;  /* 0x00140006040c7981 */ /* 0x000f28000c1e9b00 */
[----:B------:R-:W5:Y:S04]  /*1d40*/  LDG.E.64.CONSTANT R16, desc[UR6][R4.64+0x3c00] ;  /* 0x003c000604107981 */ /* 0x000f68000c1e9b00 */
[----:B------:R-:W5:Y:S01]  /*1d50*/  LDG.E.64.CONSTANT R18, desc[UR6][R4.64+0x5000] ;  /* 0x0050000604127981 */ /* 0x000f62000c1e9b00 */
[----:B------:R-:W-:-:S03]  /*1d60*/  VIADD R23, R40, 0x1400 ;  /* 0x0000140028177836 */ /* 0x000fc60000000000 */
[----:B------:R-:W5:Y:S01]  /*1d70*/  LDG.E.64.CONSTANT R20, desc[UR6][R4.64+0x6400] ;  /* 0x0064000604147981 */ /* 0x000f62000c1e9b00 */
[----:B0-----:R-:W-:-:S03]  /*1d80*/  IMAD.WIDE.U32 R6, R40, 0x8, R30 ;  /* 0x0000000828067825 */ /* 0x001fc600078e001e */
[----:B------:R-:W5:Y:S04]  /*1d90*/  LDG.E.64.CONSTANT R24, desc[UR6][R4.64+0x8c00] ;  /* 0x008c000604187981 */ /* 0x000f68000c1e9b00 */
[----:B------:R-:W5:Y:S04]  /*1da0*/  LDG.E.64.CONSTANT R26, desc[UR6][R4.64+0xa000] ;  /* 0x00a00006041a7981 */ /* 0x000f68000c1e9b00 */
[----:B------:R-:W2:Y:S01]  /*1db0*/  LDG.E.64.CONSTANT R6, desc[UR6][R6.64] ;  /* 0x0000000606067981 */ /* 0x000ea2000c1e9b00 */
[----:B------:R-:W-:-:S03]  /*1dc0*/  IMAD.WIDE.U32 R14, R15, 0x8, R30 ;  /* 0x000000080f0e7825 */ /* 0x000fc600078e001e */
[----:B------:R-:W5:Y:S04]  /*1dd0*/  LDG.E.64.CONSTANT R28, desc[UR6][R4.64+0xb400] ;  /* 0x00b40006041c7981 */ /* 0x000f68000c1e9b00 */
[----:B------:R-:W5:Y:S01]  /*1de0*/  LDG.E.64.CONSTANT R14, desc[UR6][R14.64] ;  /* 0x000000060e0e7981 */ /* 0x000f62000c1e9b00 */
[----:B------:R-:W-:-:S03]  /*1df0*/  IMAD.WIDE.U32 R22, R23, 0x8, R30 ;  /* 0x0000000817167825 */ /* 0x000fc600078e001e */
[----:B------:R-:W5:Y:S04]  /*1e00*/  LDG.E.64.CONSTANT R34, desc[UR6][R4.64+0xf000] ;  /* 0x00f0000604227981 */ /* 0x000f68000c1e9b00 */
[----:B------:R-:W5:Y:S01]  /*1e10*/  LDG.E.64.CONSTANT R22, desc[UR6][R22.64] ;  /* 0x0000000616167981 */ /* 0x000f62000c1e9b00 */
[----:B------:R-:W-:-:S03]  /*1e20*/  VIADD R33, R40, 0x1e00 ;  /* 0x00001e0028217836 */ /* 0x000fc60000000000 */
[----:B------:R-:W5:Y:S01]  /*1e30*/  LDG.E.64.CONSTANT R36, desc[UR6][R4.64+0x10400] ;  /* 0x0104000604247981 */ /* 0x000f62000c1e9b00 */
[----:B------:R-:W-:-:S03]  /*1e40*/  IMAD.WIDE.U32 R30, R33, 0x8, R30 ;  /* 0x00000008211e7825 */ /* 0x000fc600078e001e */
[----:B------:R0:W5:Y:S04]  /*1e50*/  LDG.E.64.CONSTANT R32, desc[UR6][R4.64+0xdc00] ;  /* 0x00dc000604207981 */ /* 0x000168000c1e9b00 */
[----:B------:R-:W5:Y:S01]  /*1e60*/  LDG.E.64.CONSTANT R30, desc[UR6][R30.64] ;  /* 0x000000061e1e7981 */ /* 0x000f62000c1e9b00 */
[----:B------:R-:W-:-:S05]  /*1e70*/  VIADD R38, R38, 0x2800 ;  /* 0x0000280026267836 */ /* 0x000fca0000000000 */
[----:B------:R-:W-:Y:S02]  /*1e80*/  ISETP.GE.AND P1, PT, R38, R41, PT ;  /* 0x000000292600720c */ /* 0x000fe40003f26270 */
[----:B0-----:R-:W-:Y:S01]  /*1e90*/  IADD3 R4, P2, PT, R4, 0x14000, RZ ;  /* 0x0001400004047810 */ /* 0x001fe20007f5e0ff */
[----:B------:R-:W-:-:S04]  /*1ea0*/  VIADD R40, R40, 0x2800 ;  /* 0x0000280028287836 */ /* 0x000fc80000000000 */
[----:B------:R-:W-:Y:S01]  /*1eb0*/  IMAD.X R5, RZ, RZ, R5, P2 ;  /* 0x000000ffff057224 */ /* 0x000fe200010e0605 */
[----:B--2---:R-:W-:-:S08]  /*1ec0*/  DADD R6, R6, R2 ;  /* 0x0000000006067229 */ /* 0x004fd00000000002 */
[----:B------:R-:W-:-:S08]  /*1ed0*/  DADD R6, R6, R8 ;  /* 0x0000000006067229 */ /* 0x000fd00000000008 */
        /* <DEDUP_REMOVED lines=15> */
.L_x_114:
[----:B------:R-:W-:Y:S05]  /*1fd0*/  BSYNC.RECONVERGENT B2 ;  /* 0x0000000000027941 */ /* 0x000fea0003800200 */
.L_x_113:
[----:B------:R-:W-:Y:S01]  /*1fe0*/  IMAD.IADD R6, R39, 0x1, -R38 ;  /* 0x0000000127067824 */ /* 0x000fe200078e0a26 */
[----:B------:R-:W-:Y:S04]  /*1ff0*/  BSSY.RECONVERGENT B2, `(.L_x_116) ;  /* 0x000001d000027945 */ /* 0x000fe80003800200 */
[----:B------:R-:W-:-:S13]  /*2000*/  ISETP.GT.AND P1, PT, R6, 0xa00, PT ;  /* 0x00000a000600780c */ /* 0x000fda0003f24270 */
[----:B------:R-:W-:Y:S05]  /*2010*/  @!P1 BRA `(.L_x_117) ;  /* 0x0000000000689947 */ /* 0x000fea0003800000 */
[----:B------:R-:W0:Y:S01]  /*2020*/  LDC.64 R14, c[0x0][0x380] ;  /* 0x0000e000ff0e7b82 */ /* 0x000e220000000a00 */
[----:B------:R-:W2:Y:S04]  /*2030*/  LDG.E.64.CONSTANT R8, desc[UR6][R4.64+-0x1400] ;  /* 0xffec000604087981 */ /* 0x000ea8000c1e9b00 */
[----:B------:R-:W3:Y:S01]  /*2040*/  LDG.E.64.CONSTANT R10, desc[UR6][R4.64] ;  /* 0x00000006040a7981 */ /* 0x000ee2000c1e9b00 */
[----:B------:R-:W-:-:S03]  /*2050*/  VIADD R17, R40, 0xa00 ;  /* 0x00000a0028117836 */ /* 0x000fc60000000000 */
[----:B------:R-:W4:Y:S04]  /*2060*/  LDG.E.64.CONSTANT R12, desc[UR6][R4.64+0x1400] ;  /* 0x00140006040c7981 */ /* 0x000f28000c1e9b00 */
[----:B------:R-:W5:Y:S04]  /*2070*/  LDG.E.64.CONSTANT R18, desc[UR6][R4.64+0x5000] ;  /* 0x0050000604127981 */ /* 0x000f68000c1e9b00 */
[----:B------:R1:W5:Y:S01]  /*2080*/  LDG.E.64.CONSTANT R20, desc[UR6][R4.64+0x6400] ;  /* 0x0064000604147981 */ /* 0x000362000c1e9b00 */
[----:B0-----:R-:W-:-:S06]  /*2090*/  IMAD.WIDE.U32 R6, R40, 0x8, R14 ;  /* 0x0000000828067825 */ /* 0x001fcc00078e000e */
[----:B------:R-:W2:Y:S01]  /*20a0*/  LDG.E.64.CONSTANT R6, desc[UR6][R6.64] ;  /* 0x0000000606067981 */ /* 0x000ea2000c1e9b00 */
[----:B------:R-:W-:-:S03]  /*20b0*/  IMAD.WIDE.U32 R14, R17, 0x8, R14 ;  /* 0x00000008110e7825 */ /* 0x000fc600078e000e */
[----:B------:R-:W5:Y:S04]  /*20c0*/  LDG.E.64.CONSTANT R16, desc[UR6][R4.64+0x3c00] ;  /* 0x003c000604107981 */ /* 0x000f68000c1e9b00 */
[----:B------:R-:W5:Y:S01]  /*20d0*/  LDG.E.64.CONSTANT R14, desc[UR6][R14.64] ;  /* 0x000000060e0e7981 */ /* 0x000f62000c1e9b00 */
[----:B------:R-:W-:Y:S01]  /*20e0*/  PLOP3.LUT P0, PT, PT, PT, PT, 0x8, 0x80 ;  /* 0x000000000080781c */ /* 0x000fe20003f0e170 */
[----:B------:R-:W-:Y:S02]  /*20f0*/  VIADD R38, R38, 0x1400 ;  /* 0x0000140026267836 */ /* 0x000fe40000000000 */
[----:B------:R-:W-:Y:S01]  /*2100*/  VIADD R40, R40, 0x1400 ;  /* 0x0000140028287836 */ /* 0x000fe20000000000 */
[----:B--2---:R-:W-:-:S08]  /*2110*/  DADD R2, R2, R6 ;  /* 0x0000000002027229 */ /* 0x004fd00000000006 */
[----:B------:R-:W-:-:S08]  /*2120*/  DADD R2, R2, R8 ;  /* 0x0000000002027229 */ /* 0x000fd00000000008 */
[----:B---3--:R-:W-:-:S08]  /*2130*/  DADD R2, R2, R10 ;  /* 0x0000000002027229 */ /* 0x008fd0000000000a */
[----:B----4-:R-:W-:-:S08]  /*2140*/  DADD R2, R2, R12 ;  /* 0x0000000002027229 */ /* 0x010fd0000000000c */
[----:B-----5:R-:W-:-:S08]  /*2150*/  DADD R2, R2, R14 ;  /* 0x0000000002027229 */ /* 0x020fd0000000000e */
[----:B------:R-:W-:Y:S01]  /*2160*/  DADD R2, R2, R16 ;  /* 0x0000000002027229 */ /* 0x000fe20000000010 */
[----:B------:R-:W-:-:S07]  /*2170*/  IADD3 R6, P1, PT, R4, 0xa000, RZ ;  /* 0x0000a00004067810 */ /* 0x000fce0007f3e0ff */
[----:B------:R-:W-:Y:S01]  /*2180*/  DADD R2, R2, R18 ;  /* 0x0000000002027229 */ /* 0x000fe20000000012 */
[----:B-1----:R-:W-:Y:S02]  /*2190*/  IMAD.X R5, RZ, RZ, R5, P1 ;  /* 0x000000ffff057224 */ /* 0x002fe400008e0605 */
[----:B------:R-:W-:-:S05]  /*21a0*/  IMAD.MOV.U32 R4, RZ, RZ, R6 ;  /* 0x000000ffff047224 */ /* 0x000fca00078e0006 */
[----:B------:R-:W-:-:S11]  /*21b0*/  DADD R2, R2, R20 ;  /* 0x0000000002027229 */ /* 0x000fd60000000014 */
.L_x_117:
[----:B------:R-:W-:Y:S05]  /*21c0*/  BSYNC.RECONVERGENT B2 ;  /* 0x0000000000027941 */ /* 0x000fea0003800200 */
.L_x_116:
[----:B------:R-:W-:-:S13]  /*21d0*/  ISETP.LT.OR P0, PT, R38, R39, P0 ;  /* 0x000000272600720c */ /* 0x000fda0000701670 */
[----:B------:R-:W-:Y:S05]  /*21e0*/  @!P0 BRA `(.L_x_109) ;  /* 0x0000000000288947 */ /* 0x000fea0003800000 */
[----:B------:R-:W0:Y:S01]  /*21f0*/  LDC.64 R6, c[0x0][0x380] ;  /* 0x0000e000ff067b82 */ /* 0x000e220000000a00 */
[----:B------:R-:W2:Y:S04]  /*2200*/  LDG.E.64.CONSTANT R8, desc[UR6][R4.64] ;  /* 0x0000000604087981 */ /* 0x000ea8000c1e9b00 */
[----:B------:R-:W3:Y:S01]  /*2210*/  LDG.E.64.CONSTANT R10, desc[UR6][R4.64+0x1400] ;  /* 0x00140006040a7981 */ /* 0x000ee2000c1e9b00 */
[----:B0-----:R-:W-:-:S03]  /*2220*/  IMAD.WIDE.U32 R40, R40, 0x8, R6 ;  /* 0x0000000828287825 */ /* 0x001fc600078e0006 */
[----:B------:R-:W4:Y:S04]  /*2230*/  LDG.E.64.CONSTANT R6, desc[UR6][R4.64+-0x1400] ;  /* 0xffec000604067981 */ /* 0x000f28000c1e9b00 */
[----:B------:R-:W5:Y:S02]  /*2240*/  LDG.E.64.CONSTANT R40, desc[UR6][R40.64] ;  /* 0x0000000628287981 */ /* 0x000f64000c1e9b00 */
[----:B-----5:R-:W-:-:S08]  /*2250*/  DADD R2, R2, R40 ;  /* 0x0000000002027229 */ /* 0x020fd00000000028 */
[----:B----4-:R-:W-:-:S08]  /*2260*/  DADD R2, R2, R6 ;  /* 0x0000000002027229 */ /* 0x010fd00000000006 */
[----:B--2---:R-:W-:-:S08]  /*2270*/  DADD R2, R2, R8 ;  /* 0x0000000002027229 */ /* 0x004fd00000000008 */
[----:B---3--:R-:W-:-:S11]  /*2280*/  DADD R2, R2, R10 ;  /* 0x0000000002027229 */ /* 0x008fd6000000000a */
.L_x_109:
[----:B------:R-:W-:Y:S05]  /*2290*/  BSYNC.RECONVERGENT B1 ;  /* 0x0000000000017941 */ /* 0x000fea0003800200 */
.L_x_107:
        /* <DEDUP_REMOVED lines=16> */
[----:B------:R-:W-:Y:S01]  /*23a0*/  SHFL.DOWN PT, R2, R4, 0x4, 0x1f ;  /* 0x08801f0004027f89 */ /* 0x000fe200000e0000 */
[----:B------:R-:W-:Y:S02]  /*23b0*/  @!P1 MOV R7, 0x400 ;  /* 0x0000040000079802 */ /* 0x000fe40000000f00 */
[----:B------:R-:W-:Y:S01]  /*23c0*/  @!P1 SHF.R.U32.HI R6, RZ, 0x2, R0 ;  /* 0x00000002ff069819 */ /* 0x000fe20000011600 */
[----:B------:R-:W0:Y:S01]  /*23d0*/  SHFL.DOWN PT, R3, R5, 0x4, 0x1f ;  /* 0x08801f0005037f89 */ /* 0x000e2200000e0000 */
[----:B-1----:R-:W-:-:S02]  /*23e0*/  @!P1 LEA R7, R12, R7, 0x18 ;  /* 0x000000070c079211 */ /* 0x002fc400078ec0ff */
[----:B------:R-:W-:-:S05]  /*23f0*/  @!P1 LOP3.LUT R6, R6, 0xf8, RZ, 0xc0, !PT ;  /* 0x000000f806069812 */ /* 0x000fca00078ec0ff */
[----:B------:R-:W-:Y:S01]  /*2400*/  @!P1 IMAD.IADD R7, R6, 0x1, R7 ;  /* 0x0000000106079824 */ /* 0x000fe200078e0207 */
        /* <DEDUP_REMOVED lines=22> */
[----:B------:R-:W1:Y:S04]  /*2570*/  LDS.128 R8, [UR4+0x20] ;  /* 0x00002004ff087984 */ /* 0x000e680008000c00 */
[----:B------:R-:W2:Y:S04]  /*2580*/  LDS.128 R16, [UR4+0x30] ;  /* 0x00003004ff107984 */ /* 0x000ea80008000c00 */
[----:B0-----:R-:W0:Y:S01]  /*2590*/  LDS.128 R4, [UR4+0x40] ;  /* 0x00004004ff047984 */ /* 0x001e220008000c00 */
[----:B-1----:R-:W-:-:S03]  /*25a0*/  DADD R8, R12, R8 ;  /* 0x000000000c087229 */ /* 0x002fc60000000008 */
[----:B------:R-:W-:Y:S05]  /*25b0*/  LDS.128 R12, [UR4+0x60] ;  /* 0x00006004ff0c7984 */ /* 0x000fea0008000c00 */
[----:B------:R-:W-:Y:S02]  /*25c0*/  DADD R2, R8, R10 ;  /* 0x0000000008027229 */ /* 0x000fe4000000000a */
[----:B------:R-:W1:Y:S06]  /*25d0*/  LDS.128 R8, [UR4+0x50] ;  /* 0x00005004ff087984 */ /* 0x000e6c0008000c00 */
[----:B--2---:R-:W-:-:S08]  /*25e0*/  DADD R2, R2, R16 ;  /* 0x0000000002027229 */ /* 0x004fd00000000010 */
[----:B------:R-:W-:-:S08]  /*25f0*/  DADD R2, R2, R18 ;  /* 0x0000000002027229 */ /* 0x000fd00000000012 */
[----:B0-----:R-:W-:-:S08]  /*2600*/  DADD R2, R2, R4 ;  /* 0x0000000002027229 */ /* 0x001fd00000000004 */
[----:B------:R-:W-:Y:S01]  /*2610*/  DADD R2, R2, R6 ;  /* 0x0000000002027229 */ /* 0x000fe20000000006 */
[----:B------:R-:W0:Y:S07]  /*2620*/  LDS.128 R4, [UR4+0x70] ;  /* 0x00007004ff047984 */ /* 0x000e2e0008000c00 */
[----:B-1----:R-:W-:-:S08]  /*2630*/  DADD R2, R2, R8 ;  /* 0x0000000002027229 */ /* 0x002fd00000000008 */
[----:B------:R-:W-:Y:S01]  /*2640*/  DADD R2, R2, R10 ;  /* 0x0000000002027229 */ /* 0x000fe2000000000a */
[----:B------:R-:W1:Y:S07]  /*2650*/  LDS.128 R8, [UR4+0x80] ;  /* 0x00008004ff087984 */ /* 0x000e6e0008000c00 */
[----:B------:R-:W-:-:S08]  /*2660*/  DADD R2, R2, R12 ;  /* 0x0000000002027229 */ /* 0x000fd0000000000c */
[----:B------:R-:W-:Y:S01]  /*2670*/  DADD R2, R2, R14 ;  /* 0x0000000002027229 */ /* 0x000fe2000000000e */
[----:B------:R-:W2:Y:S07]  /*2680*/  LDS.128 R12, [UR4+0x90] ;  /* 0x00009004ff0c7984 */ /* 0x000eae0008000c00 */
[----:B0-----:R-:W-:-:S08]  /*2690*/  DADD R2, R2, R4 ;  /* 0x0000000002027229 */ /* 0x001fd00000000004 */
[----:B------:R-:W-:Y:S01]  /*26a0*/  DADD R2, R2, R6 ;  /* 0x0000000002027229 */ /* 0x000fe20000000006 */
[----:B------:R-:W0:Y:S07]  /*26b0*/  LDS.128 R4, [UR4+0xa0] ;  /* 0x0000a004ff047984 */ /* 0x000e2e0008000c00 */
[----:B-1----:R-:W-:Y:S01]  /*26c0*/  DADD R2, R2, R8 ;  /* 0x0000000002027229 */ /* 0x002fe20000000008 */
[----:B------:R-:W1:Y:S07]  /*26d0*/  LDS.64 R8, [UR4+0xb0] ;  /* 0x0000b004ff087984 */ /* 0x000e6e0008000a00 */
[----:B------:R-:W-:-:S08]  /*26e0*/  DADD R2, R2, R10 ;  /* 0x0000000002027229 */ /* 0x000fd0000000000a */
[----:B--2---:R-:W-:-:S08]  /*26f0*/  DADD R2, R2, R12 ;  /* 0x0000000002027229 */ /* 0x004fd0000000000c */
[----:B------:R-:W-:-:S08]  /*2700*/  DADD R2, R2, R14 ;  /* 0x0000000002027229 */ /* 0x000fd0000000000e */
[----:B0-----:R-:W-:-:S08]  /*2710*/  DADD R2, R2, R4 ;  /* 0x0000000002027229 */ /* 0x001fd00000000004 */
[----:B------:R-:W-:-:S08]  /*2720*/  DADD R2, R2, R6 ;  /* 0x0000000002027229 */ /* 0x000fd00000000006 */
[----:B-1----:R-:W-:-:S11]  /*2730*/  DADD R12, R2, R8 ;  /* 0x00000000020c7229 */ /* 0x002fd60000000008 */
.L_x_105:
[----:B------:R-:W-:Y:S05]  /*2740*/  BSYNC.RECONVERGENT B0 ;  /* 0x0000000000007941 */ /* 0x000fea0003800200 */
.L_x_90:
[----:B------:R-:W-:Y:S05]  /*2750*/  @P0 EXIT ;  /* 0x000000000000094d */ /* 0x000fea0003800000 */
[----:B------:R-:W1:Y:S01]  /*2760*/  LDCU.64 UR4, c[0x0][0x398] ;  /* 0x00007300ff0477ac */ /* 0x000e620008000a00 */
[----:B0-----:R-:W0:Y:S01]  /*2770*/  LDC.64 R2, c[0x0][0x388] ;  /* 0x0000e200ff027b82 */ /* 0x001e220000000a00 */
[----:B-1----:R-:W-:-:S07]  /*2780*/  DADD R12, R12, UR4 ;  /* 0x000000040c0c7e29 */ /* 0x002fce0008000000 */
[----:B0-----:R-:W-:Y:S01]  /*2790*/  STG.E.64 desc[UR6][R2.64], R12 ;  /* 0x0000000c02007986 */ /* 0x001fe2000c101b06 */
[----:B------:R-:W-:Y:S05]  /*27a0*/  EXIT ;  /* 0x000000000000794d */ /* 0x000fea0003800000 */
.L_x_118:
        /* <DEDUP_REMOVED lines=13> */
.L_x_267:


//--------------------- .text._ZN3cub18CUB_300001_SM_10006detail6reduce18DeviceReduceKernelINS2_10policy_hubIdjN4cuda3std3__44plusIdEEE10Policy1000EN6thrust24THRUST_300001_SM_1000_NS6detail15normal_iteratorINSD_10device_ptrIdEEEEjS9_dNS7_10__identityEEEvT0_PT3_T1_NS0_13GridEvenShareISN_EET2_T4_ --------------------------
	.section	.text._ZN3cub18CUB_300001_SM_10006detail6reduce18DeviceReduceKernelINS2_10policy_hubIdjN4cuda3std3__44plusIdEEE10Policy1000EN6thrust24THRUST_300001_SM_1000_NS6detail15normal_iteratorINSD_10device_ptrIdEEEEjS9_dNS7_10__identityEEEvT0_PT3_T1_NS0_13GridEvenShareISN_EET2_T4_,"ax",@progbits
	.align	128
        .global         _ZN3cub18CUB_300001_SM_10006detail6reduce18DeviceReduceKernelINS2_10policy_hubIdjN4cuda3std3__44plusIdEEE10Policy1000EN6thrust24THRUST_300001_SM_1000_NS6detail15normal_iteratorINSD_10device_ptrIdEEEEjS9_dNS7_10__identityEEEvT0_PT3_T1_NS0_13GridEvenShareISN_EET2_T4_
        .type           _ZN3cub18CUB_300001_SM_10006detail6reduce18DeviceReduceKernelINS2_10policy_hubIdjN4cuda3std3__44plusIdEEE10Policy1000EN6thrust24THRUST_300001_SM_1000_NS6detail15normal_iteratorINSD_10device_ptrIdEEEEjS9_dNS7_10__identityEEEvT0_PT3_T1_NS0_13GridEvenShareISN_EET2_T4_,@function
        .size           _ZN3cub18CUB_300001_SM_10006detail6reduce18DeviceReduceKernelINS2_10policy_hubIdjN4cuda3std3__44plusIdEEE10Policy1000EN6thrust24THRUST_300001_SM_1000_NS6detail15normal_iteratorINSD_10device_ptrIdEEEEjS9_dNS7_10__identityEEEvT0_PT3_T1_NS0_13GridEvenShareISN_EET2_T4_,(.L_x_268 - _ZN3cub18CUB_300001_SM_10006detail6reduce18DeviceReduceKernelINS2_10policy_hubIdjN4cuda3std3__44plusIdEEE10Policy1000EN6thrust24THRUST_300001_SM_1000_NS6detail15normal_iteratorINSD_10device_ptrIdEEEEjS9_dNS7_10__identityEEEvT0_PT3_T1_NS0_13GridEvenShareISN_EET2_T4_)
        .other          _ZN3cub18CUB_300001_SM_10006detail6reduce18DeviceReduceKernelINS2_10policy_hubIdjN4cuda3std3__44plusIdEEE10Policy1000EN6thrust24THRUST_300001_SM_1000_NS6detail15normal_iteratorINSD_10device_ptrIdEEEEjS9_dNS7_10__identityEEEvT0_PT3_T1_NS0_13GridEvenShareISN_EET2_T4_,@"STO_CUDA_ENTRY STV_DEFAULT"
_ZN3cub18CUB_300001_SM_10006detail6reduce18DeviceReduceKernelINS2_10policy_hubIdjN4cuda3std3__44plusIdEEE10Policy1000EN6thrust24THRUST_300001_SM_1000_NS6detail15normal_iteratorINSD_10device_ptrIdEEEEjS9_dNS7_10__identityEEEvT0_PT3_T1_NS0_13GridEvenShareISN_EET2_T4_:
.text._ZN3cub18CUB_300001_SM_10006detail6reduce18DeviceReduceKernelINS2_10policy_hubIdjN4cuda3std3__44plusIdEEE10Policy1000EN6thrust24THRUST_300001_SM_1000_NS6detail15normal_iteratorINSD_10device_ptrIdEEEEjS9_dNS7_10__identityEEEvT0_PT3_T1_NS0_13GridEvenShareISN_EET2_T4_:
[----:B------:R-:W-:Y:S08]  /*0000*/  LDC R1, c[0x0][0x37c] ;  /* 0x0000df00ff017b82 */ /* 0x000ff00000000800 */
[----:B------:R-:W0:Y:S01]  /*0010*/  S2UR UR9, SR_CTAID.X ;  /* 0x00000000000979c3 */ /* 0x000e220000002500 */
[----:B------:R-:W1:Y:S01]  /*0020*/  LDCU.64 UR12, c[0x0][0x3a8] ;  /* 0x00007500ff0c77ac */ /* 0x000e620008000a00 */
[----:B------:R-:W-:Y:S01]  /*0030*/  BSSY.RECONVERGENT B0, `(.L_x_119) ;  /* 0x00002d4000007945 */ /* 0x000fe20003800200 */
[----:B------:R-:W2:Y:S01]  /*0040*/  LDCU.64 UR10, c[0x0][0x358] ;  /* 0x00006b00ff0a77ac */ /* 0x000ea20008000a00 */
[----:B-1----:R-:W-:Y:S01]  /*0050*/  IMAD.U32 R4, RZ, RZ, UR12 ;  /* 0x0000000cff047e24 */ /* 0x002fe2000f8e00ff */
[----:B------:R-:W-:-:S02]  /*0060*/  UIMAD UR8, UR13, 0x1400, URZ ;  /* 0x000014000d0878a4 */ /* 0x000fc4000f8e02ff */
[----:B0-----:R-:W-:-:S06]  /*0070*/  UIMAD UR4, UR9, 0x1400, URZ ;  /* 0x00001400090478a4 */ /* 0x001fcc000f8e02ff */
[----:B------:R-:W-:-:S05]  /*0080*/  VIADD R0, R4, -UR4 ;  /* 0x8000000404007c36 */ /* 0x000fca0008000000 */
[----:B------:R-:W-:-:S13]  /*0090*/  ISETP.GT.U32.AND P0, PT, R0, 0x13ff, PT ;  /* 0x000013ff0000780c */ /* 0x000fda0003f04070 */
[----:B--2---:R-:W-:Y:S05]  /*00a0*/  @P0 BRA `(.L_x_120) ;  /* 0x0000001800380947 */ /* 0x004fea0003800000 */
[----:B------:R-:W0:Y:S01]  /*00b0*/  S2R R3, SR_TID.X ;  /* 0x0000000000037919 */ /* 0x000e220000002100 */
[----:B------:R-:W-:Y:S01]  /*00c0*/  BSSY.RECONVERGENT B1, `(.L_x_121) ;  /* 0x000000a000017945 */ /* 0x000fe20003800200 */
[----:B------:R-:W-:Y:S02]  /*00d0*/  CS2R R20, SRZ ;  /* 0x0000000000147805 */ /* 0x000fe4000001ff00 */
[----:B0-----:R-:W-:Y:S01]  /*00e0*/  ISETP.GE.U32.AND P0, PT, R3, R0, PT ;  /* 0x000000000300720c */ /* 0x001fe20003f06070 */
[----:B------:R-:W-:-:S12]  /*00f0*/  IMAD.MOV.U32 R19, RZ, RZ, R3 ;  /* 0x000000ffff137224 */ /* 0x000fd800078e0003 */
[----:B------:R-:W-:Y:S05]  /*0100*/  @P0 BRA `(.L_x_122) ;  /* 0x0000000000140947 */ /* 0x000fea0003800000 */
[----:B------:R-:W0:Y:S01]  /*0110*/  LDC.64 R20, c[0x0][0x380] ;  /* 0x0000e000ff147b82 */ /* 0x000e220000000a00 */
[----:B------:R-:W-:-:S04]  /*0120*/  VIADD R5, R3, UR4 ;  /* 0x0000000403057c36 */ /* 0x000fc80008000000 */
[----:B0-----:R-:W-:-:S06]  /*0130*/  IMAD.WIDE.U32 R20, R5, 0x8, R20 ;  /* 0x0000000805147825 */ /* 0x001fcc00078e0014 */
[----:B------:R-:W5:Y:S01]  /*0140*/  LDG.E.64 R20, desc[UR10][R20.64] ;  /* 0x0000000a14147981 */ /* 0x000f62000c1e1b00 */
[----:B------:R-:W-:-:S07]  /*0150*/  VIADD R19, R3, 0x280 ;  /* 0x0000028003137836 */ /* 0x000fce0000000000 */
.L_x_122:
[----:B------:R-:W-:Y:S05]  /*0160*/  BSYNC.RECONVERGENT B1 ;  /* 0x0000000000017941 */ /* 0x000fea0003800200 */
.L_x_121:
[----:B------:R-:W-:Y:S01]  /*0170*/  ISETP.GE.U32.AND P0, PT, R19, R0, PT ;  /* 0x000000001300720c */ /* 0x000fe20003f06070 */
[----:B------:R-:W-:-:S12]  /*0180*/  BSSY.RECONVERGENT B1, `(.L_x_123) ;  /* 0x00000a5000017945 */ /* 0x000fd80003800200 */
[----:B------:R-:W-:Y:S05]  /*0190*/  @P0 BRA `(.L_x_124) ;  /* 0x00000008008c0947 */ /* 0x000fea0003800000 */
[----:B------:R-:W-:Y:S01]  /*01a0*/  LOP3.LUT R5, RZ, R19, RZ, 0x33, !PT ;  /* 0x00000013ff057212 */ /* 0x000fe200078e33ff */
[----:B------:R-:W-:Y:S03]  /*01b0*/  BSSY.RECONVERGENT B2, `(.L_x_125) ;  /* 0x0000053000027945 */ /* 0x000fe60003800200 */
[----:B------:R-:W-:-:S04]  /*01c0*/  IADD3 R5, PT, PT, R4, -UR4, R5 ;  /* 0x8000000404057c10 */ /* 0x000fc8000fffe005 */
[C---:B------:R-:W-:Y:S01]  /*01d0*/  ISETP.GE.U32.AND P0, PT, R5.reuse, 0x2580, PT ;  /* 0x000025800500780c */ /* 0x040fe20003f06070 */
[----:B------:R-:W-:-:S05]  /*01e0*/  IMAD.HI.U32 R4, R5, -0x33333333, RZ ;  /* 0xcccccccd05047827 */ /* 0x000fca00078e00ff */
[----:B------:R-:W-:-:S04]  /*01f0*/  LEA.HI R4, R4, 0x1, RZ, 0x17 ;  /* 0x0000000104047811 */ /* 0x000fc800078fb8ff */
[----:B------:R-:W-:-:S03]  /*0200*/  LOP3.LUT R5, R4, 0xf, RZ, 0xc0, !PT ;  /* 0x0000000f04057812 */ /* 0x000fc600078ec0ff */
[----:B------:R-:W-:Y:S05]  /*0210*/  @!P0 BRA `(.L_x_126) ;  /* 0x0000000400308947 */ /* 0x000fea0003800000 */
[----:B------:R-:W-:Y:S01]  /*0220*/  LOP3.LUT R24, R4, 0xfffff0, RZ, 0xc0, !PT ;  /* 0x00fffff004187812 */ /* 0x000fe200078ec0ff */
[----:B------:R-:W-:Y:S01]  /*0230*/  BSSY.RECONVERGENT B3, `(.L_x_127) ;  /* 0x0000049000037945 */ /* 0x000fe20003800200 */
[C---:B------:R-:W-:Y:S02]  /*0240*/  VIADD R2, R19.reuse, 0x1400 ;  /* 0x0000140013027836 */ /* 0x040fe40000000000 */
[----:B------:R-:W-:Y:S02]  /*0250*/  VIADD R25, R19, UR4 ;  /* 0x0000000413197c36 */ /* 0x000fe40008000000 */
[----:B------:R-:W-:-:S07]  /*0260*/  IMAD.MOV R24, RZ, RZ, -R24 ;  /* 0x000000ffff187224 */ /* 0x000fce00078e0a18 */
.L_x_128:
[----:B------:R-:W0:Y:S02]  /*0270*/  LDC.64 R22, c[0x0][0x380] ;  /* 0x0000e000ff167b82 */ /* 0x000e240000000a00 */
[----:B0-----:R-:W-:-:S06]  /*0280*/  IMAD.WIDE.U32 R18, R25, 0x8, R22 ;  /* 0x0000000819127825 */ /* 0x001fcc00078e0016 */
[----:B------:R-:W2:Y:S01]  /*0290*/  LDG.E.64 R18, desc[UR10][R18.64] ;  /* 0x0000000a12127981 */ /* 0x000ea2000c1e1b00 */
[C---:B------:R-:W-:Y:S02]  /*02a0*/  VIADD R7, R25.reuse, 0x280 ;  /* 0x0000028019077836 */ /* 0x040fe40000000000 */
[----:B------:R-:W-:Y:S02]  /*02b0*/  VIADD R17, R25, 0x500 ;  /* 0x0000050019117836 */ /* 0x000fe40000000000 */
[----:B------:R-:W-:-:S04]  /*02c0*/  IMAD.WIDE.U32 R6, R7, 0x8, R22 ;  /* 0x0000000807067825 */ /* 0x000fc800078e0016 */
[--C-:B------:R-:W-:Y:S02]  /*02d0*/  IMAD.WIDE.U32 R16, R17, 0x8, R22.reuse ;  /* 0x0000000811107825 */ /* 0x100fe400078e0016 */
[----:B------:R-:W3:Y:S02]  /*02e0*/  LDG.E.64 R6, desc[UR10][R6.64] ;  /* 0x0000000a06067981 */ /* 0x000ee4000c1e1b00 */
[C---:B------:R-:W-:Y:S02]  /*02f0*/  VIADD R15, R25.reuse, 0x780 ;  /* 0x00000780190f7836 */ /* 0x040fe40000000000 */
[----:B------:R-:W4:Y:S01]  /*0300*/  LDG.E.64 R16, desc[UR10][R16.64] ;  /* 0x0000000a10107981 */ /* 0x000f22000c1e1b00 */
[----:B------:R-:W-:Y:S02]  /*0310*/  VIADD R13, R25, 0xa00 ;  /* 0x00000a00190d7836 */ /* 0x000fe40000000000 */
[----:B------:R-:W-:-:S04]  /*0320*/  IMAD.WIDE.U32 R14, R15, 0x8, R22 ;  /* 0x000000080f0e7825 */ /* 0x000fc800078e0016 */
[--C-:B------:R-:W-:Y:S02]  /*0330*/  IMAD.WIDE.U32 R12, R13, 0x8, R22.reuse ;  /* 0x000000080d0c7825 */ /* 0x100fe400078e0016 */
[----:B------:R-:W4:Y:S02]  /*0340*/  LDG.E.64 R14, desc[UR10][R14.64] ;  /* 0x0000000a0e0e7981 */ /* 0x000f24000c1e1b00 */
[C---:B------:R-:W-:Y:S02]  /*0350*/  VIADD R11, R25.reuse, 0xc80 ;  /* 0x00000c80190b7836 */ /* 0x040fe40000000000 */
[----:B------:R-:W4:Y:S01]  /*0360*/  LDG.E.64 R12, desc[UR10][R12.64] ;  /* 0x0000000a0c0c7981 */ /* 0x000f22000c1e1b00 */
[----:B------:R-:W-:Y:S02]  /*0370*/  VIADD R9, R25, 0xf00 ;  /* 0x00000f0019097836 */ /* 0x000fe40000000000 */
[----:B------:R-:W-:-:S04]  /*0380*/  IMAD.WIDE.U32 R10, R11, 0x8, R22 ;  /* 0x000000080b0a7825 */ /* 0x000fc800078e0016 */
[----:B------:R-:W-:Y:S02]  /*0390*/  IMAD.WIDE.U32 R8, R9, 0x8, R22 ;  /* 0x0000000809087825 */ /* 0x000fe400078e0016 */
[----:B------:R-:W4:Y:S04]  /*03a0*/  LDG.E.64 R10, desc[UR10][R10.64] ;  /* 0x0000000a0a0a7981 */ /* 0x000f28000c1e1b00 */
[----:B------:R-:W4:Y:S01]  /*03b0*/  LDG.E.64 R8, desc[UR10][R8.64] ;  /* 0x0000000a08087981 */ /* 0x000f22000c1e1b00 */
[----:B--2--5:R-:W-:Y:S01]  /*03c0*/  DADD R18, R18, R20 ;  /* 0x0000000012127229 */ /* 0x024fe20000000014 */
[----:B------:R-:W-:-:S04]  /*03d0*/  VIADD R21, R25, 0x1180 ;  /* 0x0000118019157836 */ /* 0x000fc80000000000 */
[----:B------:R-:W-:-:S06]  /*03e0*/  IMAD.WIDE.U32 R20, R21, 0x8, R22 ;  /* 0x0000000815147825 */ /* 0x000fcc00078e0016 */
[----:B------:R-:W2:Y:S01]  /*03f0*/  LDG.E.64 R20, desc[UR10][R20.64] ;  /* 0x0000000a14147981 */ /* 0x000ea2000c1e1b00 */
[----:B---3--:R-:W-:Y:S01]  /*0400*/  DADD R18, R18, R6 ;  /* 0x0000000012127229 */ /* 0x008fe20000000006 */
[----:B------:R-:W-:-:S04]  /*0410*/  VIADD R7, R25, 0x1400 ;  /* 0x0000140019077836 */ /* 0x000fc80000000000 */
[----:B------:R-:W-:-:S03]  /*0420*/  IMAD.WIDE.U32 R6, R7, 0x8, R22 ;  /* 0x0000000807067825 */ /* 0x000fc600078e0016 */
[----:B----4-:R-:W-:Y:S01]  /*0430*/  DADD R16, R18, R16 ;  /* 0x0000000012107229 */ /* 0x010fe20000000010 */
[----:B------:R-:W-:Y:S02]  /*0440*/  VIADD R19, R25, 0x1680 ;  /* 0x0000168019137836 */ /* 0x000fe40000000000 */
[----:B------:R-:W3:Y:S02]  /*0450*/  LDG.E.64 R6, desc[UR10][R6.64] ;  /* 0x0000000a06067981 */ /* 0x000ee4000c1e1b00 */
[----:B------:R-:W-:-:S03]  /*0460*/  IMAD.WIDE.U32 R18, R19, 0x8, R22 ;  /* 0x0000000813127825 */ /* 0x000fc600078e0016 */
[----:B------:R-:W-:Y:S01]  /*0470*/  DADD R14, R16, R14 ;  /* 0x00000000100e7229 */ /* 0x000fe2000000000e */
[----:B------:R-:W-:Y:S02]  /*0480*/  VIADD R17, R25, 0x1900 ;  /* 0x0000190019117836 */ /* 0x000fe40000000000 */
[----:B------:R-:W4:Y:S02]  /*0490*/  LDG.E.64 R18, desc[UR10][R18.64] ;  /* 0x0000000a12127981 */ /* 0x000f24000c1e1b00 */
        /* <DEDUP_REMOVED lines=12> */
[----:B------:R-:W-:-:S06]  /*0560*/  IMAD.WIDE.U32 R10, R11, 0x8, R22 ;  /* 0x000000080b0a7825 */ /* 0x000fcc00078e0016 */
[----:B------:R-:W4:Y:S01]  /*0570*/  LDG.E.64 R10, desc[UR10][R10.64] ;  /* 0x0000000a0a0a7981 */ /* 0x000f22000c1e1b00 */
[C---:B------:R-:W-:Y:S01]  /*0580*/  VIADD R27, R25.reuse, 0x2580 ;  /* 0x00002580191b7836 */ /* 0x040fe20000000000 */
[----:B--2---:R-:W-:Y:S01]  /*0590*/  DADD R20, R8, R20 ;  /* 0x0000000008147229 */ /* 0x004fe20000000014 */
[----:B------:R-:W-:-:S04]  /*05a0*/  VIADD R9, R25, 0x2300 ;  /* 0x0000230019097836 */ /* 0x000fc80000000000 */
[----:B------:R-:W-:-:S04]  /*05b0*/  IMAD.WIDE.U32 R8, R9, 0x8, R22 ;  /* 0x0000000809087825 */ /* 0x000fc800078e0016 */
[----:B------:R-:W-:Y:S02]  /*05c0*/  IMAD.WIDE.U32 R22, R27, 0x8, R22 ;  /* 0x000000081b167825 */ /* 0x000fe400078e0016 */
[----:B------:R-:W2:Y:S04]  /*05d0*/  LDG.E.64 R8, desc[UR10][R8.64] ;  /* 0x0000000a08087981 */ /* 0x000ea8000c1e1b00 */
[----:B------:R-:W2:Y:S01]  /*05e0*/  LDG.E.64 R22, desc[UR10][R22.64] ;  /* 0x0000000a16167981 */ /* 0x000ea2000c1e1b00 */
[----:B---3--:R-:W-:-:S08]  /*05f0*/  DADD R6, R20, R6 ;  /* 0x0000000014067229 */ /* 0x008fd00000000006 */
[----:B----4-:R-:W-:-:S08]  /*0600*/  DADD R6, R6, R18 ;  /* 0x0000000006067229 */ /* 0x010fd00000000012 */
[----:B------:R-:W-:-:S08]  /*0610*/  DADD R6, R6, R16 ;  /* 0x0000000006067229 */ /* 0x000fd00000000010 */
[----:B------:R-:W-:Y:S01]  /*0620*/  DADD R6, R6, R14 ;  /* 0x0000000006067229 */ /* 0x000fe2000000000e */
[----:B------:R-:W-:-:S07]  /*0630*/  VIADD R24, R24, 0x10 ;  /* 0x0000001018187836 */ /* 0x000fce0000000000 */
[----:B------:R-:W-:Y:S01]  /*0640*/  DADD R6, R6, R12 ;  /* 0x0000000006067229 */ /* 0x000fe2000000000c */
[----:B------:R-:W-:-:S07]  /*0650*/  ISETP.NE.AND P0, PT, R24, RZ, PT ;  /* 0x000000ff1800720c */ /* 0x000fce0003f05270 */
[----:B------:R-:W-:Y:S01]  /*0660*/  DADD R6, R6, R10 ;  /* 0x0000000006067229 */ /* 0x000fe2000000000a */
[----:B------:R-:W-:Y:S02]  /*0670*/  VIADD R2, R2, 0x2800 ;  /* 0x0000280002027836 */ /* 0x000fe40000000000 */
[----:B------:R-:W-:-:S05]  /*0680*/  VIADD R25, R25, 0x2800 ;  /* 0x0000280019197836 */ /* 0x000fca0000000000 */
[----:B--2---:R-:W-:-:S08]  /*0690*/  DADD R6, R6, R8 ;  /* 0x0000000006067229 */ /* 0x004fd00000000008 */
[----:B------:R-:W-:Y:S01]  /*06a0*/  DADD R20, R6, R22 ;  /* 0x0000000006147229 */ /* 0x000fe20000000016 */
[----:B------:R-:W-:Y:S10]  /*06b0*/  @P0 BRA `(.L_x_128) ;  /* 0xfffffff800ec0947 */ /* 0x000ff4000383ffff */
[----:B------:R-:W-:Y:S05]  /*06c0*/  BSYNC.RECONVERGENT B3 ;  /* 0x0000000000037941 */ /* 0x000fea0003800200 */
.L_x_127:
[----:B------:R-:W-:-:S07]  /*06d0*/  VIADD R19, R2, 0xffffec00 ;  /* 0xffffec0002137836 */ /* 0x000fce0000000000 */
.L_x_126:
[----:B------:R-:W-:Y:S05]  /*06e0*/  BSYNC.RECONVERGENT B2 ;  /* 0x0000000000027941 */ /* 0x000fea0003800200 */
.L_x_125:
[----:B------:R-:W-:-:S13]  /*06f0*/  ISETP.NE.AND P0, PT, R5, RZ, PT ;  /* 0x000000ff0500720c */ /* 0x000fda0003f05270 */
[----:B------:R-:W-:Y:S05]  /*0700*/  @!P0 BRA `(.L_x_124) ;  /* 0x0000000400308947 */ /* 0x000fea0003800000 */
[----:B------:R-:W-:Y:S01]  /*0710*/  ISETP.GE.U32.AND P0, PT, R5, 0x8, PT ;  /* 0x000000080500780c */ /* 0x000fe20003f06070 */
[----:B------:R-:W-:Y:S01]  /*0720*/  BSSY.RECONVERGENT B2, `(.L_x_129) ;  /* 0x0000026000027945 */ /* 0x000fe20003800200 */
[----:B------:R-:W-:-:S04]  /*0730*/  LOP3.LUT R2, R4, 0x7, RZ, 0xc0, !PT ;  /* 0x0000000704027812 */ /* 0x000fc800078ec0ff */
[----:B------:R-:W-:-:S07]  /*0740*/  ISETP.NE.AND P1, PT, R2, RZ, PT ;  /* 0x000000ff0200720c */ /* 0x000fce0003f25270 */
[----:B------:R-:W-:Y:S06]  /*0750*/  @!P0 BRA `(.L_x_130) ;  /* 0x0000000000888947 */ /* 0x000fec0003800000 */
[----:B------:R-:W0:Y:S01]  /*0760*/  LDC.64 R22, c[0x0][0x380] ;  /* 0x0000e000ff167b82 */ /* 0x000e220000000a00 */
[----:B------:R-:W-:-:S04]  /*0770*/  VIADD R5, R19, UR4 ;  /* 0x0000000413057c36 */ /* 0x000fc80008000000 */
[C---:B------:R-:W-:Y:S02]  /*0780*/  VIADD R15, R5.reuse, 0x280 ;  /* 0x00000280050f7836 */ /* 0x040fe40000000000 */
[C---:B------:R-:W-:Y:S02]  /*0790*/  VIADD R13, R5.reuse, 0x500 ;  /* 0x00000500050d7836 */ /* 0x040fe40000000000 */
[----:B0-----:R-:W-:-:S04]  /*07a0*/  IMAD.WIDE.U32 R16, R5, 0x8, R22 ;  /* 0x0000000805107825 */ /* 0x001fc800078e0016 */
[--C-:B------:R-:W-:Y:S02]  /*07b0*/  IMAD.WIDE.U32 R14, R15, 0x8, R22.reuse ;  /* 0x000000080f0e7825 */ /* 0x100fe400078e0016 */
[----:B------:R-:W2:Y:S02]  /*07c0*/  LDG.E.64 R16, desc[UR10][R16.64] ;  /* 0x0000000a10107981 */ /* 0x000ea4000c1e1b00 */
[----:B------:R-:W-:Y:S02]  /*07d0*/  IMAD.WIDE.U32 R12, R13, 0x8, R22 ;  /* 0x000000080d0c7825 */ /* 0x000fe400078e0016 */
[----:B------:R-:W3:Y:S02]  /*07e0*/  LDG.E.64 R14, desc[UR10][R14.64] ;  /* 0x0000000a0e0e7981 */ /* 0x000ee4000c1e1b00 */
[C---:B------:R-:W-:Y:S02]  /*07f0*/  VIADD R11, R5.reuse, 0x780 ;  /* 0x00000780050b7836 */ /* 0x040fe40000000000 */
[----:B------:R-:W4:Y:S01]  /*0800*/  LDG.E.64 R12, desc[UR10][R12.64] ;  /* 0x0000000a0c0c7981 */ /* 0x000f22000c1e1b00 */
[----:B------:R-:W-:-:S02]  /*0810*/  VIADD R9, R5, 0xa00 ;  /* 0x00000a0005097836 */ /* 0x000fc40000000000 */
[----:B------:R-:W-:-:S04]  /*0820*/  IMAD.WIDE.U32 R10, R11, 0x8, R22 ;  /* 0x000000080b0a7825 */ /* 0x000fc800078e0016 */
[--C-:B------:R-:W-:Y:S02]  /*0830*/  IMAD.WIDE.U32 R8, R9, 0x8, R22.reuse ;  /* 0x0000000809087825 */ /* 0x100fe400078e0016 */
[----:B------:R-:W4:Y:S02]  /*0840*/  LDG.E.64 R10, desc[UR10][R10.64] ;  /* 0x0000000a0a0a7981 */ /* 0x000f24000c1e1b00 */
[C---:B------:R-:W-:Y:S02]  /*0850*/  VIADD R7, R5.reuse, 0xc80 ;  /* 0x00000c8005077836 */ /* 0x040fe40000000000 */
[----:B------:R-:W4:Y:S01]  /*0860*/  LDG.E.64 R8, desc[UR10][R8.64] ;  /* 0x0000000a08087981 */ /* 0x000f22000c1e1b00 */
[----:B------:R-:W-:Y:S02]  /*0870*/  VIADD R25, R5, 0xf00 ;  /* 0x00000f0005197836 */ /* 0x000fe40000000000 */
[----:B------:R-:W-:-:S04]  /*0880*/  IMAD.WIDE.U32 R6, R7, 0x8, R22 ;  /* 0x0000000807067825 */ /* 0x000fc800078e0016 */
[--C-:B------:R-:W-:Y:S02]  /*0890*/  IMAD.WIDE.U32 R24, R25, 0x8, R22.reuse ;  /* 0x0000000819187825 */ /* 0x100fe400078e0016 */
[----:B------:R-:W4:Y:S02]  /*08a0*/  LDG.E.64 R6, desc[UR10][R6.64] ;  /* 0x0000000a06067981 */ /* 0x000f24000c1e1b00 */
[----:B------:R-:W-:Y:S02]  /*08b0*/  VIADD R5, R5, 0x1180 ;  /* 0x0000118005057836 */ /* 0x000fe40000000000 */
[----:B------:R-:W4:Y:S02]  /*08c0*/  LDG.E.64 R24, desc[UR10][R24.64] ;  /* 0x0000000a18187981 */ /* 0x000f24000c1e1b00 */
[----:B------:R-:W-:-:S06]  /*08d0*/  IMAD.WIDE.U32 R22, R5, 0x8, R22 ;  /* 0x0000000805167825 */ /* 0x000fcc00078e0016 */
        /* <DEDUP_REMOVED lines=10> */
.L_x_130:
[----:B------:R-:W-:Y:S05]  /*0980*/  BSYNC.RECONVERGENT B2 ;  /* 0x0000000000027941 */ /* 0x000fea0003800200 */
.L_x_129:
        /* <DEDUP_REMOVED lines=13> */
[--C-:B------:R-:W-:Y:S02]  /*0a60*/  IMAD.WIDE.U32 R12, R13, 0x8, R8.reuse ;  /* 0x000000080d0c7825 */ /* 0x100fe400078e0008 */
[----:B------:R-:W3:Y:S02]  /*0a70*/  LDG.E.64 R10, desc[UR10][R10.64] ;  /* 0x0000000a0a0a7981 */ /* 0x000ee4000c1e1b00 */
        /* <DEDUP_REMOVED lines=8> */
[----:B------:R-:W-:-:S11]  /*0b00*/  DADD R20, R20, R8 ;  /* 0x0000000014147229 */ /* 0x000fd60000000008 */
.L_x_132:
[----:B------:R-:W-:Y:S05]  /*0b10*/  BSYNC.RECONVERGENT B2 ;  /* 0x0000000000027941 */ /* 0x000fea0003800200 */
.L_x_131:
[----:B------:R-:W-:Y:S05]  /*0b20*/  @!P1 BRA `(.L_x_124) ;  /* 0x0000000000289947 */ /* 0x000fea0003800000 */
[----:B------:R-:W0:Y:S01]  /*0b30*/  LDC.64 R6, c[0x0][0x380] ;  /* 0x0000e000ff067b82 */ /* 0x000e220000000a00 */
[----:B------:R-:W-:Y:S02]  /*0b40*/  VIADD R9, R19, UR4 ;  /* 0x0000000413097c36 */ /* 0x000fe40008000000 */
[----:B------:R-:W-:-:S07]  /*0b50*/  IMAD.MOV R2, RZ, RZ, -R4 ;  /* 0x000000ffff027224 */ /* 0x000fce00078e0a04 */
.L_x_133:
[----:B0-----:R-:W-:-:S06]  /*0b60*/  IMAD.WIDE.U32 R4, R9, 0x8, R6 ;  /* 0x0000000809047825 */ /* 0x001fcc00078e0006 */
[----:B------:R-:W2:Y:S01]  /*0b70*/  LDG.E.64 R4, desc[UR10][R4.64] ;  /* 0x0000000a04047981 */ /* 0x000ea2000c1e1b00 */
[----:B------:R-:W-:Y:S02]  /*0b80*/  VIADD R2, R2, 0x1 ;  /* 0x0000000102027836 */ /* 0x000fe40000000000 */
[----:B------:R-:W-:-:S03]  /*0b90*/  VIADD R9, R9, 0x280 ;  /* 0x0000028009097836 */ /* 0x000fc60000000000 */
[----:B------:R-:W-:Y:S01]  /*0ba0*/  ISETP.NE.AND P0, PT, R2, RZ, PT ;  /* 0x000000ff0200720c */ /* 0x000fe20003f05270 */
[----:B--2--5:R-:W-:-:S12]  /*0bb0*/  DADD R20, R4, R20 ;  /* 0x0000000004147229 */ /* 0x024fd80000000014 */
[----:B------:R-:W-:Y:S05]  /*0bc0*/  @P0 BRA `(.L_x_133) ;  /* 0xfffffffc00e40947 */ /* 0x000fea000383ffff */
.L_x_124:
[----:B------:R-:W-:Y:S05]  /*0bd0*/  BSYNC.RECONVERGENT B1 ;  /* 0x0000000000017941 */ /* 0x000fea0003800200 */
.L_x_123:
[----:B------:R-:W-:-:S13]  /*0be0*/  ISETP.GE.U32.AND P0, PT, R0, 0x280, PT ;  /* 0x000002800000780c */ /* 0x000fda0003f06070 */
        /* <DEDUP_REMOVED lines=50> */
[----:B------:R-:W1:Y:S05]  /*0f10*/  LDS.128 R4, [UR4+0x50] ;  /* 0x00005004ff047984 */ /* 0x000e6a0008000c00 */
[----:B------:R-:W-:-:S08]  /*0f20*/  DADD R16, R16, R18 ;  /* 0x0000000010107229 */ /* 0x000fd00000000012 */
[----:B--2---:R-:W-:-:S08]  /*0f30*/  DADD R12, R16, R12 ;  /* 0x00000000100c7229 */ /* 0x004fd0000000000c */
[----:B------:R-:W-:Y:S02]  /*0f40*/  DADD R2, R12, R14 ;  /* 0x000000000c027229 */ /* 0x000fe4000000000e */
[----:B------:R-:W2:Y:S06]  /*0f50*/  LDS.128 R12, [UR4+0x60] ;  /* 0x00006004ff0c7984 */ /* 0x000eac0008000c00 */
[----:B0-----:R-:W-:-:S08]  /*0f60*/  DADD R2, R2, R8 ;  /* 0x0000000002027229 */ /* 0x001fd00000000008 */
[----:B------:R-:W-:Y:S01]  /*0f70*/  DADD R2, R2, R10 ;  /* 0x0000000002027229 */ /* 0x000fe2000000000a */
[----:B------:R-:W0:Y:S07]  /*0f80*/  LDS.128 R8, [UR4+0x70] ;  /* 0x00007004ff087984 */ /* 0x000e2e0008000c00 */
        /* <DEDUP_REMOVED lines=16> */
[----:B-1----:R-:W-:Y:S01]  /*1090*/  DADD R4, R2, R4 ;  /* 0x0000000002047229 */ /* 0x002fe20000000004 */
[----:B------:R-:W-:Y:S10]  /*10a0*/  BRA `(.L_x_135) ;  /* 0x0000001c00307947 */ /* 0x000ff40003800000 */
.L_x_134:
[----:B------:R-:W-:-:S04]  /*10b0*/  LOP3.LUT R2, R3, 0x3e0, RZ, 0xc0, !PT ;  /* 0x000003e003027812 */ /* 0x000fc800078ec0ff */
[----:B------:R-:W-:Y:S01]  /*10c0*/  LOP3.LUT R7, RZ, R2, RZ, 0x33, !PT ;  /* 0x00000002ff077212 */ /* 0x000fe200078e33ff */
[----:B------:R-:W-:Y:S02]  /*10d0*/  VIADD R5, R2, 0x20 ;  /* 0x0000002002057836 */ /* 0x000fe40000000000 */
[----:B------:R-:W0:Y:S02]  /*10e0*/  S2R R2, SR_LANEID ;  /* 0x0000000000027919 */ /* 0x000e240000000000 */
[----:B------:R-:W-:Y:S01]  /*10f0*/  IMAD.IADD R7, R0, 0x1, R7 ;  /* 0x0000000100077824 */ /* 0x000fe200078e0207 */
[----:B------:R-:W-:-:S04]  /*1100*/  ISETP.GT.U32.AND P0, PT, R5, R0, PT ;  /* 0x000000000500720c */ /* 0x000fc80003f04070 */
[----:B------:R-:W-:-:S05]  /*1110*/  SEL R7, R7, 0x1f, P0 ;  /* 0x0000001f07077807 */ /* 0x000fca0000000000 */
[----:B-----5:R-:W-:Y:S04]  /*1120*/  SHFL.DOWN PT, R4, R20, 0x1, R7 ;  /* 0x0820000014047989 */ /* 0x020fe800000e0007 */
[----:B------:R-:W1:Y:S01]  /*1130*/  SHFL.DOWN PT, R5, R21, 0x1, R7 ;  /* 0x0820000015057989 */ /* 0x000e6200000e0007 */
[C---:B0-----:R-:W-:Y:S01]  /*1140*/  ISETP.GE.AND P0, PT, R2.reuse, R7, PT ;  /* 0x000000070200720c */ /* 0x041fe20003f06270 */
[----:B------:R-:W-:Y:S01]  /*1150*/  VIADD R6, R2, 0x2 ;  /* 0x0000000202067836 */ /* 0x000fe20000000000 */
[----:B-1----:R-:W-:-:S10]  /*1160*/  DADD R4, R4, R20 ;  /* 0x0000000004047229 */ /* 0x002fd40000000014 */
        /* <DEDUP_REMOVED lines=11> */
[----:B------:R-:W-:-:S03]  /*1220*/  VIADD R6, R2, 0x8 ;  /* 0x0000000802067836 */ /* 0x000fc60000000000 */
[----:B------:R-:W0:Y:S02]  /*1230*/  SHFL.DOWN PT, R5, R11, 0x4, R7 ;  /* 0x088000000b057989 */ /* 0x000e2400000e0007 */
[----:B------:R-:W-:Y:S01]  /*1240*/  ISETP.GT.AND P1, PT, R6, R7, PT ;  /* 0x000000070600720c */ /* 0x000fe20003f24270 */
[----:B0-----:R-:W-:-:S10]  /*1250*/  DADD R4, R4, R10 ;  /* 0x0000000004047229 */ /* 0x001fd4000000000a */
[----:B------:R-:W-:Y:S02]  /*1260*/  FSEL R8, R10, R4, P0 ;  /* 0x000000040a087208 */ /* 0x000fe40000000000 */
[----:B------:R-:W-:Y:S02]  /*1270*/  FSEL R9, R11, R5, P0 ;  /* 0x000000050b097208 */ /* 0x000fe40000000000 */
[C---:B------:R-:W-:Y:S01]  /*1280*/  ISETP.NE.AND P0, PT, R2.reuse, RZ, PT ;  /* 0x000000ff0200720c */ /* 0x040fe20003f05270 */
[----:B------:R-:W-:Y:S01]  /*1290*/  SHFL.DOWN PT, R4, R8, 0x8, R7 ;  /* 0x0900000008047989 */ /* 0x000fe200000e0007 */
[----:B------:R-:W-:-:S03]  /*12a0*/  VIADD R2, R2, 0x10 ;  /* 0x0000001002027836 */ /* 0x000fc60000000000 */
[----:B------:R-:W0:Y:S08]  /*12b0*/  SHFL.DOWN PT, R5, R9, 0x8, R7 ;  /* 0x0900000009057989 */ /* 0x000e3000000e0007 */
[----:B------:R-:W1:Y:S01]  /*12c0*/  @!P0 S2R R13, SR_CgaCtaId ;  /* 0x00000000000d8919 */ /* 0x000e620000008800 */
[----:B------:R-:W-:-:S04]  /*12d0*/  @!P0 SHF.R.U32.HI R6, RZ, 0x2, R3 ;  /* 0x00000002ff068819 */ /* 0x000fc80000011603 */
[----:B------:R-:W-:Y:S01]  /*12e0*/  @!P0 LOP3.LUT R6, R6, 0xf8, RZ, 0xc0, !PT ;  /* 0x000000f806068812 */ /* 0x000fe200078ec0ff */
        /* <DEDUP_REMOVED lines=18> */
[----:B------:R-:W-:Y:S01]  /*1410*/  ISETP.GT.U32.AND P1, PT, R0, 0x20, PT ;  /* 0x000000200000780c */ /* 0x000fe20003f24070 */
[----:B0-----:R-:W-:-:S09]  /*1420*/  ULEA UR4, UR5, UR4, 0x18 ;  /* 0x0000000405047291 */ /* 0x001fd2000f8ec0ff */
[----:B------:R-:W0:Y:S04]  /*1430*/  LDS.128 R12, [UR4+0x20] ;  /* 0x00002004ff0c7984 */ /* 0x000e280008000c00 */
[----:B------:R-:W1:Y:S01]  /*1440*/  LDS.128 R8, [UR4+0x30] ;  /* 0x00003004ff087984 */ /* 0x000e620008000c00 */
[----:B0-----:R-:W-:-:S10]  /*1450*/  DADD R12, R4, R12 ;  /* 0x00000000040c7229 */ /* 0x001fd4000000000c */
[----:B------:R-:W-:Y:S02]  /*1460*/  FSEL R2, R12, R4, P1 ;  /* 0x000000040c027208 */ /* 0x000fe40000800000 */
[----:B------:R-:W-:Y:S02]  /*1470*/  FSEL R3, R13, R5, P1 ;  /* 0x000000050d037208 */ /* 0x000fe40000800000 */
[----:B------:R-:W-:Y:S01]  /*1480*/  ISETP.GT.U32.AND P1, PT, R0, 0x40, PT ;  /* 0x000000400000780c */ /* 0x000fe20003f24070 */
[----:B------:R-:W0:Y:S03]  /*1490*/  LDS.128 R4, [UR4+0x40] ;  /* 0x00004004ff047984 */ /* 0x000e260008000c00 */
[----:B------:R-:W-:-:S10]  /*14a0*/  DADD R14, R2, R14 ;  /* 0x00000000020e7229 */ /* 0x000fd4000000000e */
[----:B------:R-:W-:Y:S02]  /*14b0*/  FSEL R2, R14, R2, P1 ;  /* 0x000000020e027208 */ /* 0x000fe40000800000 */
[----:B------:R-:W-:Y:S02]  /*14c0*/  FSEL R3, R15, R3, P1 ;  /* 0x000000030f037208 */ /* 0x000fe40000800000 */
[----:B------:R-:W-:-:S04]  /*14d0*/  ISETP.GT.U32.AND P1, PT, R0, 0x60, PT ;  /* 0x000000600000780c */ /* 0x000fc80003f24070 */
[----:B-1----:R-:W-:-:S10]  /*14e0*/  DADD R8, R8, R2 ;  /* 0x0000000008087229 */ /* 0x002fd40000000002 */
[----:B------:R-:W-:Y:S02]  /*14f0*/  FSEL R2, R8, R2, P1 ;  /* 0x0000000208027208 */ /* 0x000fe40000800000 */
[----:B------:R-:W-:Y:S02]  /*1500*/  FSEL R3, R9, R3, P1 ;  /* 0x0000000309037208 */ /* 0x000fe40000800000 */
[----:B------:R-:W-:-:S04]  /*1510*/  ISETP.GT.U32.AND P1, PT, R0, 0x80, PT ;  /* 0x000000800000780c */ /* 0x000fc80003f24070 */
[----:B------:R-:W-:-:S10]  /*1520*/  DADD R10, R2, R10 ;  /* 0x00000000020a7229 */ /* 0x000fd4000000000a */
[----:B------:R-:W-:Y:S02]  /*1530*/  FSEL R2, R10, R2, P1 ;  /* 0x000000020a027208 */ /* 0x000fe40000800000 */
[----:B------:R-:W-:Y:S02]  /*1540*/  FSEL R3, R11, R3, P1 ;  /* 0x000000030b037208 */ /* 0x000fe40000800000 */
[----:B------:R-:W1:Y:S01]  /*1550*/  LDS.128 R8, [UR4+0x50] ;  /* 0x00005004ff087984 */ /* 0x000e620008000c00 */
[----:B------:R-:W-:-:S03]  /*1560*/  ISETP.GT.U32.AND P1, PT, R0, 0xa0, PT ;  /* 0x000000a00000780c */ /* 0x000fc60003f24070 */
[----:B0-----:R-:W-:-:S10]  /*1570*/  DADD R4, R4, R2 ;  /* 0x0000000004047229 */ /* 0x001fd40000000002 */
[----:B------:R-:W-:Y:S02]  /*1580*/  FSEL R2, R4, R2, P1 ;  /* 0x0000000204027208 */ /* 0x000fe40000800000 */
[----:B------:R-:W-:Y:S02]  /*1590*/  FSEL R3, R5, R3, P1 ;  /* 0x0000000305037208 */ /* 0x000fe40000800000 */
[----:B------:R-:W-:-:S04]  /*15a0*/  ISETP.GT.U32.AND P1, PT, R0, 0xc0, PT ;  /* 0x000000c00000780c */ /* 0x000fc80003f24070 */
[----:B------:R-:W-:-:S10]  /*15b0*/  DADD R6, R2, R6 ;  /* 0x0000000002067229 */ /* 0x000fd40000000006 */
[----:B------:R-:W-:Y:S02]  /*15c0*/  FSEL R2, R6, R2, P1 ;  /* 0x0000000206027208 */ /* 0x000fe40000800000 */
[----:B------:R-:W-:Y:S02]  /*15d0*/  FSEL R3, R7, R3, P1 ;  /* 0x0000000307037208 */ /* 0x000fe40000800000 */
[----:B------:R-:W0:Y:S01]  /*15e0*/  LDS.128 R4, [UR4+0x60] ;  /* 0x00006004ff047984 */ /* 0x000e220008000c00 */
[----:B------:R-:W-:-:S03]  /*15f0*/  ISETP.GT.U32.AND P1, PT, R0, 0xe0, PT ;  /* 0x000000e00000780c */ /* 0x000fc60003f24070 */
        /* <DEDUP_REMOVED lines=43> */
[----:B------:R-:W1:Y:S01]  /*18b0*/  LDS.64 R2, [UR4+0xb0] ;  /* 0x0000b004ff027984 */ /* 0x000e620008000a00 */
        /* <DEDUP_REMOVED lines=8> */
[----:B------:R-:W-:-:S04]  /*1940*/  ISETP.GT.U32.AND P1, PT, R0, 0x260, PT ;  /* 0x000002600000780c */ /* 0x000fc80003f24070 */
[----:B-1----:R-:W-:-:S10]  /*1950*/  DADD R2, R2, R4 ;  /* 0x0000000002027229 */ /* 0x002fd40000000004 */
[----:B------:R-:W-:Y:S02]  /*1960*/  FSEL R4, R2, R4, P1 ;  /* 0x0000000402047208 */ /* 0x000fe40000800000 */
[----:B------:R-:W-:Y:S01]  /*1970*/  FSEL R5, R3, R5, P1 ;  /* 0x0000000503057208 */ /* 0x000fe20000800000 */
[----:B------:R-:W-:Y:S06]  /*1980*/  BRA `(.L_x_135) ;  /* 0x0000001000f87947 */ /* 0x000fec0003800000 */
.L_x_120:
[----:B------:R-:W0:Y:S01]  /*1990*/  S2R R5, SR_TID.X ;  /* 0x0000000000057919 */ /* 0x000e220000002100 */
[----:B------:R-:W1:Y:S02]  /*19a0*/  LDCU.64 UR6, c[0x0][0x380] ;  /* 0x00007000ff0677ac */ /* 0x000e640008000a00 */
[----:B-1----:R-:W-:Y:S02]  /*19b0*/  IMAD.U32 R6, RZ, RZ, UR6 ;  /* 0x00000006ff067e24 */ /* 0x002fe4000f8e00ff */
[----:B------:R-:W-:Y:S01]  /*19c0*/  IMAD.U32 R7, RZ, RZ, UR7 ;  /* 0x00000007ff077e24 */ /* 0x000fe2000f8e00ff */
[----:B0-----:R-:W-:-:S05]  /*19d0*/  IADD3 R21, PT, PT, R5, UR4, RZ ;  /* 0x0000000405157c10 */ /* 0x001fca000fffe0ff */
[----:B------:R-:W-:-:S05]  /*19e0*/  IMAD.WIDE.U32 R20, R21, 0x8, R6 ;  /* 0x0000000815147825 */ /* 0x000fca00078e0006 */
[----:B------:R-:W2:Y:S04]  /*19f0*/  LDG.E.64 R14, desc[UR10][R20.64] ;  /* 0x0000000a140e7981 */ /* 0x000ea8000c1e1b00 */
[----:B------:R-:W2:Y:S04]  /*1a00*/  LDG.E.64 R16, desc[UR10][R20.64+0x1400] ;  /* 0x0014000a14107981 */ /* 0x000ea8000c1e1b00 */
[----:B------:R-:W3:Y:S04]  /*1a10*/  LDG.E.64 R18, desc[UR10][R20.64+0x2800] ;  /* 0x0028000a14127981 */ /* 0x000ee8000c1e1b00 */
[----:B------:R-:W4:Y:S04]  /*1a20*/  LDG.E.64 R12, desc[UR10][R20.64+0x3c00] ;  /* 0x003c000a140c7981 */ /* 0x000f28000c1e1b00 */
[----:B------:R-:W5:Y:S04]  /*1a30*/  LDG.E.64 R10, desc[UR10][R20.64+0x5000] ;  /* 0x0050000a140a7981 */ /* 0x000f68000c1e1b00 */
[----:B------:R-:W5:Y:S04]  /*1a40*/  LDG.E.64 R8, desc[UR10][R20.64+0x6400] ;  /* 0x0064000a14087981 */ /* 0x000f68000c1e1b00 */
[----:B------:R-:W5:Y:S04]  /*1a50*/  LDG.E.64 R2, desc[UR10][R20.64+0x7800] ;  /* 0x0078000a14027981 */ /* 0x000f68000c1e1b00 */
[----:B------:R-:W5:Y:S01]  /*1a60*/  LDG.E.64 R28, desc[UR10][R20.64+0x8c00] ;  /* 0x008c000a141c7981 */ /* 0x000f62000c1e1b00 */
[----:B------:R-:W-:Y:S01]  /*1a70*/  ISETP.GE.U32.AND P0, PT, R0, UR8, PT ;  /* 0x0000000800007c0c */ /* 0x000fe2000bf06070 */
[----:B--2---:R-:W-:-:S08]  /*1a80*/  DADD R14, R14, R16 ;  /* 0x000000000e0e7229 */ /* 0x004fd00000000010 */
[----:B---3--:R-:W-:-:S08]  /*1a90*/  DADD R14, R18, R14 ;  /* 0x00000000120e7229 */ /* 0x008fd0000000000e */
[----:B----4-:R-:W-:-:S08]  /*1aa0*/  DADD R12, R12, R14 ;  /* 0x000000000c0c7229 */ /* 0x010fd0000000000e */
[----:B-----5:R-:W-:-:S08]  /*1ab0*/  DADD R10, R10, R12 ;  /* 0x000000000a0a7229 */ /* 0x020fd0000000000c */
[----:B------:R-:W-:-:S08]  /*1ac0*/  DADD R8, R8, R10 ;  /* 0x0000000008087229 */ /* 0x000fd0000000000a */
[----:B------:R-:W-:-:S08]  /*1ad0*/  DADD R2, R2, R8 ;  /* 0x0000000002027229 */ /* 0x000fd00000000008 */
[----:B------:R-:W-:Y:S01]  /*1ae0*/  DADD R28, R28, R2 ;  /* 0x000000001c1c7229 */ /* 0x000fe20000000002 */
[----:B------:R-:W-:Y:S10]  /*1af0*/  @!P0 BRA `(.L_x_136) ;  /* 0x0000000c00708947 */ /* 0x000ff40003800000 */
[----:B------:R-:W-:Y:S01]  /*1b00*/  UIMAD UR12, UR13, 0x1400, UR4 ;  /* 0x000014000d0c78a4 */ /* 0x000fe2000f8e0204 */
[----:B------:R-:W-:Y:S01]  /*1b10*/  VIADD R0, R4, 0xffffec00 ;  /* 0xffffec0004007836 */ /* 0x000fe20000000000 */
[----:B------:R-:W-:Y:S01]  /*1b20*/  UIADD3 UR5, UPT, UPT, UR9, UR13, URZ ;  /* 0x0000000d09057290 */ /* 0x000fe2000fffe0ff */
[----:B------:R-:W-:-:S03]  /*1b30*/  LOP3.LUT R3, RZ, R5, RZ, 0x33, !PT ;  /* 0x00000005ff037212 */ /* 0x000fc600078e33ff */
[----:B------:R-:W-:Y:S01]  /*1b40*/  ISETP.LT.U32.AND P0, PT, R0, UR12, PT ;  /* 0x0000000c00007c0c */ /* 0x000fe2000bf01070 */
[----:B------:R-:W-:Y:S01]  /*1b50*/  UIMAD UR5, UR5, 0x1400, URZ ;  /* 0x00001400050578a4 */ /* 0x000fe2000f8e02ff */
[----:B------:R-:W-:-:S05]  /*1b60*/  IADD3 R3, PT, PT, R4, -UR8, R3 ;  /* 0x8000000804037c10 */ /* 0x000fca000fffe003 */
[----:B------:R-:W-:Y:S01]  /*1b70*/  IMAD.U32 R8, RZ, RZ, UR5 ;  /* 0x00000005ff087e24 */ /* 0x000fe2000f8e00ff */
[----:B------:R-:W-:Y:S01]  /*1b80*/  UMOV UR6, UR5 ;  /* 0x0000000500067c82 */ /* 0x000fe20008000000 */
[----:B------:R-:W-:Y:S01]  /*1b90*/  VIADD R2, R3, -UR4 ;  /* 0x8000000403027c36 */ /* 0x000fe20008000000 */
[----:B------:R-:W-:Y:S02]  /*1ba0*/  UMOV UR4, URZ ;  /* 0x000000ff00047c82 */ /* 0x000fe40008000000 */
[----:B------:R-:W-:Y:S01]  /*1bb0*/  IADD3 R5, PT, PT, R8, 0x1400, R5 ;  /* 0x0000140008057810 */ /* 0x000fe20007ffe005 */
[----:B------:R-:W-:Y:S06]  /*1bc0*/  @P0 BRA `(.L_x_137) ;  /* 0x0000000000840947 */ /* 0x000fec0003800000 */
[----:B------:R-:W0:Y:S01]  /*1bd0*/  LDC R4, c[0x0][0x3a8] ;  /* 0x0000ea00ff047b82 */ /* 0x000e220000000800 */
[----:B------:R-:W1:Y:S07]  /*1be0*/  LDCU UR7, c[0x0][0x3ac] ;  /* 0x00007580ff0777ac */ /* 0x000e6e0008000800 */
[----:B------:R-:W2:Y:S02]  /*1bf0*/  LDC.64 R6, c[0x0][0x380] ;  /* 0x0000e000ff067b82 */ /* 0x000ea40000000a00 */
.L_x_138:
[----:B------:R-:W3:Y:S02]  /*1c00*/  S2R R25, SR_TID.X ;  /* 0x0000000000197919 */ /* 0x000ee40000002100 */
[----:B---3--:R-:W-:-:S04]  /*1c10*/  VIADD R25, R25, UR12 ;  /* 0x0000000c19197c36 */ /* 0x008fc80008000000 */
[----:B--2---:R-:W-:-:S05]  /*1c20*/  IMAD.WIDE.U32 R24, R25, 0x8, R6 ;  /* 0x0000000819187825 */ /* 0x004fca00078e0006 */
        /* <DEDUP_REMOVED lines=8> */
[----:B0-----:R-:W-:-:S05]  /*1cb0*/  VIADD R3, R4, -UR12 ;  /* 0x8000000c04037c36 */ /* 0x001fca0008000000 */
[----:B------:R-:W-:Y:S01]  /*1cc0*/  ISETP.GE.U32.AND P0, PT, R3, UR8, PT ;  /* 0x0000000803007c0c */ /* 0x000fe2000bf06070 */
        /* <DEDUP_REMOVED lines=8> */
[----:B------:R-:W-:Y:S10]  /*1d50*/  @!P0 BRA `(.L_x_136) ;  /* 0x0000000800d88947 */ /* 0x000ff40003800000 */
[----:B-1----:R-:W-:Y:S01]  /*1d60*/  UMOV UR13, UR7 ;  /* 0x00000007000d7c82 */ /* 0x002fe20008000000 */
[----:B------:R-:W-:Y:S01]  /*1d70*/  UIADD3 UR4, UPT, UPT, UR4, 0x1, URZ ;  /* 0x0000000104047890 */ /* 0x000fe2000fffe0ff */
[----:B------:R-:W-:Y:S01]  /*1d80*/  VIADD R2, R2, -UR8 ;  /* 0x8000000802027c36 */ /* 0x000fe20008000000 */
[----:B------:R-:W-:Y:S01]  /*1d90*/  UIMAD UR12, UR13, 0x1400, UR12 ;  /* 0x000014000d0c78a4 */ /* 0x000fe2000f8e020c */
[----:B------:R-:W-:Y:S01]  /*1da0*/  VIADD R5, R5, UR8 ;  /* 0x0000000805057c36 */ /* 0x000fe20008000000 */
[----:B------:R-:W-:-:S04]  /*1db0*/  UIADD3 UR6, UPT, UPT, UR8, UR6, URZ ;  /* 0x0000000608067290 */ /* 0x000fc8000fffe0ff */
[----:B------:R-:W-:-:S13]  /*1dc0*/  ISETP.LT.U32.AND P0, PT, R0, UR12, PT ;  /* 0x0000000c00007c0c */ /* 0x000fda000bf01070 */
[----:B------:R-:W-:Y:S05]  /*1dd0*/  @!P0 BRA `(.L_x_138) ;  /* 0xfffffffc00888947 */ /* 0x000fea000383ffff */
.L_x_137:
[----:B------:R-:W0:Y:S01]  /*1de0*/  S2R R9, SR_TID.X ;  /* 0x0000000000097919 */ /* 0x000e220000002100 */
[----:B------:R-:W-:Y:S01]  /*1df0*/  VIADD R0, R4, -UR12 ;  /* 0x8000000c04007c36 */ /* 0x000fe20008000000 */
[----:B------:R-:W-:Y:S04]  /*1e00*/  BSSY.RECONVERGENT B1, `(.L_x_136) ;  /* 0x00000ab000017945 */ /* 0x000fe80003800200 */
[----:B0-----:R-:W-:-:S04]  /*1e10*/  ISETP.GE.AND P0, PT, R9, R0, PT ;  /* 0x000000000900720c */ /* 0x001fc80003f06270 */
[----:B------:R-:W-:-:S13]  /*1e20*/  ISETP.LE.U32.OR P0, PT, R4, UR12, P0 ;  /* 0x0000000c04007c0c */ /* 0x000fda0008703470 */
[----:B------:R-:W-:Y:S05]  /*1e30*/  @P0 BRA `(.L_x_139) ;  /* 0x00000008009c0947 */ /* 0x000fea0003800000 */
[----:B------:R-:W-:Y:S01]  /*1e40*/  UIMAD UR7, UR4, UR13, URZ ;  /* 0x0000000d040772a4 */ /* 0x000fe2000f8e02ff */
[----:B------:R-:W-:Y:S01]  /*1e50*/  LOP3.LUT R3, RZ, R9, RZ, 0x33, !PT ;  /* 0x00000009ff037212 */ /* 0x000fe200078e33ff */
[----:B------:R-:W-:Y:S01]  /*1e60*/  BSSY.RECONVERGENT B2, `(.L_x_140) ;  /* 0x0000056000027945 */ /* 0x000fe20003800200 */
[----:B------:R-:W-:Y:S02]  /*1e70*/  IMAD.MOV.U32 R0, RZ, RZ, R9 ;  /* 0x000000ffff007224 */ /* 0x000fe400078e0009 */
[----:B------:R-:W-:Y:S01]  /*1e80*/  IADD3 R4, PT, PT, R4, -UR5, R3 ;  /* 0x8000000504047c10 */ /* 0x000fe2000fffe003 */
[----:B------:R-:W-:-:S04]  /*1e90*/  IMAD.U32 R3, RZ, RZ, UR7 ;  /* 0x00000007ff037e24 */ /* 0x000fc8000f8e00ff */
[----:B------:R-:W-:-:S04]  /*1ea0*/  IMAD R4, R3, -0x1400, R4 ;  /* 0xffffec0003047824 */ /* 0x000fc800078e0204 */
[C---:B------:R-:W-:Y:S01]  /*1eb0*/  IMAD.HI.U32 R3, R4.reuse, -0x33333333, RZ ;  /* 0xcccccccd04037827 */ /* 0x040fe200078e00ff */
[----:B------:R-:W-:-:S04]  /*1ec0*/  ISETP.GE.U32.AND P0, PT, R4, 0x2580, PT ;  /* 0x000025800400780c */ /* 0x000fc80003f06070 */
[----:B------:R-:W-:-:S04]  /*1ed0*/  LEA.HI R3, R3, 0x1, RZ, 0x17 ;  /* 0x0000000103037811 */ /* 0x000fc800078fb8ff */
[----:B------:R-:W-:-:S05]  /*1ee0*/  LOP3.LUT R4, R3, 0xf, RZ, 0xc0, !PT ;  /* 0x0000000f03047812 */ /* 0x000fca00078ec0ff */
[----:B------:R-:W-:Y:S05]  /*1ef0*/  @!P0 BRA `(.L_x_141) ;  /* 0x0000000400308947 */ /* 0x000fea0003800000 */
[----:B------:R-:W-:Y:S01]  /*1f00*/  IMAD.HI.U32 R0, R2, -0x33333333, RZ ;  /* 0xcccccccd02007827 */ /* 0x000fe200078e00ff */
[----:B------:R-:W-:Y:S04]  /*1f10*/  BSSY.RECONVERGENT B3, `(.L_x_142) ;  /* 0x0000049000037945 */ /* 0x000fe80003800200 */
[----:B------:R-:W-:-:S04]  /*1f20*/  LEA.HI R0, R0, 0x1, RZ, 0x17 ;  /* 0x0000000100007811 */ /* 0x000fc800078fb8ff */
[----:B------:R-:W-:Y:S02]  /*1f30*/  LOP3.LUT R26, R0, 0xfffff0, RZ, 0xc0, !PT ;  /* 0x00fffff0001a7812 */ /* 0x000fe400078ec0ff */
[----:B------:R-:W-:-:S03]  /*1f40*/  LOP3.LUT R0, R9, 0x1400, RZ, 0xfc, !PT ;  /* 0x0000140009007812 */ /* 0x000fc600078efcff */
[----:B------:R-:W-:-:S07]  /*1f50*/  IMAD.MOV R26, RZ, RZ, -R26 ;  /* 0x000000ffff1a7224 */ /* 0x000fce00078e0a1a */
.L_x_143:
[C---:B------:R-:W-:Y:S02]  /*1f60*/  VIADD R23, R5.reuse, 0xffffec00 ;  /* 0xffffec0005177836 */ /* 0x040fe40000000000 */
[----:B------:R-:W-:Y:S02]  /*1f70*/  VIADD R19, R5, 0xffffee80 ;  /* 0xffffee8005137836 */ /* 0x000fe40000000000 */
[----:B------:R-:W-:-:S04]  /*1f80*/  IMAD.WIDE.U32 R22, R23, 0x8, R6 ;  /* 0x0000000817167825 */ /* 0x000fc800078e0006 */
[--C-:B------:R-:W-:Y:S02]  /*1f90*/  IMAD.WIDE.U32 R18, R19, 0x8, R6.reuse ;  /* 0x0000000813127825 */ /* 0x100fe400078e0006 */
[----:B------:R-:W2:Y:S02]  /*1fa0*/  LDG.E.64 R22, desc[UR10][R22.64] ;  /* 0x0000000a16167981 */ /* 0x000ea4000c1e1b00 */
[C---:B------:R-:W-:Y:S02]  /*1fb0*/  VIADD R17, R5.reuse, 0xfffff100 ;  /* 0xfffff10005117836 */ /* 0x040fe40000000000 */
[----:B------:R-:W3:Y:S01]  /*1fc0*/  LDG.E.64 R18, desc[UR10][R18.64] ;  /* 0x0000000a12127981 */ /* 0x000ee2000c1e1b00 */
[----:B------:R-:W-:Y:S02]  /*1fd0*/  VIADD R15, R5, 0xfffff380 ;  /* 0xfffff380050f7836 */ /* 0x000fe40000000000 */
[----:B------:R-:W-:-:S04]  /*1fe0*/  IMAD.WIDE.U32 R16, R17, 0x8, R6 ;  /* 0x0000000811107825 */ /* 0x000fc800078e0006 */
[--C-:B------:R-:W-:Y:S02]  /*1ff0*/  IMAD.WIDE.U32 R14, R15, 0x8, R6.reuse ;  /* 0x000000080f0e7825 */ /* 0x100fe400078e0006 */
[----:B------:R-:W4:Y:S02]  /*2000*/  LDG.E.64 R16, desc[UR10][R16.64] ;  /* 0x0000000a10107981 */ /* 0x000f24000c1e1b00 */
[C---:B------:R-:W-:Y:S02]  /*2010*/  VIADD R13, R5.reuse, 0xfffff600 ;  /* 0xfffff600050d7836 */ /* 0x040fe40000000000 */
[----:B------:R-:W5:Y:S01]  /*2020*/  LDG.E.64 R14, desc[UR10][R14.64] ;  /* 0x0000000a0e0e7981 */ /* 0x000f62000c1e1b00 */
[----:B------:R-:W-:Y:S02]  /*2030*/  VIADD R11, R5, 0xfffff880 ;  /* 0xfffff880050b7836 */ /* 0x000fe40000000000 */
[----:B------:R-:W-:-:S04]  /*2040*/  IMAD.WIDE.U32 R12, R13, 0x8, R6 ;  /* 0x000000080d0c7825 */ /* 0x000fc800078e0006 */
[--C-:B------:R-:W-:Y:S02]  /*2050*/  IMAD.WIDE.U32 R10, R11, 0x8, R6.reuse ;  /* 0x000000080b0a7825 */ /* 0x100fe400078e0006 */
[----:B------:R-:W5:Y:S02]  /*2060*/  LDG.E.64 R12, desc[UR10][R12.64] ;  /* 0x0000000a0c0c7981 */ /* 0x000f64000c1e1b00 */
[C---:B------:R-:W-:Y:S02]  /*2070*/  VIADD R9, R5.reuse, 0xfffffb00 ;  /* 0xfffffb0005097836 */ /* 0x040fe40000000000 */
[----:B------:R-:W5:Y:S01]  /*2080*/  LDG.E.64 R10, desc[UR10][R10.64] ;  /* 0x0000000a0a0a7981 */ /* 0x000f62000c1e1b00 */
[----:B------:R-:W-:Y:S02]  /*2090*/  VIADD R21, R5, 0xfffffd80 ;  /* 0xfffffd8005157836 */ /* 0x000fe40000000000 */
[----:B------:R-:W-:-:S04]  /*20a0*/  IMAD.WIDE.U32 R8, R9, 0x8, R6 ;  /* 0x0000000809087825 */ /* 0x000fc800078e0006 */
[----:B------:R-:W-:Y:S02]  /*20b0*/  IMAD.WIDE.U32 R20, R21, 0x8, R6 ;  /* 0x0000000815147825 */ /* 0x000fe400078e0006 */
[----:B------:R-:W5:Y:S04]  /*20c0*/  LDG.E.64 R8, desc[UR10][R8.64] ;  /* 0x0000000a08087981 */ /* 0x000f68000c1e1b00 */
[----:B------:R-:W5:Y:S01]  /*20d0*/  LDG.E.64 R20, desc[UR10][R20.64] ;  /* 0x0000000a14147981 */ /* 0x000f62000c1e1b00 */
[----:B------:R-:W-:Y:S01]  /*20e0*/  VIADD R25, R5, 0x280 ;  /* 0x0000028005197836 */ /* 0x000fe20000000000 */
[----:B--2---:R-:W-:-:S08]  /*20f0*/  DADD R22, R22, R28 ;  /* 0x0000000016167229 */ /* 0x004fd0000000001c */
[----:B---3--:R-:W-:Y:S01]  /*2100*/  DADD R18, R22, R18 ;  /* 0x0000000016127229 */ /* 0x008fe20000000012 */
[----:B------:R-:W-:-:S06]  /*2110*/  IMAD.WIDE.U32 R22, R5, 0x8, R6 ;  /* 0x0000000805167825 */ /* 0x000fcc00078e0006 */
[----:B------:R-:W2:Y:S01]  /*2120*/  LDG.E.64 R22, desc[UR10][R22.64] ;  /* 0x0000000a16167981 */ /* 0x000ea2000c1e1b00 */
[----:B----4-:R-:W-:Y:S01]  /*2130*/  DADD R16, R18, R16 ;  /* 0x0000000012107229 */ /* 0x010fe20000000010 */
[----:B------:R-:W-:-:S04]  /*2140*/  IMAD.WIDE.U32 R18, R25, 0x8, R6 ;  /* 0x0000000819127825 */ /* 0x000fc800078e0006 */
[----:B------:R-:W-:Y:S02]  /*2150*/  VIADD R25, R5, 0x500 ;  /* 0x0000050005197836 */ /* 0x000fe40000000000 */
[----:B------:R-:W3:Y:S01]  /*2160*/  LDG.E.64 R18, desc[UR10][R18.64] ;  /* 0x0000000a12127981 */ /* 0x000ee2000c1e1b00 */
[----:B-----5:R-:W-:Y:S01]  /*2170*/  DADD R14, R16, R14 ;  /* 0x00000000100e7229 */ /* 0x020fe2000000000e */
[----:B------:R-:W-:-:S04]  /*2180*/  IMAD.WIDE.U32 R16, R25, 0x8, R6 ;  /* 0x0000000819107825 */ /* 0x000fc800078e0006 */
[----:B------:R-:W-:Y:S02]  /*2190*/  VIADD R25, R5, 0x780 ;  /* 0x0000078005197836 */ /* 0x000fe40000000000 */
[----:B------:R-:W4:Y:S01]  /*21a0*/  LDG.E.64 R16, desc[UR10][R16.64] ;  /* 0x0000000a10107981 */ /* 0x000f22000c1e1b00 */
[----:B------:R-:W-:Y:S01]  /*21b0*/  DADD R12, R14, R12 ;  /* 0x000000000e0c7229 */ /* 0x000fe2000000000c */
[----:B------:R-:W-:-:S04]  /*21c0*/  IMAD.WIDE.U32 R14, R25, 0x8, R6 ;  /* 0x00000008190e7825 */ /* 0x000fc800078e0006 */
[----:B------:R-:W-:Y:S02]  /*21d0*/  VIADD R25, R5, 0xa00 ;  /* 0x00000a0005197836 */ /* 0x000fe40000000000 */
[----:B------:R-:W5:Y:S01]  /*21e0*/  LDG.E.64 R14, desc[UR10][R14.64] ;  /* 0x0000000a0e0e7981 */ /* 0x000f62000c1e1b00 */
        /* <DEDUP_REMOVED lines=9> */
[----:B------:R-:W-:Y:S01]  /*2280*/  IMAD.WIDE.U32 R8, R25, 0x8, R6 ;  /* 0x0000000819087825 */ /* 0x000fe200078e0006 */
[----:B------:R-:W-:-:S05]  /*2290*/  IADD3 R25, PT, PT, R5, 0x1180, RZ ;  /* 0x0000118005197810 */ /* 0x000fca0007ffe0ff */
[----:B------:R-:W5:Y:S01]  /*22a0*/  LDG.E.64 R8, desc[UR10][R8.64] ;  /* 0x0000000a08087981 */ /* 0x000f62000c1e1b00 */
[----:B------:R-:W-:-:S06]  /*22b0*/  IMAD.WIDE.U32 R24, R25, 0x8, R6 ;  /* 0x0000000819187825 */ /* 0x000fcc00078e0006 */
[----:B------:R-:W5:Y:S01]  /*22c0*/  LDG.E.64 R24, desc[UR10][R24.64] ;  /* 0x0000000a18187981 */ /* 0x000f62000c1e1b00 */
[----:B------:R-:W-:Y:S02]  /*22d0*/  VIADD R26, R26, 0x10 ;  /* 0x000000101a1a7836 */ /* 0x000fe40000000000 */
[----:B------:R-:W-:Y:S02]  /*22e0*/  VIADD R0, R0, 0x2800 ;  /* 0x0000280000007836 */ /* 0x000fe40000000000 */
[----:B------:R-:W-:Y:S01]  /*22f0*/  VIADD R5, R5, 0x2800 ;  /* 0x0000280005057836 */ /* 0x000fe20000000000 */
[----:B------:R-:W-:Y:S01]  /*2300*/  ISETP.NE.AND P0, PT, R26, RZ, PT ;  /* 0x000000ff1a00720c */ /* 0x000fe20003f05270 */
        /* <DEDUP_REMOVED lines=9> */
[----:B------:R-:W-:Y:S05]  /*23a0*/  BSYNC.RECONVERGENT B3 ;  /* 0x0000000000037941 */ /* 0x000fea0003800200 */
.L_x_142:
[----:B------:R-:W-:-:S07]  /*23b0*/  VIADD R0, R0, 0xffffec00 ;  /* 0xffffec0000007836 */ /* 0x000fce0000000000 */
.L_x_141:
[----:B------:R-:W-:Y:S05]  /*23c0*/  BSYNC.RECONVERGENT B2 ;  /* 0x0000000000027941 */ /* 0x000fea0003800200 */
.L_x_140:
[----:B------:R-:W-:-:S13]  /*23d0*/  ISETP.NE.AND P0, PT, R4, RZ, PT ;  /* 0x000000ff0400720c */ /* 0x000fda0003f05270 */
[----:B------:R-:W-:Y:S05]  /*23e0*/  @!P0 BRA `(.L_x_139) ;  /* 0x0000000400308947 */ /* 0x000fea0003800000 */
[----:B------:R-:W-:Y:S01]  /*23f0*/  ISETP.GE.U32.AND P0, PT, R4, 0x8, PT ;  /* 0x000000080400780c */ /* 0x000fe20003f06070 */
[----:B------:R-:W-:Y:S01]  /*2400*/  BSSY.RECONVERGENT B2, `(.L_x_144) ;  /* 0x0000025000027945 */ /* 0x000fe20003800200 */
[----:B------:R-:W-:-:S04]  /*2410*/  LOP3.LUT R22, R3, 0x7, RZ, 0xc0, !PT ;  /* 0x0000000703167812 */ /* 0x000fc800078ec0ff */
[----:B------:R-:W-:-:S07]  /*2420*/  ISETP.NE.AND P1, PT, R22, RZ, PT ;  /* 0x000000ff1600720c */ /* 0x000fce0003f25270 */
[----:B------:R-:W-:Y:S06]  /*2430*/  @!P0 BRA `(.L_x_145) ;  /* 0x0000000000848947 */ /* 0x000fec0003800000 */
[----:B------:R-:W-:-:S04]  /*2440*/  VIADD R19, R0, UR12 ;  /* 0x0000000c00137c36 */ /* 0x000fc80008000000 */
[----:B------:R-:W-:-:S04]  /*2450*/  IMAD.WIDE.U32 R4, R19, 0x8, R6 ;  /* 0x0000000813047825 */ /* 0x000fc800078e0006 */
[C---:B------:R-:W-:Y:S02]  /*2460*/  VIADD R17, R19.reuse, 0x280 ;  /* 0x0000028013117836 */ /* 0x040fe40000000000 */
[----:B------:R-:W2:Y:S01]  /*2470*/  LDG.E.64 R4, desc[UR10][R4.64] ;  /* 0x0000000a04047981 */ /* 0x000ea2000c1e1b00 */
        /* <DEDUP_REMOVED lines=14> */
[--C-:B------:R-:W-:Y:S02]  /*2560*/  IMAD.WIDE.U32 R20, R21, 0x8, R6.reuse ;  /* 0x0000000815147825 */ /* 0x100fe400078e0006 */
[----:B------:R-:W5:Y:S02]  /*2570*/  LDG.E.64 R8, desc[UR10][R8.64] ;  /* 0x0000000a08087981 */ /* 0x000f64000c1e1b00 */
[----:B------:R-:W-:Y:S02]  /*2580*/  VIADD R19, R19, 0x1180 ;  /* 0x0000118013137836 */ /* 0x000fe40000000000 */
[----:B------:R-:W5:Y:S02]  /*2590*/  LDG.E.64 R20, desc[UR10][R20.64] ;  /* 0x0000000a14147981 */ /* 0x000f64000c1e1b00 */
[----:B------:R-:W-:-:S06]  /*25a0*/  IMAD.WIDE.U32 R18, R19, 0x8, R6 ;  /* 0x0000000813127825 */ /* 0x000fcc00078e0006 */
        /* <DEDUP_REMOVED lines=10> */
.L_x_145:
[----:B------:R-:W-:Y:S05]  /*2650*/  BSYNC.RECONVERGENT B2 ;  /* 0x0000000000027941 */ /* 0x000fea0003800200 */
.L_x_144:
[----:B------:R-:W-:Y:S05]  /*2660*/  @!P1 BRA `(.L_x_139) ;  /* 0x0000000000909947 */ /* 0x000fea0003800000 */
[----:B------:R-:W-:Y:S01]  /*2670*/  ISETP.GE.U32.AND P0, PT, R22, 0x4, PT ;  /* 0x000000041600780c */ /* 0x000fe20003f06070 */
[----:B------:R-:W-:Y:S01]  /*2680*/  BSSY.RECONVERGENT B2, `(.L_x_146) ;  /* 0x0000014000027945 */ /* 0x000fe20003800200 */
[----:B------:R-:W-:-:S11]  /*2690*/  LOP3.LUT P1, RZ, R3, 0x3, RZ, 0xc0, !PT ;  /* 0x0000000303ff7812 */ /* 0x000fd6000782c0ff */
[----:B------:R-:W-:Y:S05]  /*26a0*/  @!P0 BRA `(.L_x_147) ;  /* 0x0000000000448947 */ /* 0x000fea0003800000 */
        /* <DEDUP_REMOVED lines=8> */
[----:B------:R-:W-:Y:S02]  /*2730*/  VIADD R13, R3, 0x780 ;  /* 0x00000780030d7836 */ /* 0x000fe40000000000 */
[----:B------:R-:W4:Y:S02]  /*2740*/  LDG.E.64 R10, desc[UR10][R10.64] ;  /* 0x0000000a0a0a7981 */ /* 0x000f24000c1e1b00 */
[----:B------:R-:W-:-:S06]  /*2750*/  IMAD.WIDE.U32 R12, R13, 0x8, R6 ;  /* 0x000000080d0c7825 */ /* 0x000fcc00078e0006 */
[----:B------:R-:W5:Y:S01]  /*2760*/  LDG.E.64 R12, desc[UR10][R12.64] ;  /* 0x0000000a0c0c7981 */ /* 0x000f62000c1e1b00 */
[----:B------:R-:W-:Y:S01]  /*2770*/  VIADD R0, R0, 0xa00 ;  /* 0x00000a0000007836 */ /* 0x000fe20000000000 */
[----:B--2---:R-:W-:-:S08]  /*2780*/  DADD R28, R28, R4 ;  /* 0x000000001c1c7229 */ /* 0x004fd00000000004 */
[----:B---3--:R-:W-:-:S08]  /*2790*/  DADD R28, R28, R8 ;  /* 0x000000001c1c7229 */ /* 0x008fd00000000008 */
[----:B----4-:R-:W-:-:S08]  /*27a0*/  DADD R28, R28, R10 ;  /* 0x000000001c1c7229 */ /* 0x010fd0000000000a */
[----:B-----5:R-:W-:-:S11]  /*27b0*/  DADD R28, R28, R12 ;  /* 0x000000001c1c7229 */ /* 0x020fd6000000000c */
.L_x_147:
[----:B------:R-:W-:Y:S05]  /*27c0*/  BSYNC.RECONVERGENT B2 ;  /* 0x0000000000027941 */ /* 0x000fea0003800200 */
.L_x_146:
[----:B------:R-:W-:Y:S05]  /*27d0*/  @!P1 BRA `(.L_x_139) ;  /* 0x0000000000349947 */ /* 0x000fea0003800000 */
[----:B------:R-:W-:-:S04]  /*27e0*/  IMAD.HI.U32 R2, R2, -0x33333333, RZ ;  /* 0xcccccccd02027827 */ /* 0x000fc800078e00ff */
[----:B------:R-:W-:Y:S01]  /*27f0*/  VIADD R5, R0, UR6 ;  /* 0x0000000600057c36 */ /* 0x000fe20008000000 */
[----:B------:R-:W-:-:S04]  /*2800*/  LOP3.LUT R2, R2, 0xffff, RZ, 0xc0, !PT ;  /* 0x0000ffff02027812 */ /* 0x000fc800078ec0ff */
[----:B------:R-:W-:-:S04]  /*2810*/  LEA.HI R2, R2, 0x1, RZ, 0x17 ;  /* 0x0000000102027811 */ /* 0x000fc800078fb8ff */
[----:B------:R-:W-:-:S05]  /*2820*/  LOP3.LUT R2, R2, 0x3, RZ, 0xc0, !PT ;  /* 0x0000000302027812 */ /* 0x000fca00078ec0ff */
[----:B------:R-:W-:-:S07]  /*2830*/  IMAD.MOV R0, RZ, RZ, -R2 ;  /* 0x000000ffff007224 */ /* 0x000fce00078e0a02 */
.L_x_148:
[----:B------:R-:W-:-:S06]  /*2840*/  IMAD.WIDE.U32 R2, R5, 0x8, R6 ;  /* 0x0000000805027825 */ /* 0x000fcc00078e0006 */
[----:B------:R-:W2:Y:S01]  /*2850*/  LDG.E.64 R2, desc[UR10][R2.64] ;  /* 0x0000000a02027981 */ /* 0x000ea2000c1e1b00 */
[----:B------:R-:W-:Y:S02]  /*2860*/  VIADD R0, R0, 0x1 ;  /* 0x0000000100007836 */ /* 0x000fe40000000000 */
[----:B------:R-:W-:-:S03]  /*2870*/  VIADD R5, R5, 0x280 ;  /* 0x0000028005057836 */ /* 0x000fc60000000000 */
[----:B------:R-:W-:Y:S01]  /*2880*/  ISETP.NE.AND P0, PT, R0, RZ, PT ;  /* 0x000000ff0000720c */ /* 0x000fe20003f05270 */
[----:B--2---:R-:W-:-:S12]  /*2890*/  DADD R28, R2, R28 ;  /* 0x00000000021c7229 */ /* 0x004fd8000000001c */
[----:B------:R-:W-:Y:S05]  /*28a0*/  @P0 BRA `(.L_x_148) ;  /* 0xfffffffc00e40947 */ /* 0x000fea000383ffff */
.L_x_139:
[----:B------:R-:W-:Y:S05]  /*28b0*/  BSYNC.RECONVERGENT B1 ;  /* 0x0000000000017941 */ /* 0x000fea0003800200 */
.L_x_136:
[----:B------:R-:W0:Y:S01]  /*28c0*/  S2R R0, SR_LANEID ;  /* 0x0000000000007919 */ /* 0x000e220000000000 */
[----:B------:R-:W-:Y:S04]  /*28d0*/  SHFL.DOWN PT, R2, R28, 0x1, 0x1f ;  /* 0x08201f001c027f89 */ /* 0x000fe800000e0000 */
[----:B------:R-:W2:Y:S01]  /*28e0*/  SHFL.DOWN PT, R3, R29, 0x1, 0x1f ;  /* 0x08201f001d037f89 */ /* 0x000ea200000e0000 */
[----:B------:R-:W3:Y:S01]  /*28f0*/  S2R R11, SR_TID.X ;  /* 0x00000000000b7919 */ /* 0x000ee20000002100 */
[----:B--2---:R-:W-:Y:S01]  /*2900*/  DADD R2, R2, R28 ;  /* 0x0000000002027229 */ /* 0x004fe2000000001c */
[C---:B0-----:R-:W-:Y:S02]  /*2910*/  ISETP.GT.AND P0, PT, R0.reuse, 0x1e, PT ;  /* 0x0000001e0000780c */ /* 0x041fe40003f04270 */
[----:B------:R-:W-:-:S07]  /*2920*/  ISETP.NE.AND P1, PT, R0, RZ, PT ;  /* 0x000000ff0000720c */ /* 0x000fce0003f25270 */
[----:B------:R-:W-:Y:S02]  /*2930*/  FSEL R4, R28, R2, P0 ;  /* 0x000000021c047208 */ /* 0x000fe40000000000 */
[----:B------:R-:W-:Y:S02]  /*2940*/  FSEL R5, R29, R3, P0 ;  /* 0x000000031d057208 */ /* 0x000fe40000000000 */
[----:B------:R-:W-:Y:S01]  /*2950*/  ISETP.GT.AND P0, PT, R0, 0x1d, PT ;  /* 0x0000001d0000780c */ /* 0x000fe20003f04270 */
[----:B------:R-:W-:Y:S04]  /*2960*/  SHFL.DOWN PT, R2, R4, 0x2, 0x1f ;  /* 0x08401f0004027f89 */ /* 0x000fe800000e0000 */
[----:B------:R-:W0:Y:S01]  /*2970*/  SHFL.DOWN PT, R3, R5, 0x2, 0x1f ;  /* 0x08401f0005037f89 */ /* 0x000e2200000e0000 */
[----:B------:R-:W2:Y:S01]  /*2980*/  @!P1 S2R R10, SR_CgaCtaId ;  /* 0x00000000000a9919 */ /* 0x000ea20000008800 */
        /* <DEDUP_REMOVED lines=12> */
[----:B---3--:R-:W-:Y:S01]  /*2a50*/  @!P1 SHF.R.U32.HI R6, RZ, 0x2, R11 ;  /* 0x00000002ff069819 */ /* 0x008fe2000001160b */
[----:B------:R-:W0:Y:S01]  /*2a60*/  SHFL.DOWN PT, R3, R9, 0x8, 0x1f ;  /* 0x09001f0009037f89 */ /* 0x000e2200000e0000 */
[----:B--2---:R-:W-:-:S02]  /*2a70*/  @!P1 LEA R7, R10, R7, 0x18 ;  /* 0x000000070a079211 */ /* 0x004fc400078ec0ff */
        /* <DEDUP_REMOVED lines=19> */
[----:B------:R-:W3:Y:S04]  /*2bb0*/  LDS.128 R12, [UR4+0x30] ;  /* 0x00003004ff0c7984 */ /* 0x000ee80008000c00 */
[----:B------:R-:W4:Y:S01]  /*2bc0*/  LDS.128 R8, [UR4+0x40] ;  /* 0x00004004ff087984 */ /* 0x000f220008000c00 */
[----:B0-----:R-:W-:-:S03]  /*2bd0*/  DADD R16, R4, R16 ;  /* 0x0000000004107229 */ /* 0x001fc60000000010 */
[----:B--2---:R-:W0:Y:S05]  /*2be0*/  LDS.128 R4, [UR4+0x50] ;  /* 0x00005004ff047984 */ /* 0x004e2a0008000c00 */
[----:B------:R-:W-:-:S08]  /*2bf0*/  DADD R16, R16, R18 ;  /* 0x0000000010107229 */ /* 0x000fd00000000012 */
[----:B---3--:R-:W-:-:S08]  /*2c00*/  DADD R12, R16, R12 ;  /* 0x00000000100c7229 */ /* 0x008fd0000000000c */
[----:B------:R-:W-:Y:S02]  /*2c10*/  DADD R2, R12, R14 ;  /* 0x000000000c027229 */ /* 0x000fe4000000000e */
[----:B------:R-:W2:Y:S06]  /*2c20*/  LDS.128 R12, [UR4+0x60] ;  /* 0x00006004ff0c7984 */ /* 0x000eac0008000c00 */
[----:B----4-:R-:W-:-:S08]  /*2c30*/  DADD R2, R2, R8 ;  /* 0x0000000002027229 */ /* 0x010fd00000000008 */
[----:B------:R-:W-:Y:S01]  /*2c40*/  DADD R2, R2, R10 ;  /* 0x0000000002027229 */ /* 0x000fe2000000000a */
[----:B------:R-:W3:Y:S07]  /*2c50*/  LDS.128 R8, [UR4+0x70] ;  /* 0x00007004ff087984 */ /* 0x000eee0008000c00 */
[----:B0-----:R-:W-:-:S08]  /*2c60*/  DADD R2, R2, R4 ;  /* 0x0000000002027229 */ /* 0x001fd00000000004 */
[----:B------:R-:W-:Y:S01]  /*2c70*/  DADD R2, R2, R6 ;  /* 0x0000000002027229 */ /* 0x000fe20000000006 */
[----:B------:R-:W0:Y:S07]  /*2c80*/  LDS.128 R4, [UR4+0x80] ;  /* 0x00008004ff047984 */ /* 0x000e2e0008000c00 */
[----:B--2---:R-:W-:-:S08]  /*2c90*/  DADD R2, R2, R12 ;  /* 0x0000000002027229 */ /* 0x004fd0000000000c */
[----:B------:R-:W-:Y:S01]  /*2ca0*/  DADD R2, R2, R14 ;  /* 0x0000000002027229 */ /* 0x000fe2000000000e */
[----:B------:R-:W2:Y:S07]  /*2cb0*/  LDS.128 R12, [UR4+0x90] ;  /* 0x00009004ff0c7984 */ /* 0x000eae0008000c00 */
[----:B---3--:R-:W-:-:S08]  /*2cc0*/  DADD R2, R2, R8 ;  /* 0x0000000002027229 */ /* 0x008fd00000000008 */
[----:B------:R-:W-:Y:S01]  /*2cd0*/  DADD R2, R2, R10 ;  /* 0x0000000002027229 */ /* 0x000fe2000000000a */
[----:B------:R-:W3:Y:S07]  /*2ce0*/  LDS.128 R8, [UR4+0xa0] ;  /* 0x0000a004ff087984 */ /* 0x000eee0008000c00 */
[----:B0-----:R-:W-:Y:S01]  /*2cf0*/  DADD R2, R2, R4 ;  /* 0x0000000002027229 */ /* 0x001fe20000000004 */
[----:B------:R-:W0:Y:S07]  /*2d00*/  LDS.64 R4, [UR4+0xb0] ;  /* 0x0000b004ff047984 */ /* 0x000e2e0008000a00 */
[----:B------:R-:W-:-:S08]  /*2d10*/  DADD R2, R2, R6 ;  /* 0x0000000002027229 */ /* 0x000fd00000000006 */
[----:B--2---:R-:W-:-:S08]  /*2d20*/  DADD R2, R2, R12 ;  /* 0x0000000002027229 */ /* 0x004fd0000000000c */
[----:B------:R-:W-:-:S08]  /*2d30*/  DADD R2, R2, R14 ;  /* 0x0000000002027229 */ /* 0x000fd0000000000e */
[----:B---3--:R-:W-:-:S08]  /*2d40*/  DADD R2, R2, R8 ;  /* 0x0000000002027229 */ /* 0x008fd00000000008 */
[----:B------:R-:W-:-:S08]  /*2d50*/  DADD R2, R2, R10 ;  /* 0x0000000002027229 */ /* 0x000fd0000000000a */
[----:B0-----:R-:W-:-:S11]  /*2d60*/  DADD R4, R2, R4 ;  /* 0x0000000002047229 */ /* 0x001fd60000000004 */
.L_x_135:
[----:B-1----:R-:W-:Y:S05]  /*2d70*/  BSYNC.RECONVERGENT B0 ;  /* 0x0000000000007941 */ /* 0x002fea0003800200 */
.L_x_119:
[----:B------:R-:W-:Y:S05]  /*2d80*/  @P0 EXIT ;  /* 0x000000000000094d */ /* 0x000fea0003800000 */
[----:B------:R-:W1:Y:S02]  /*2d90*/  LDCU.64 UR4, c[0x0][0x388] ;  /* 0x00007100ff0477ac */ /* 0x000e640008000a00 */
[----:B-1----:R-:W-:-:S06]  /*2da0*/  UIMAD.WIDE.U32 UR4, UR9, 0x8, UR4 ;  /* 0x00000008090478a5 */ /* 0x002fcc000f8e0004 */
[----:B--2---:R-:W-:Y:S02]  /*2db0*/  IMAD.U32 R2, RZ, RZ, UR4 ;  /* 0x00000004ff027e24 */ /* 0x004fe4000f8e00ff */
[----:B------:R-:W-:-:S05]  /*2dc0*/  IMAD.U32 R3, RZ, RZ, UR5 ;  /* 0x00000005ff037e24 */ /* 0x000fca000f8e00ff */
[----:B------:R-:W-:Y:S01]  /*2dd0*/  STG.E.64 desc[UR10][R2.64], R4 ;  /* 0x0000000402007986 */ /* 0x000fe2000c101b0a */
[----:B------:R-:W-:Y:S05]  /*2de0*/  EXIT ;  /* 0x000000000000794d */ /* 0x000fea0003800000 */
.L_x_149:
        /* <DEDUP_REMOVED lines=9> */
.L_x_268:


//--------------------- .text._ZN3cub18CUB_300001_SM_10006detail6reduce28DeviceReduceSingleTileKernelINS2_10policy_hubIdjN4cuda3std3__44plusIdEEE10Policy1000EN6thrust24THRUST_300001_SM_1000_NS6detail15normal_iteratorINSD_10device_ptrIdEEEEPdjS9_ddNS7_10__identityEEEvT0_T1_T2_T3_T4_T6_ --------------------------
	.section	.text._ZN3cub18CUB_300001_SM_10006detail6reduce28DeviceReduceSingleTileKernelINS2_10policy_hubIdjN4cuda3std3__44plusIdEEE10Policy1000EN6thrust24THRUST_300001_SM_1000_NS6detail15normal_iteratorINSD_10device_ptrIdEEEEPdjS9_ddNS7_10__identityEEEvT0_T1_T2_T3_T4_T6_,"ax",@progbits
	.align	128
        .global         _ZN3cub18CUB_300001_SM_10006detail6reduce28DeviceReduceSingleTileKernelINS2_10policy_hubIdjN4cuda3std3__44plusIdEEE10Policy1000EN6thrust24THRUST_300001_SM_1000_NS6detail15normal_iteratorINSD_10device_ptrIdEEEEPdjS9_ddNS7_10__identityEEEvT0_T1_T2_T3_T4_T6_
        .type           _ZN3cub18CUB_300001_SM_10006detail6reduce28DeviceReduceSingleTileKernelINS2_10policy_hubIdjN4cuda3std3__44plusIdEEE10Policy1000EN6thrust24THRUST_300001_SM_1000_NS6detail15normal_iteratorINSD_10device_ptrIdEEEEPdjS9_ddNS7_10__identityEEEvT0_T1_T2_T3_T4_T6_,@function
        .size           _ZN3cub18CUB_300001_SM_10006detail6reduce28DeviceReduceSingleTileKernelINS2_10policy_hubIdjN4cuda3std3__44plusIdEEE10Policy1000EN6thrust24THRUST_300001_SM_1000_NS6detail15normal_iteratorINSD_10device_ptrIdEEEEPdjS9_ddNS7_10__identityEEEvT0_T1_T2_T3_T4_T6_,(.L_x_269 - _ZN3cub18CUB_300001_SM_10006detail6reduce28DeviceReduceSingleTileKernelINS2_10policy_hubIdjN4cuda3std3__44plusIdEEE10Policy1000EN6thrust24THRUST_300001_SM_1000_NS6detail15normal_iteratorINSD_10device_ptrIdEEEEPdjS9_ddNS7_10__identityEEEvT0_T1_T2_T3_T4_T6_)
        .other          _ZN3cub18CUB_300001_SM_10006detail6reduce28DeviceReduceSingleTileKernelINS2_10policy_hubIdjN4cuda3std3__44plusIdEEE10Policy1000EN6thrust24THRUST_300001_SM_1000_NS6detail15normal_iteratorINSD_10device_ptrIdEEEEPdjS9_ddNS7_10__identityEEEvT0_T1_T2_T3_T4_T6_,@"STO_CUDA_ENTRY STV_DEFAULT"
_ZN3cub18CUB_300001_SM_10006detail6reduce28DeviceReduceSingleTileKernelINS2_10policy_hubIdjN4cuda3std3__44plusIdEEE10Policy1000EN6thrust24THRUST_300001_SM_1000_NS6detail15normal_iteratorINSD_10device_ptrIdEEEEPdjS9_ddNS7_10__identityEEEvT0_T1_T2_T3_T4_T6_:
.text._ZN3cub18CUB_300001_SM_10006detail6reduce28DeviceReduceSingleTileKernelINS2_10policy_hubIdjN4cuda3std3__44plusIdEEE10Policy1000EN6thrust24THRUST_300001_SM_1000_NS6detail15normal_iteratorINSD_10device_ptrIdEEEEPdjS9_ddNS7_10__identityEEEvT0_T1_T2_T3_T4_T6_:
        /* <DEDUP_REMOVED lines=13> */
.L_x_150:
[----:B------:R-:W-:Y:S01]  /*00d0*/  ISETP.GT.U32.AND P0, PT, R2, 0x13ff, PT ;  /* 0x000013ff0200780c */ /* 0x000fe20003f04070 */
[----:B------:R-:W-:-:S12]  /*00e0*/  BSSY.RECONVERGENT B0, `(.L_x_151) ;  /* 0x0000280000007945 */ /* 0x000fd80003800200 */
        /* <DEDUP_REMOVED lines=11> */
.L_x_154:
[----:B------:R-:W-:Y:S05]  /*01a0*/  BSYNC.RECONVERGENT B1 ;  /* 0x0000000000017941 */ /* 0x000fea0003800200 */
.L_x_153:
[----:B------:R-:W-:Y:S01]  /*01b0*/  ISETP.GE.U32.AND P0, PT, R41, R2, PT ;  /* 0x000000022900720c */ /* 0x000fe20003f06070 */
[----:B------:R-:W-:-:S12]  /*01c0*/  BSSY.RECONVERGENT B1, `(.L_x_155) ;  /* 0x0000073000017945 */ /* 0x000fd80003800200 */
[----:B------:R-:W-:Y:S05]  /*01d0*/  @P0 BRA `(.L_x_156) ;  /* 0x0000000400c40947 */ /* 0x000fea0003800000 */
[----:B------:R-:W-:Y:S01]  /*01e0*/  LOP3.LUT R5, RZ, R41, RZ, 0x33, !PT ;  /* 0x00000029ff057212 */ /* 0x000fe200078e33ff */
[----:B------:R-:W-:Y:S04]  /*01f0*/  BSSY.RECONVERGENT B2, `(.L_x_157) ;  /* 0x0000034000027945 */ /* 0x000fe80003800200 */
[----:B------:R-:W-:-:S04]  /*0200*/  IMAD.IADD R5, R5, 0x1, R2 ;  /* 0x0000000105057824 */ /* 0x000fc800078e0202 */
[C---:B------:R-:W-:Y:S01]  /*0210*/  IMAD.HI.U32 R40, R5.reuse, -0x33333333, RZ ;  /* 0xcccccccd05287827 */ /* 0x040fe200078e00ff */
[----:B------:R-:W-:-:S04]  /*0220*/  ISETP.GE.U32.AND P1, PT, R5, 0x2580, PT ;  /* 0x000025800500780c */ /* 0x000fc80003f26070 */
[----:B------:R-:W-:-:S04]  /*0230*/  LEA.HI R40, R40, 0x1, RZ, 0x17 ;  /* 0x0000000128287811 */ /* 0x000fc800078fb8ff */
[----:B------:R-:W-:-:S04]  /*0240*/  LOP3.LUT R42, R40, 0xf, RZ, 0xc0, !PT ;  /* 0x0000000f282a7812 */ /* 0x000fc800078ec0ff */
[----:B------:R-:W-:Y:S01]  /*0250*/  ISETP.NE.AND P0, PT, R42, RZ, PT ;  /* 0x000000ff2a00720c */ /* 0x000fe20003f05270 */
[----:B------:R-:W-:-:S12]  /*0260*/  @!P1 BRA `(.L_x_158) ;  /* 0x0000000000b09947 */ /* 0x000fd80003800000 */
[----:B------:R-:W0:Y:S01]  /*0270*/  LDC.64 R4, c[0x0][0x380] ;  /* 0x0000e000ff047b82 */ /* 0x000e220000000a00 */
[----:B------:R-:W-:-:S05]  /*0280*/  LOP3.LUT R0, R40, 0xfffff0, RZ, 0xc0, !PT ;  /* 0x00fffff028007812 */ /* 0x000fca00078ec0ff */
[----:B------:R-:W-:Y:S02]  /*0290*/  IMAD.MOV R0, RZ, RZ, -R0 ;  /* 0x000000ffff007224 */ /* 0x000fe400078e0a00 */
[----:B0-----:R-:W-:-:S03]  /*02a0*/  IMAD.WIDE.U32 R4, R41, 0x8, R4 ;  /* 0x0000000829047825 */ /* 0x001fc600078e0004 */
[----:B------:R-:W-:-:S05]  /*02b0*/  IADD3 R4, P1, PT, R4, 0xa000, RZ ;  /* 0x0000a00004047810 */ /* 0x000fca0007f3e0ff */
[----:B------:R-:W-:-:S08]  /*02c0*/  IMAD.X R5, RZ, RZ, R5, P1 ;  /* 0x000000ffff057224 */ /* 0x000fd000008e0605 */
.L_x_159:
        /* <DEDUP_REMOVED lines=38> */
.L_x_158:
[----:B------:R-:W-:Y:S05]  /*0530*/  BSYNC.RECONVERGENT B2 ;  /* 0x0000000000027941 */ /* 0x000fea0003800200 */
.L_x_157:
[----:B------:R-:W-:Y:S05]  /*0540*/  @!P0 BRA `(.L_x_156) ;  /* 0x0000000000e88947 */ /* 0x000fea0003800000 */
[----:B------:R-:W-:Y:S01]  /*0550*/  ISETP.GE.U32.AND P0, PT, R42, 0x8, PT ;  /* 0x000000082a00780c */ /* 0x000fe20003f06070 */
[----:B------:R-:W-:Y:S01]  /*0560*/  BSSY.RECONVERGENT B2, `(.L_x_160) ;  /* 0x0000017000027945 */ /* 0x000fe20003800200 */
[----:B------:R-:W-:-:S04]  /*0570*/  LOP3.LUT R22, R40, 0x7, RZ, 0xc0, !PT ;  /* 0x0000000728167812 */ /* 0x000fc800078ec0ff */
[----:B------:R-:W-:-:S07]  /*0580*/  ISETP.NE.AND P1, PT, R22, RZ, PT ;  /* 0x000000ff1600720c */ /* 0x000fce0003f25270 */
[----:B------:R-:W-:Y:S06]  /*0590*/  @!P0 BRA `(.L_x_161) ;  /* 0x00000000004c8947 */ /* 0x000fec0003800000 */
[----:B------:R-:W0:Y:S02]  /*05a0*/  LDC.64 R4, c[0x0][0x380] ;  /* 0x0000e000ff047b82 */ /* 0x000e240000000a00 */
[----:B0-----:R-:W-:-:S05]  /*05b0*/  IMAD.WIDE.U32 R20, R41, 0x8, R4 ;  /* 0x0000000829147825 */ /* 0x001fca00078e0004 */
        /* <DEDUP_REMOVED lines=17> */
.L_x_161:
[----:B------:R-:W-:Y:S05]  /*06d0*/  BSYNC.RECONVERGENT B2 ;  /* 0x0000000000027941 */ /* 0x000fea0003800200 */
.L_x_160:
        /* <DEDUP_REMOVED lines=17> */
.L_x_163:
[----:B------:R-:W-:Y:S05]  /*07f0*/  BSYNC.RECONVERGENT B2 ;  /* 0x0000000000027941 */ /* 0x000fea0003800200 */
.L_x_162:
[----:B------:R-:W-:Y:S05]  /*0800*/  @!P1 BRA `(.L_x_156) ;  /* 0x0000000000389947 */ /* 0x000fea0003800000 */
[----:B------:R-:W0:Y:S01]  /*0810*/  LDC.64 R4, c[0x0][0x380] ;  /* 0x0000e000ff047b82 */ /* 0x000e220000000a00 */
[----:B------:R-:W-:Y:S02]  /*0820*/  IMAD.MOV R0, RZ, RZ, -R0 ;  /* 0x000000ffff007224 */ /* 0x000fe400078e0a00 */
[----:B0-----:R-:W-:-:S04]  /*0830*/  IMAD.WIDE.U32 R4, R41, 0x8, R4 ;  /* 0x0000000829047825 */ /* 0x001fc800078e0004 */
[----:B------:R-:W-:Y:S02]  /*0840*/  IMAD.MOV.U32 R6, RZ, RZ, R4 ;  /* 0x000000ffff067224 */ /* 0x000fe400078e0004 */
[----:B------:R-:W-:-:S07]  /*0850*/  IMAD.MOV.U32 R7, RZ, RZ, R5 ;  /* 0x000000ffff077224 */ /* 0x000fce00078e0005 */
.L_x_164:
[----:B------:R-:W-:Y:S02]  /*0860*/  IMAD.MOV.U32 R4, RZ, RZ, R6 ;  /* 0x000000ffff047224 */ /* 0x000fe400078e0006 */
[----:B------:R-:W-:-:S06]  /*0870*/  IMAD.MOV.U32 R5, RZ, RZ, R7 ;  /* 0x000000ffff057224 */ /* 0x000fcc00078e0007 */
[----:B------:R-:W2:Y:S01]  /*0880*/  LDG.E.64 R4, desc[UR6][R4.64] ;  /* 0x0000000604047981 */ /* 0x000ea2000c1e1b00 */
[----:B------:R-:W-:Y:S01]  /*0890*/  VIADD R0, R0, 0x1 ;  /* 0x0000000100007836 */ /* 0x000fe20000000000 */
[----:B------:R-:W-:-:S04]  /*08a0*/  IADD3 R6, P1, PT, R6, 0x1400, RZ ;  /* 0x0000140006067810 */ /* 0x000fc80007f3e0ff */
[----:B------:R-:W-:Y:S01]  /*08b0*/  ISETP.NE.AND P0, PT, R0, RZ, PT ;  /* 0x000000ff0000720c */ /* 0x000fe20003f05270 */
[----:B------:R-:W-:Y:S01]  /*08c0*/  IMAD.X R7, RZ, RZ, R7, P1 ;  /* 0x000000ffff077224 */ /* 0x000fe200008e0607 */
[----:B--2--5:R-:W-:-:S11]  /*08d0*/  DADD R36, R4, R36 ;  /* 0x0000000004247229 */ /* 0x024fd60000000024 */
[----:B------:R-:W-:Y:S05]  /*08e0*/  @P0 BRA `(.L_x_164) ;  /* 0xfffffffc00dc0947 */ /* 0x000fea000383ffff */
.L_x_156:
[----:B------:R-:W-:Y:S05]  /*08f0*/  BSYNC.RECONVERGENT B1 ;  /* 0x0000000000017941 */ /* 0x000fea0003800200 */
.L_x_155:
        /* <DEDUP_REMOVED lines=28> */
[----:B-1----:R-:W-:-:S03]  /*0ac0*/  @!P1 LEA R9, R13, R2, 0x18 ;  /* 0x000000020d099211 */ /* 0x002fc600078ec0ff */
[----:B------:R-:W0:Y:S02]  /*0ad0*/  SHFL.DOWN PT, R5, R11, 0x8, 0x1f ;  /* 0x09001f000b057f89 */ /* 0x000e2400000e0000 */
[----:B0-----:R-:W-:-:S10]  /*0ae0*/  DADD R4, R4, R10 ;  /* 0x0000000004047229 */ /* 0x001fd4000000000a */
[----:B------:R-:W-:Y:S02]  /*0af0*/  FSEL R6, R10, R4, P0 ;  /* 0x000000040a067208 */ /* 0x000fe40000000000 */
[----:B------:R-:W-:Y:S01]  /*0b00*/  FSEL R7, R11, R5, P0 ;  /* 0x000000050b077208 */ /* 0x000fe20000000000 */
[----:B------:R-:W-:Y:S01]  /*0b10*/  @!P1 IMAD.IADD R11, R0, 0x1, R9 ;  /* 0x00000001000b9824 */ /* 0x000fe200078e0209 */
        /* <DEDUP_REMOVED lines=14> */
[----:B------:R-:W2:Y:S04]  /*0c00*/  LDS.128 R16, [UR4+0x30] ;  /* 0x00003004ff107984 */ /* 0x000ea80008000c00 */
[----:B-1----:R-:W1:Y:S01]  /*0c10*/  LDS.128 R4, [UR4+0x40] ;  /* 0x00004004ff047984 */ /* 0x002e620008000c00 */
[----:B0-----:R-:W-:-:S03]  /*0c20*/  DADD R12, R8, R12 ;  /* 0x00000000080c7229 */ /* 0x001fc6000000000c */
[----:B------:R-:W0:Y:S05]  /*0c30*/  LDS.128 R8, [UR4+0x50] ;  /* 0x00005004ff087984 */ /* 0x000e2a0008000c00 */
[----:B------:R-:W-:-:S08]  /*0c40*/  DADD R12, R12, R14 ;  /* 0x000000000c0c7229 */ /* 0x000fd0000000000e */
[----:B--2---:R-:W-:-:S08]  /*0c50*/  DADD R12, R12, R16 ;  /* 0x000000000c0c7229 */ /* 0x004fd00000000010 */
[----:B------:R-:W-:Y:S02]  /*0c60*/  DADD R18, R12, R18 ;  /* 0x000000000c127229 */ /* 0x000fe40000000012 */
[----:B------:R-:W2:Y:S06]  /*0c70*/  LDS.128 R12, [UR4+0x60] ;  /* 0x00006004ff0c7984 */ /* 0x000eac0008000c00 */
[----:B-1----:R-:W-:-:S08]  /*0c80*/  DADD R4, R18, R4 ;  /* 0x0000000012047229 */ /* 0x002fd00000000004 */
[----:B------:R-:W-:Y:S02]  /*0c90*/  DADD R2, R4, R6 ;  /* 0x0000000004027229 */ /* 0x000fe40000000006 */
[----:B------:R-:W1:Y:S06]  /*0ca0*/  LDS.128 R4, [UR4+0x70] ;  /* 0x00007004ff047984 */ /* 0x000e6c0008000c00 */
[----:B0-----:R-:W-:-:S08]  /*0cb0*/  DADD R2, R2, R8 ;  /* 0x0000000002027229 */ /* 0x001fd00000000008 */
[----:B------:R-:W-:Y:S01]  /*0cc0*/  DADD R2, R2, R10 ;  /* 0x0000000002027229 */ /* 0x000fe2000000000a */
[----:B------:R-:W0:Y:S07]  /*0cd0*/  LDS.128 R8, [UR4+0x80] ;  /* 0x00008004ff087984 */ /* 0x000e2e0008000c00 */
[----:B--2---:R-:W-:-:S08]  /*0ce0*/  DADD R2, R2, R12 ;  /* 0x0000000002027229 */ /* 0x004fd0000000000c */
        /* <DEDUP_REMOVED lines=14> */
.L_x_165:
        /* <DEDUP_REMOVED lines=26> */
[----:B0-----:R-:W-:-:S10]  /*0f70*/  DADD R4, R4, R8 ;  /* 0x0000000004047229 */ /* 0x001fd40000000008 */
[----:B------:R-:W-:Y:S02]  /*0f80*/  FSEL R6, R8, R4, P0 ;  /* 0x0000000408067208 */ /* 0x000fe40000000000 */
[----:B------:R-:W-:Y:S01]  /*0f90*/  FSEL R7, R9, R5, P0 ;  /* 0x0000000509077208 */ /* 0x000fe20000000000 */
[----:B------:R-:W0:Y:S01]  /*0fa0*/  @!P1 S2R R8, SR_CgaCtaId ;  /* 0x0000000000089919 */ /* 0x000e220000008800 */
[----:B------:R-:W-:Y:S01]  /*0fb0*/  ISETP.GT.AND P0, PT, R0, R13, PT ;  /* 0x0000000d0000720c */ /* 0x000fe20003f04270 */
[----:B------:R-:W-:Y:S01]  /*0fc0*/  VIADD R0, R12, 0x10 ;  /* 0x000000100c007836 */ /* 0x000fe20000000000 */
[----:B------:R-:W-:Y:S04]  /*0fd0*/  SHFL.DOWN PT, R4, R6, 0x8, R13 ;  /* 0x0900000006047989 */ /* 0x000fe800000e000d */
[----:B------:R-:W1:Y:S02]  /*0fe0*/  SHFL.DOWN PT, R5, R7, 0x8, R13 ;  /* 0x0900000007057989 */ /* 0x000e6400000e000d */
[----:B-1----:R-:W-:-:S10]  /*0ff0*/  DADD R4, R4, R6 ;  /* 0x0000000004047229 */ /* 0x002fd40000000006 */
[----:B------:R-:W-:Y:S02]  /*1000*/  FSEL R10, R6, R4, P0 ;  /* 0x00000004060a7208 */ /* 0x000fe40000000000 */
[----:B------:R-:W-:Y:S02]  /*1010*/  FSEL R11, R7, R5, P0 ;  /* 0x00000005070b7208 */ /* 0x000fe40000000000 */
[----:B------:R-:W-:Y:S01]  /*1020*/  @!P1 MOV R7, 0x400 ;  /* 0x0000040000079802 */ /* 0x000fe20000000f00 */
[----:B------:R-:W-:Y:S01]  /*1030*/  SHFL.DOWN PT, R4, R10, 0x10, R13 ;  /* 0x0a0000000a047989 */ /* 0x000fe200000e000d */
[----:B------:R-:W-:Y:S02]  /*1040*/  ISETP.GT.AND P0, PT, R0, R13, PT ;  /* 0x0000000d0000720c */ /* 0x000fe40003f04270 */
        /* <DEDUP_REMOVED lines=14> */
[----:B------:R-:W-:Y:S01]  /*1130*/  ISETP.GT.U32.AND P1, PT, R2, 0x20, PT ;  /* 0x000000200200780c */ /* 0x000fe20003f24070 */
[----:B-1----:R-:W-:-:S09]  /*1140*/  ULEA UR4, UR5, UR4, 0x18 ;  /* 0x0000000405047291 */ /* 0x002fd2000f8ec0ff */
[----:B------:R-:W1:Y:S04]  /*1150*/  LDS.128 R12, [UR4+0x20] ;  /* 0x00002004ff0c7984 */ /* 0x000e680008000c00 */
[----:B0-----:R-:W0:Y:S01]  /*1160*/  LDS.128 R4, [UR4+0x30] ;  /* 0x00003004ff047984 */ /* 0x001e220008000c00 */
        /* <DEDUP_REMOVED lines=70> */
[----:B------:R-:W0:Y:S01]  /*15d0*/  LDS.64 R4, [UR4+0xb0] ;  /* 0x0000b004ff047984 */ /* 0x000e220008000a00 */
        /* <DEDUP_REMOVED lines=8> */
[----:B------:R-:W-:-:S04]  /*1660*/  ISETP.GT.U32.AND P1, PT, R2, 0x260, PT ;  /* 0x000002600200780c */ /* 0x000fc80003f24070 */
[----:B0-----:R-:W-:-:S10]  /*1670*/  DADD R4, R4, R6 ;  /* 0x0000000004047229 */ /* 0x001fd40000000006 */
[----:B------:R-:W-:Y:S02]  /*1680*/  FSEL R8, R4, R6, P1 ;  /* 0x0000000604087208 */ /* 0x000fe40000800000 */
[----:B------:R-:W-:Y:S01]  /*1690*/  FSEL R9, R5, R7, P1 ;  /* 0x0000000705097208 */ /* 0x000fe20000800000 */
[----:B------:R-:W-:Y:S06]  /*16a0*/  BRA `(.L_x_166) ;  /* 0x00000010008c7947 */ /* 0x000fec0003800000 */
.L_x_152:
[----:B------:R-:W0:Y:S01]  /*16b0*/  S2R R0, SR_TID.X ;  /* 0x0000000000007919 */ /* 0x000e220000002100 */
[----:B------:R-:W1:Y:S02]  /*16c0*/  LDCU.64 UR4, c[0x0][0x380] ;  /* 0x00007000ff0477ac */ /* 0x000e640008000a00 */
[----:B-1----:R-:W-:Y:S02]  /*16d0*/  IMAD.U32 R6, RZ, RZ, UR4 ;  /* 0x00000004ff067e24 */ /* 0x002fe4000f8e00ff */
[----:B------:R-:W-:Y:S02]  /*16e0*/  IMAD.U32 R7, RZ, RZ, UR5 ;  /* 0x00000005ff077e24 */ /* 0x000fe4000f8e00ff */
[----:B0-----:R-:W-:-:S05]  /*16f0*/  IMAD.WIDE.U32 R20, R0, 0x8, R6 ;  /* 0x0000000800147825 */ /* 0x001fca00078e0006 */
        /* <DEDUP_REMOVED lines=8> */
[----:B------:R-:W-:Y:S01]  /*1780*/  VIADD R3, R2, 0xffffec00 ;  /* 0xffffec0002037836 */ /* 0x000fe20000000000 */
[----:B------:R-:W-:-:S04]  /*1790*/  UMOV UR4, 0x1400 ;  /* 0x0000140000047882 */ /* 0x000fc80000000000 */
[----:B------:R-:W-:Y:S01]  /*17a0*/  ISETP.GE.U32.AND P0, PT, R3, 0x1400, PT ;  /* 0x000014000300780c */ /* 0x000fe20003f06070 */
        /* <DEDUP_REMOVED lines=8> */
[----:B------:R-:W0:Y:S01]  /*1830*/  LDC R2, c[0x0][0x390] ;  /* 0x0000e400ff027b82 */ /* 0x000e220000000800 */
[----:B------:R-:W-:-:S07]  /*1840*/  UMOV UR4, 0x1400 ;  /* 0x0000140000047882 */ /* 0x000fce0000000000 */
[----:B------:R-:W1:Y:S02]  /*1850*/  LDC.64 R6, c[0x0][0x380] ;  /* 0x0000e000ff067b82 */ /* 0x000e640000000a00 */
.L_x_169:
[----:B------:R-:W-:-:S04]  /*1860*/  VIADD R9, R0, UR4 ;  /* 0x0000000400097c36 */ /* 0x000fc80008000000 */
[----:B-1----:R-:W-:-:S05]  /*1870*/  IMAD.WIDE.U32 R8, R9, 0x8, R6 ;  /* 0x0000000809087825 */ /* 0x002fca00078e0006 */
        /* <DEDUP_REMOVED lines=8> */
[----:B--2---:R-:W-:-:S08]  /*1900*/  DADD R10, R10, R38 ;  /* 0x000000000a0a7229 */ /* 0x004fd00000000026 */
[----:B---3--:R-:W-:Y:S01]  /*1910*/  DADD R10, R12, R10 ;  /* 0x000000000c0a7229 */ /* 0x008fe2000000000a */
[----:B0-----:R-:W-:-:S05]  /*1920*/  VIADD R12, R2, -UR4 ;  /* 0x80000004020c7c36 */ /* 0x001fca0008000000 */
[----:B------:R-:W-:Y:S02]  /*1930*/  ISETP.GE.U32.AND P0, PT, R12, 0x1400, PT ;  /* 0x000014000c00780c */ /* 0x000fe40003f06070 */
[----:B----4-:R-:W-:-:S08]  /*1940*/  DADD R10, R14, R10 ;  /* 0x000000000e0a7229 */ /* 0x010fd0000000000a */
[----:B-----5:R-:W-:-:S08]  /*1950*/  DADD R10, R16, R10 ;  /* 0x00000000100a7229 */ /* 0x020fd0000000000a */
[----:B------:R-:W-:-:S08]  /*1960*/  DADD R10, R18, R10 ;  /* 0x00000000120a7229 */ /* 0x000fd0000000000a */
[----:B------:R-:W-:-:S08]  /*1970*/  DADD R10, R20, R10 ;  /* 0x00000000140a7229 */ /* 0x000fd0000000000a */
[----:B------:R-:W-:-:S08]  /*1980*/  DADD R10, R22, R10 ;  /* 0x00000000160a7229 */ /* 0x000fd0000000000a */
[----:B------:R-:W-:Y:S01]  /*1990*/  DADD R38, R4, R10 ;  /* 0x0000000004267229 */ /* 0x000fe2000000000a */
[----:B------:R-:W-:Y:S10]  /*19a0*/  @!P0 BRA `(.L_x_168) ;  /* 0x0000000800a48947 */ /* 0x000ff40003800000 */
[----:B------:R-:W-:-:S06]  /*19b0*/  UIADD3 UR4, UPT, UPT, UR4, 0x1400, URZ ;  /* 0x0000140004047890 */ /* 0x000fcc000fffe0ff */
[----:B------:R-:W-:-:S13]  /*19c0*/  ISETP.LT.U32.AND P0, PT, R3, UR4, PT ;  /* 0x0000000403007c0c */ /* 0x000fda000bf01070 */
[----:B------:R-:W-:Y:S05]  /*19d0*/  @!P0 BRA `(.L_x_169) ;  /* 0xfffffffc00a08947 */ /* 0x000fea000383ffff */
.L_x_167:
[----:B------:R-:W-:Y:S01]  /*19e0*/  VIADD R3, R2, -UR4 ;  /* 0x8000000402037c36 */ /* 0x000fe20008000000 */
[----:B------:R-:W-:Y:S04]  /*19f0*/  BSSY.RECONVERGENT B1, `(.L_x_168) ;  /* 0x00000a4000017945 */ /* 0x000fe80003800200 */
[----:B------:R-:W-:-:S04]  /*1a00*/  ISETP.GE.AND P0, PT, R0, R3, PT ;  /* 0x000000030000720c */ /* 0x000fc80003f06270 */
[----:B------:R-:W-:-:S13]  /*1a10*/  ISETP.LE.U32.OR P0, PT, R2, UR4, P0 ;  /* 0x0000000402007c0c */ /* 0x000fda0008703470 */
[----:B------:R-:W-:Y:S05]  /*1a20*/  @P0 BRA `(.L_x_170) ;  /* 0x0000000800800947 */ /* 0x000fea0003800000 */
[----:B------:R-:W-:Y:S01]  /*1a30*/  LOP3.LUT R3, RZ, R0, RZ, 0x33, !PT ;  /* 0x00000000ff037212 */ /* 0x000fe200078e33ff */
[----:B------:R-:W-:Y:S03]  /*1a40*/  BSSY.RECONVERGENT B2, `(.L_x_171) ;  /* 0x0000053000027945 */ /* 0x000fe60003800200 */
[----:B------:R-:W-:-:S04]  /*1a50*/  IADD3 R3, PT, PT, R2, -UR4, R3 ;  /* 0x8000000402037c10 */ /* 0x000fc8000fffe003 */
[C---:B------:R-:W-:Y:S01]  /*1a60*/  ISETP.GE.U32.AND P0, PT, R3.reuse, 0x2580, PT ;  /* 0x000025800300780c */ /* 0x040fe20003f06070 */
[----:B------:R-:W-:-:S05]  /*1a70*/  IMAD.HI.U32 R2, R3, -0x33333333, RZ ;  /* 0xcccccccd03027827 */ /* 0x000fca00078e00ff */
[----:B------:R-:W-:Y:S01]  /*1a80*/  LEA.HI R3, R2, 0x1, RZ, 0x17 ;  /* 0x0000000102037811 */ /* 0x000fe200078fb8ff */
[----:B------:R-:W-:-:S03]  /*1a90*/  IMAD.MOV.U32 R2, RZ, RZ, R0 ;  /* 0x000000ffff027224 */ /* 0x000fc600078e0000 */
[----:B------:R-:W-:-:S03]  /*1aa0*/  LOP3.LUT R4, R3, 0xf, RZ, 0xc0, !PT ;  /* 0x0000000f03047812 */ /* 0x000fc600078ec0ff */
[----:B------:R-:W-:Y:S05]  /*1ab0*/  @!P0 BRA `(.L_x_172) ;  /* 0x00000004002c8947 */ /* 0x000fea0003800000 */
[----:B------:R-:W-:Y:S01]  /*1ac0*/  LOP3.LUT R42, R3, 0xfffff0, RZ, 0xc0, !PT ;  /* 0x00fffff0032a7812 */ /* 0x000fe200078ec0ff */
[----:B------:R-:W-:Y:S01]  /*1ad0*/  BSSY.RECONVERGENT B3, `(.L_x_173) ;  /* 0x0000048000037945 */ /* 0x000fe20003800200 */
[C---:B------:R-:W-:Y:S01]  /*1ae0*/  LOP3.LUT R2, R0.reuse, 0x1400, RZ, 0xfc, !PT ;  /* 0x0000140000027812 */ /* 0x040fe200078efcff */
[----:B------:R-:W-:Y:S02]  /*1af0*/  VIADD R5, R0, UR4 ;  /* 0x0000000400057c36 */ /* 0x000fe40008000000 */
[----:B------:R-:W-:-:S07]  /*1b00*/  IMAD.MOV R42, RZ, RZ, -R42 ;  /* 0x000000ffff2a7224 */ /* 0x000fce00078e0a2a */
.L_x_174:
        /* <DEDUP_REMOVED lines=68> */
[----:B------:R-:W-:Y:S05]  /*1f50*/  BSYNC.RECONVERGENT B3 ;  /* 0x0000000000037941 */ /* 0x000fea0003800200 */
.L_x_173:
[----:B------:R-:W-:-:S07]  /*1f60*/  VIADD R2, R2, 0xffffec00 ;  /* 0xffffec0002027836 */ /* 0x000fce0000000000 */
.L_x_172:
[----:B------:R-:W-:Y:S05]  /*1f70*/  BSYNC.RECONVERGENT B2 ;  /* 0x0000000000027941 */ /* 0x000fea0003800200 */
.L_x_171:
        /* <DEDUP_REMOVED lines=40> */
.L_x_176:
[----:B------:R-:W-:Y:S05]  /*2200*/  BSYNC.RECONVERGENT B2 ;  /* 0x0000000000027941 */ /* 0x000fea0003800200 */
.L_x_175:
        /* <DEDUP_REMOVED lines=23> */
.L_x_178:
[----:B------:R-:W-:Y:S05]  /*2380*/  BSYNC.RECONVERGENT B2 ;  /* 0x0000000000027941 */ /* 0x000fea0003800200 */
.L_x_177:
[----:B------:R-:W-:Y:S05]  /*2390*/  @!P1 BRA `(.L_x_170) ;  /* 0x0000000000249947 */ /* 0x000fea0003800000 */
[----:B------:R-:W-:Y:S02]  /*23a0*/  VIADD R5, R2, UR4 ;  /* 0x0000000402057c36 */ /* 0x000fe40008000000 */
[----:B------:R-:W-:-:S07]  /*23b0*/  IMAD.MOV R4, RZ, RZ, -R3 ;  /* 0x000000ffff047224 */ /* 0x000fce00078e0a03 */
.L_x_179:
[----:B------:R-:W-:-:S06]  /*23c0*/  IMAD.WIDE.U32 R2, R5, 0x8, R6 ;  /* 0x0000000805027825 */ /* 0x000fcc00078e0006 */
[----:B------:R-:W2:Y:S01]  /*23d0*/  LDG.E.64 R2, desc[UR6][R2.64] ;  /* 0x0000000602027981 */ /* 0x000ea2000c1e1b00 */
[----:B------:R-:W-:Y:S02]  /*23e0*/  VIADD R4, R4, 0x1 ;  /* 0x0000000104047836 */ /* 0x000fe40000000000 */
[----:B------:R-:W-:-:S03]  /*23f0*/  VIADD R5, R5, 0x280 ;  /* 0x0000028005057836 */ /* 0x000fc60000000000 */
[----:B------:R-:W-:Y:S01]  /*2400*/  ISETP.NE.AND P0, PT, R4, RZ, PT ;  /* 0x000000ff0400720c */ /* 0x000fe20003f05270 */
[----:B--2---:R-:W-:-:S12]  /*2410*/  DADD R38, R2, R38 ;  /* 0x0000000002267229 */ /* 0x004fd80000000026 */
[----:B------:R-:W-:Y:S05]  /*2420*/  @P0 BRA `(.L_x_179) ;  /* 0xfffffffc00e40947 */ /* 0x000fea000383ffff */
.L_x_170:
[----:B------:R-:W-:Y:S05]  /*2430*/  BSYNC.RECONVERGENT B1 ;  /* 0x0000000000017941 */ /* 0x000fea0003800200 */
.L_x_168:
        /* <DEDUP_REMOVED lines=49> */
[----:B------:R-:W0:Y:S05]  /*2750*/  LDS.128 R8, [UR4+0x50] ;  /* 0x00005004ff087984 */ /* 0x000e2a0008000c00 */
[----:B------:R-:W-:-:S08]  /*2760*/  DADD R12, R12, R14 ;  /* 0x000000000c0c7229 */ /* 0x000fd0000000000e */
[----:B-1----:R-:W-:-:S08]  /*2770*/  DADD R12, R12, R16 ;  /* 0x000000000c0c7229 */ /* 0x002fd00000000010 */
[----:B------:R-:W-:Y:S02]  /*2780*/  DADD R18, R12, R18 ;  /* 0x000000000c127229 */ /* 0x000fe40000000012 */
[----:B------:R-:W1:Y:S06]  /*2790*/  LDS.128 R12, [UR4+0x60] ;  /* 0x00006004ff0c7984 */ /* 0x000e6c0008000c00 */
        /* <DEDUP_REMOVED lines=12> */
[----:B0-----:R-:W-:Y:S01]  /*2860*/  DADD R2, R2, R8 ;  /* 0x0000000002027229 */ /* 0x001fe20000000008 */
[----:B------:R-:W0:Y:S07]  /*2870*/  LDS.64 R8, [UR4+0xb0] ;  /* 0x0000b004ff087984 */ /* 0x000e2e0008000a00 */
[----:B------:R-:W-:-:S08]  /*2880*/  DADD R2, R2, R10 ;  /* 0x0000000002027229 */ /* 0x000fd0000000000a */
[----:B-1----:R-:W-:-:S08]  /*2890*/  DADD R2, R2, R12 ;  /* 0x0000000002027229 */ /* 0x002fd0000000000c */
[----:B------:R-:W-:-:S08]  /*28a0*/  DADD R2, R2, R14 ;  /* 0x0000000002027229 */ /* 0x000fd0000000000e */
[----:B--2---:R-:W-:-:S08]  /*28b0*/  DADD R2, R2, R4 ;  /* 0x0000000002027229 */ /* 0x004fd00000000004 */
[----:B------:R-:W-:-:S08]  /*28c0*/  DADD R2, R2, R6 ;  /* 0x0000000002027229 */ /* 0x000fd00000000006 */
[----:B0-----:R-:W-:-:S11]  /*28d0*/  DADD R8, R2, R8 ;  /* 0x0000000002087229 */ /* 0x001fd60000000008 */
.L_x_166:
[----:B------:R-:W-:Y:S05]  /*28e0*/  BSYNC.RECONVERGENT B0 ;  /* 0x0000000000007941 */ /* 0x000fea0003800200 */
.L_x_151:
[----:B------:R-:W-:Y:S05]  /*28f0*/  @P0 EXIT ;  /* 0x000000000000094d */ /* 0x000fea0003800000 */
[----:B------:R-:W0:Y:S01]  /*2900*/  LDCU.64 UR4, c[0x0][0x398] ;  /* 0x00007300ff0477ac */ /* 0x000e220008000a00 */
[----:B--2---:R-:W2:Y:S01]  /*2910*/  LDC.64 R2, c[0x0][0x388] ;  /* 0x0000e200ff027b82 */ /* 0x004ea20000000a00 */
[----:B0-----:R-:W-:-:S07]  /*2920*/  DADD R8, R8, UR4 ;  /* 0x0000000408087e29 */ /* 0x001fce0008000000 */
[----:B--2---:R-:W-:Y:S01]  /*2930*/  STG.E.64 desc[UR6][R2.64], R8 ;  /* 0x0000000802007986 */ /* 0x004fe2000c101b06 */
[----:B------:R-:W-:Y:S05]  /*2940*/  EXIT ;  /* 0x000000000000794d */ /* 0x000fea0003800000 */
.L_x_180:
        /* <DEDUP_REMOVED lines=11> */
.L_x_269:


//--------------------- .text._ZN3cub18CUB_300001_SM_10006detail9transform16transform_kernelINS2_10policy_hubILb1EN4cuda3std3__45tupleIJN6thrust24THRUST_300001_SM_1000_NS17counting_iteratorIiNSA_11use_defaultESC_SC_EEEEEE10policy1000El10raw_accessNSA_6detail15normal_iteratorINSA_10device_ptrIdEEEEJSD_EEEvT0_iT1_T2_DpNS2_10kernel_argIT3_EE --------------------------
	.section	.text._ZN3cub18CUB_300001_SM_10006detail9transform16transform_kernelINS2_10policy_hubILb1EN4cuda3std3__45tupleIJN6thrust24THRUST_300001_SM_1000_NS17counting_iteratorIiNSA_11use_defaultESC_SC_EEEEEE10policy1000El10raw_accessNSA_6detail15normal_iteratorINSA_10device_ptrIdEEEEJSD_EEEvT0_iT1_T2_DpNS2_10kernel_argIT3_EE,"ax",@progbits
	.align	128
        .global         _ZN3cub18CUB_300001_SM_10006detail9transform16transform_kernelINS2_10policy_hubILb1EN4cuda3std3__45tupleIJN6thrust24THRUST_300001_SM_1000_NS17counting_iteratorIiNSA_11use_defaultESC_SC_EEEEEE10policy1000El10raw_accessNSA_6detail15normal_iteratorINSA_10device_ptrIdEEEEJSD_EEEvT0_iT1_T2_DpNS2_10kernel_argIT3_EE
        .type           _ZN3cub18CUB_300001_SM_10006detail9transform16transform_kernelINS2_10policy_hubILb1EN4cuda3std3__45tupleIJN6thrust24THRUST_300001_SM_1000_NS17counting_iteratorIiNSA_11use_defaultESC_SC_EEEEEE10policy1000El10raw_accessNSA_6detail15normal_iteratorINSA_10device_ptrIdEEEEJSD_EEEvT0_iT1_T2_DpNS2_10kernel_argIT3_EE,@function
        .size           _ZN3cub18CUB_300001_SM_10006detail9transform16transform_kernelINS2_10policy_hubILb1EN4cuda3std3__45tupleIJN6thrust24THRUST_300001_SM_1000_NS17counting_iteratorIiNSA_11use_defaultESC_SC_EEEEEE10policy1000El10raw_accessNSA_6detail15normal_iteratorINSA_10device_ptrIdEEEEJSD_EEEvT0_iT1_T2_DpNS2_10kernel_argIT3_EE,(.L_x_262 - _ZN3cub18CUB_300001_SM_10006detail9transform16transform_kernelINS2_10policy_hubILb1EN4cuda3std3__45tupleIJN6thrust24THRUST_300001_SM_1000_NS17counting_iteratorIiNSA_11use_defaultESC_SC_EEEEEE10policy1000El10raw_accessNSA_6detail15normal_iteratorINSA_10device_ptrIdEEEEJSD_EEEvT0_iT1_T2_DpNS2_10kernel_argIT3_EE)
        .other          _ZN3cub18CUB_300001_SM_10006detail9transform16transform_kernelINS2_10policy_hubILb1EN4cuda3std3__45tupleIJN6thrust24THRUST_300001_SM_1000_NS17counting_iteratorIiNSA_11use_defaultESC_SC_EEEEEE10policy1000El10raw_accessNSA_6detail15normal_iteratorINSA_10device_ptrIdEEEEJSD_EEEvT0_iT1_T2_DpNS2_10kernel_argIT3_EE,@"STO_CUDA_ENTRY STV_DEFAULT"
_ZN3cub18CUB_300001_SM_10006detail9transform16transform_kernelINS2_10policy_hubILb1EN4cuda3std3__45tupleIJN6thrust24THRUST_300001_SM_1000_NS17counting_iteratorIiNSA_11use_defaultESC_SC_EEEEEE10policy1000El10raw_accessNSA_6detail15normal_iteratorINSA_10device_ptrIdEEEEJSD_EEEvT0_iT1_T2_DpNS2_10kernel_argIT3_EE:
.text._ZN3cub18CUB_300001_SM_10006detail9transform16transform_kernelINS2_10policy_hubILb1EN4cuda3std3__45tupleIJN6thrust24THRUST_300001_SM_1000_NS17counting_iteratorIiNSA_11use_defaultESC_SC_EEEEEE10policy1000El10raw_accessNSA_6detail15normal_iteratorINSA_10device_ptrIdEEEEJSD_EEEvT0_iT1_T2_DpNS2_10kernel_argIT3_EE:
[----:B------:R-:W-:Y:S01]  /*0000*/  LDC R1, c[0x0][0x37c] ;  /* 0x0000df00ff017b82 */ /* 0x000fe20000000800 */
[----:B------:R-:W0:Y:S07]  /*0010*/  LDCU UR8, c[0x0][0x388] ;  /* 0x00007100ff0877ac */ /* 0x000e2e0008000800 */
[----:B------:R-:W1:Y:S01]  /*0020*/  S2UR UR4, SR_CTAID.X ;  /* 0x00000000000479c3 */ /* 0x000e620000002500 */
[----:B------:R-:W-:Y:S01]  /*0030*/  IMAD.MOV.U32 R0, RZ, RZ, 0x41dfffff ;  /* 0x41dfffffff007424 */ /* 0x000fe200078e00ff */
[----:B------:R-:W2:Y:S01]  /*0040*/  LDCU.64 UR10, c[0x0][0x380] ;  /* 0x00007000ff0a77ac */ /* 0x000ea20008000a00 */
[----:B------:R-:W3:Y:S01]  /*0050*/  LDCU.64 UR12, c[0x0][0x390] ;  /* 0x00007200ff0c77ac */ /* 0x000ee20008000a00 */
[----:B------:R-:W4:Y:S01]  /*0060*/  LDCU UR18, c[0x0][0x398] ;  /* 0x00007300ff1277ac */ /* 0x000f220008000800 */
[----:B------:R-:W5:Y:S01]  /*0070*/  LDCU.64 UR14, c[0x0][0x358] ;  /* 0x00006b00ff0e77ac */ /* 0x000f620008000a00 */
[----:B0-----:R-:W-:-:S04]  /*0080*/  USHF.L.U32 UR9, UR8, 0x7, URZ ;  /* 0x0000000708097899 */ /* 0x001fc800080006ff */
[----:B------:R-:W-:Y:S02]  /*0090*/  USHF.R.S32.HI UR6, URZ, 0x1f, UR9 ;  /* 0x0000001fff067899 */ /* 0x000fe40008011409 */
[----:B-1----:R-:W-:Y:S02]  /*00a0*/  UIMAD.WIDE.U32 UR16, UR9, UR4, URZ ;  /* 0x00000004091072a5 */ /* 0x002fe4000f8e00ff */
[----:B------:R-:W-:Y:S02]  /*00b0*/  UIMAD UR7, UR6, UR4, URZ ;  /* 0x00000004060772a4 */ /* 0x000fe4000f8e02ff */
[----:B--2---:R-:W-:Y:S02]  /*00c0*/  UIADD3 UR5, UP0, UPT, -UR16, UR10, URZ ;  /* 0x0000000a10057290 */ /* 0x004fe4000ff1e1ff */
[----:B------:R-:W-:Y:S02]  /*00d0*/  UIADD3 UR7, UPT, UPT, UR17, UR7, URZ ;  /* 0x0000000711077290 */ /* 0x000fe4000fffe0ff */
[----:B----4-:R-:W-:-:S02]  /*00e0*/  UIADD3 UR10, UPT, UPT, UR16, UR18, URZ ;  /* 0x00000012100a7290 */ /* 0x010fc4000fffe0ff */
[----:B------:R-:W-:Y:S02]  /*00f0*/  UIADD3.X UR4, UPT, UPT, ~UR7, UR11, URZ, UP0, !UPT ;  /* 0x0000000b07047290 */ /* 0x000fe400087fe5ff */
[----:B------:R-:W-:Y:S01]  /*0100*/  UISETP.LT.U32.AND UP0, UPT, UR5, UR9, UPT ;  /* 0x000000090500728c */ /* 0x000fe2000bf01070 */
[----:B------:R-:W-:-:S03]  /*0110*/  UMOV UR11, 0xff800000 ;  /* 0xff800000000b7882 */ /* 0x000fc60000000000 */
[----:B------:R-:W-:Y:S02]  /*0120*/  UISETP.LT.AND.EX UP0, UPT, UR4, UR6, UPT, UP0 ;  /* 0x000000060400728c */ /* 0x000fe4000bf01300 */
[----:B---3--:R-:W-:Y:S02]  /*0130*/  ULEA UR6, UP1, UR16, UR12, 0x3 ;  /* 0x0000000c10067291 */ /* 0x008fe4000f8218ff */
[----:B------:R-:W-:Y:S02]  /*0140*/  USEL UR5, UR5, UR9, UP0 ;  /* 0x0000000905057287 */ /* 0x000fe40008000000 */
[----:B------:R-:W-:Y:S02]  /*0150*/  ULEA.HI.X UR7, UR16, UR13, UR7, 0x3, UP1 ;  /* 0x0000000d10077291 */ /* 0x000fe400088f1c07 */
[----:B------:R-:W-:-:S09]  /*0160*/  UISETP.NE.AND UP0, UPT, UR9, UR5, UPT ;  /* 0x000000050900728c */ /* 0x000fd2000bf05270 */
[----:B-----5:R-:W-:Y:S05]  /*0170*/  BRA.U !UP0, `(.L_x_181) ;  /* 0x00000011088c7547 */ /* 0x020fea000b800000 */
[----:B------:R-:W-:-:S06]  /*0180*/  UISETP.GE.AND UP0, UPT, UR8, 0x1, UPT ;  /* 0x000000010800788c */ /* 0x000fcc000bf06270 */
[----:B------:R-:W-:-:S13]  /*0190*/  PLOP3.LUT P0, PT, PT, PT, UP0, 0x80, 0x8 ;  /* 0x000000000008781c */ /* 0x000fda0003f0f008 */
[----:B------:R-:W-:Y:S05]  /*01a0*/  @!P0 EXIT ;  /* 0x000000000000894d */ /* 0x000fea0003800000 */
[----:B------:R-:W0:Y:S01]  /*01b0*/  S2R R8, SR_TID.X ;  /* 0x0000000000087919 */ /* 0x000e220000002100 */
[----:B------:R-:W-:Y:S01]  /*01c0*/  UISETP.NE.AND UP0, UPT, UR8, 0x1, UPT ;  /* 0x000000010800788c */ /* 0x000fe2000bf05270 */
[----:B------:R-:W-:-:S08]  /*01d0*/  UMOV UR4, URZ ;  /* 0x000000ff00047c82 */ /* 0x000fd00008000000 */
[----:B------:R-:W-:Y:S05]  /*01e0*/  BRA.U !UP0, `(.L_x_182) ;  /* 0x0000000908f87547 */ /* 0x000fea000b800000 */
[----:B------:R-:W1:Y:S01]  /*01f0*/  LDC R9, c[0x0][0x38c] ;  /* 0x0000e300ff097b82 */ /* 0x000e620000000800 */
[----:B------:R-:W2:Y:S01]  /*0200*/  LDCU UR12, c[0x0][0x38c] ;  /* 0x00007180ff0c77ac */ /* 0x000ea20008000800 */
[----:B------:R-:W-:Y:S01]  /*0210*/  IMAD.U32 R21, RZ, RZ, UR18 ;  /* 0x00000012ff157e24 */ /* 0x000fe2000f8e00ff */
[----:B0-----:R-:W-:Y:S01]  /*0220*/  MOV R20, R8 ;  /* 0x0000000800147202 */ /* 0x001fe20000000f00 */
[----:B------:R-:W-:-:S03]  /*0230*/  ULOP3.LUT UR4, UR8, 0x7ffffffe, URZ, 0xc0, !UPT ;  /* 0x7ffffffe08047892 */ /* 0x000fc6000f8ec0ff */
[----:B------:R-:W-:Y:S01]  /*0240*/  IADD3 R21, PT, PT, R21, UR16, R8 ;  /* 0x0000001015157c10 */ /* 0x000fe2000fffe008 */
[----:B------:R-:W-:-:S04]  /*0250*/  UIADD3 UR4, UPT, UPT, -UR4, URZ, URZ ;  /* 0x000000ff04047290 */ /* 0x000fc8000fffe1ff */
[C---:B------:R-:W-:Y:S02]  /*0260*/  VIADD R22, R21.reuse, 0x80 ;  /* 0x0000008015167836 */ /* 0x040fe40000000000 */
[----:B--2---:R-:W-:Y:S02]  /*0270*/  IMAD R21, R21, UR12, RZ ;  /* 0x0000000c15157c24 */ /* 0x004fe4000f8e02ff */
[----:B------:R-:W-:-:S07]  /*0280*/  IMAD R22, R22, UR12, RZ ;  /* 0x0000000c16167c24 */ /* 0x000fce000f8e02ff */
.L_x_195:
[C---:B------:R-:W-:Y:S01]  /*0290*/  ISETP.GE.AND P0, PT, R20.reuse, UR5, PT ;  /* 0x0000000514007c0c */ /* 0x040fe2000bf06270 */
[----:B------:R-:W-:Y:S01]  /*02a0*/  UIADD3 UR4, UPT, UPT, UR4, 0x2, URZ ;  /* 0x0000000204047890 */ /* 0x000fe2000fffe0ff */
[----:B0-----:R-:W-:Y:S01]  /*02b0*/  IMAD.MOV.U32 R25, RZ, RZ, 0x8 ;  /* 0x00000008ff197424 */ /* 0x001fe200078e00ff */
[----:B------:R-:W-:Y:S02]  /*02c0*/  BSSY.RECONVERGENT B1, `(.L_x_183) ;  /* 0x0000055000017945 */ /* 0x000fe40003800200 */
[----:B------:R-:W-:Y:S01]  /*02d0*/  UISETP.NE.AND UP0, UPT, UR4, URZ, UPT ;  /* 0x000000ff0400728c */ /* 0x000fe2000bf05270 */
[----:B------:R-:W-:-:S07]  /*02e0*/  IMAD.WIDE R24, R20, R25, UR6 ;  /* 0x0000000614187e25 */ /* 0x000fce000f8e0219 */
[----:B------:R-:W-:Y:S05]  /*02f0*/  @P0 BRA `(.L_x_184) ;  /* 0x0000000400440947 */ /* 0x000fea0003800000 */
[C---:B------:R-:W-:Y:S01]  /*0300*/  IMAD.HI.U32 R2, R21.reuse, 0x3, RZ ;  /* 0x0000000315027827 */ /* 0x040fe200078e00ff */
[----:B------:R-:W0:Y:S01]  /*0310*/  MUFU.RCP64H R5, 2.14748262400000000000e+09 ;  /* 0x41dfffff00057908 */ /* 0x000e220000001800 */
[----:B------:R-:W-:Y:S02]  /*0320*/  BSSY.RECONVERGENT B2, `(.L_x_185) ;  /* 0x0000026000027945 */ /* 0x000fe40003800200 */
[----:B------:R-:W-:-:S05]  /*0330*/  IMAD.IADD R3, R21, 0x1, -R2 ;  /* 0x0000000115037824 */ /* 0x000fca00078e0a02 */
[----:B------:R-:W-:-:S04]  /*0340*/  LEA.HI R3, R3, R2, RZ, 0x1f ;  /* 0x0000000203037211 */ /* 0x000fc800078ff8ff */
[----:B------:R-:W-:-:S05]  /*0350*/  SHF.R.U32.HI R2, RZ, 0x1e, R3 ;  /* 0x0000001eff027819 */ /* 0x000fca0000011603 */
[----:B------:R-:W-:-:S05]  /*0360*/  IMAD R2, R2, -0x7fffffff, R21 ;  /* 0x8000000102027824 */ /* 0x000fca00078e0215 */
[----:B------:R-:W-:-:S05]  /*0370*/  VIMNMX.U32 R2, PT, PT, R2, 0x1, !PT ;  /* 0x0000000102027848 */ /* 0x000fca0007fe0000 */
[----:B------:R-:W-:-:S05]  /*0380*/  IMAD.HI.U32 R3, R2, 0x5e4789c9, RZ ;  /* 0x5e4789c902037827 */ /* 0x000fca00078e00ff */
[----:B------:R-:W-:Y:S02]  /*0390*/  SHF.R.U32.HI R7, RZ, 0xe, R3 ;  /* 0x0000000eff077819 */ /* 0x000fe40000011603 */
[----:B------:R-:W-:-:S03]  /*03a0*/  MOV R3, 0x41dfffff ;  /* 0x41dfffff00037802 */ /* 0x000fc60000000f00 */
[C---:B------:R-:W-:Y:S02]  /*03b0*/  IMAD R4, R7.reuse, -0xadc8, R2 ;  /* 0xffff523807047824 */ /* 0x040fe400078e0202 */
[----:B------:R-:W-:Y:S02]  /*03c0*/  IMAD R10, R7, 0xd47, RZ ;  /* 0x00000d47070a7824 */ /* 0x000fe400078e02ff */
[----:B------:R-:W-:Y:S02]  /*03d0*/  IMAD R23, R4, 0xbc8f, RZ ;  /* 0x0000bc8f04177824 */ /* 0x000fe400078e02ff */
[----:B------:R-:W-:Y:S01]  /*03e0*/  IMAD.MOV.U32 R2, RZ, RZ, -0x800000 ;  /* 0xff800000ff027424 */ /* 0x000fe200078e00ff */
[----:B------:R-:W-:Y:S01]  /*03f0*/  LOP3.LUT R12, R10, 0x7fffffff, RZ, 0x3c, !PT ;  /* 0x7fffffff0a0c7812 */ /* 0x000fe200078e3cff */
[----:B------:R-:W-:Y:S01]  /*0400*/  IMAD.MOV.U32 R4, RZ, RZ, 0x1 ;  /* 0x00000001ff047424 */ /* 0x000fe200078e00ff */
[----:B------:R-:W-:-:S05]  /*0410*/  ISETP.GE.U32.AND P0, PT, R23, R10, PT ;  /* 0x0000000a1700720c */ /* 0x000fca0003f06070 */
[----:B0-----:R-:W-:-:S08]  /*0420*/  DFMA R6, R4, -R2, 1 ;  /* 0x3ff000000406742b */ /* 0x001fd00000000802 */
[----:B------:R-:W-:Y:S01]  /*0430*/  DFMA R6, R6, R6, R6 ;  /* 0x000000060606722b */ /* 0x000fe20000000006 */
[----:B------:R-:W-:-:S04]  /*0440*/  @P0 IMAD.MOV R12, RZ, RZ, -R10 ;  /* 0x000000ffff0c0224 */ /* 0x000fc800078e0a0a */
[----:B------:R-:W-:-:S03]  /*0450*/  IMAD.IADD R23, R23, 0x1, R12 ;  /* 0x0000000117177824 */ /* 0x000fc600078e020c */
[----:B------:R-:W-:Y:S02]  /*0460*/  DFMA R6, R4, R6, R4 ;  /* 0x000000060406722b */ /* 0x000fe40000000004 */
[----:B------:R-:W-:-:S06]  /*0470*/  IADD3 R4, PT, PT, R23, -0x1, RZ ;  /* 0xffffffff17047810 */ /* 0x000fcc0007ffe0ff */
[C---:B------:R-:W-:Y:S01]  /*0480*/  DFMA R10, R6.reuse, -R2, 1 ;  /* 0x3ff00000060a742b */ /* 0x040fe20000000802 */
[----:B------:R-:W0:Y:S07]  /*0490*/  I2F.F64.U32 R4, R4 ;  /* 0x0000000400047312 */ /* 0x000e2e0000201800 */
[----:B------:R-:W-:-:S08]  /*04a0*/  DFMA R10, R6, R10, R6 ;  /* 0x0000000a060a722b */ /* 0x000fd00000000006 */
[----:B0-----:R-:W-:Y:S01]  /*04b0*/  DMUL R26, R4, R10 ;  /* 0x0000000a041a7228 */ /* 0x001fe20000000000 */
[----:B------:R-:W-:-:S07]  /*04c0*/  FSETP.GEU.AND P1, PT, |R5|, 6.5827683646048100446e-37, PT ;  /* 0x036000000500780b */ /* 0x000fce0003f2e200 */
[----:B------:R-:W-:-:S08]  /*04d0*/  DFMA R2, R26, -R2, R4 ;  /* 0x800000021a02722b */ /* 0x000fd00000000004 */
[----:B------:R-:W-:-:S10]  /*04e0*/  DFMA R26, R10, R2, R26 ;  /* 0x000000020a1a722b */ /* 0x000fd4000000001a */
[----:B------:R-:W-:-:S05]  /*04f0*/  FFMA R2, RZ, 27.999998092651367188, R27 ;  /* 0x41dfffffff027823 */ /* 0x000fca000000001b */
[----:B------:R-:W-:-:S13]  /*0500*/  FSETP.GT.AND P0, PT, |R2|, 1.469367938527859385e-39, PT ;  /* 0x001000000200780b */ /* 0x000fda0003f04200 */
[----:B------:R-:W-:Y:S05]  /*0510*/  @P0 BRA P1, `(.L_x_186) ;  /* 0x0000000000180947 */ /* 0x000fea0000800000 */
[----:B------:R-:W-:Y:S01]  /*0520*/  IMAD.MOV.U32 R11, RZ, RZ, R4 ;  /* 0x000000ffff0b7224 */ /* 0x000fe200078e0004 */
[----:B------:R-:W-:Y:S01]  /*0530*/  MOV R2, 0x560 ;  /* 0x0000056000027802 */ /* 0x000fe20000000f00 */
[----:B------:R-:W-:-:S07]  /*0540*/  IMAD.MOV.U32 R10, RZ, RZ, R5 ;  /* 0x000000ffff0a7224 */ /* 0x000fce00078e0005 */
[----:B-1----:R-:W-:Y:S05]  /*0550*/  CALL.REL.NOINC `($__internal_0_$__cuda_sm20_div_rn_f64_full) ;  /* 0x0000001c00f47944 */ /* 0x002fea0003c00000 */
[----:B------:R-:W-:Y:S01]  /*0560*/  IMAD.MOV.U32 R26, RZ, RZ, R3 ;  /* 0x000000ffff1a7224 */ /* 0x000fe200078e0003 */
[----:B------:R-:W-:-:S07]  /*0570*/  MOV R27, R4 ;  /* 0x00000004001b7202 */ /* 0x000fce0000000f00 */
.L_x_186:
[----:B------:R-:W-:Y:S05]  /*0580*/  BSYNC.RECONVERGENT B2 ;  /* 0x0000000000027941 */ /* 0x000fea0003800200 */
.L_x_185:
[----:B------:R-:W0:Y:S01]  /*0590*/  MUFU.RCP64H R5, 2.14748262400000000000e+09 ;  /* 0x41dfffff00057908 */ /* 0x000e220000001800 */
[----:B------:R-:W-:Y:S01]  /*05a0*/  IMAD.HI.U32 R2, R23, -0x4370ec6f, RZ ;  /* 0xbc8f139117027827 */ /* 0x000fe200078e00ff */
[----:B------:R-:W-:Y:S03]  /*05b0*/  BSSY.RECONVERGENT B2, `(.L_x_187) ;  /* 0x000001f000027945 */ /* 0x000fe60003800200 */
[----:B------:R-:W-:Y:S01]  /*05c0*/  IMAD.MOV.U32 R3, RZ, RZ, 0x41dfffff ;  /* 0x41dfffffff037424 */ /* 0x000fe200078e00ff */
[----:B------:R-:W-:Y:S01]  /*05d0*/  SHF.R.U32.HI R6, RZ, 0xf, R2 ;  /* 0x0000000fff067819 */ /* 0x000fe20000011602 */
[----:B------:R-:W-:Y:S02]  /*05e0*/  IMAD.MOV.U32 R2, RZ, RZ, -0x800000 ;  /* 0xff800000ff027424 */ /* 0x000fe400078e00ff */
[----:B------:R-:W-:Y:S02]  /*05f0*/  IMAD.MOV.U32 R4, RZ, RZ, 0x1 ;  /* 0x00000001ff047424 */ /* 0x000fe400078e00ff */
[----:B------:R-:W-:-:S02]  /*0600*/  IMAD R23, R6, -0xadc8, R23 ;  /* 0xffff523806177824 */ /* 0x000fc400078e0217 */
[----:B------:R-:W-:Y:S02]  /*0610*/  IMAD R10, R6, 0xd47, RZ ;  /* 0x00000d47060a7824 */ /* 0x000fe400078e02ff */
[----:B------:R-:W-:Y:S01]  /*0620*/  IMAD R23, R23, 0xbc8f, RZ ;  /* 0x0000bc8f17177824 */ /* 0x000fe200078e02ff */
[----:B0-----:R-:W-:Y:S02]  /*0630*/  DFMA R6, R4, -R2, 1 ;  /* 0x3ff000000406742b */ /* 0x001fe40000000802 */
[----:B------:R-:W-:Y:S02]  /*0640*/  LOP3.LUT R12, R10, 0x7fffffff, RZ, 0x3c, !PT ;  /* 0x7fffffff0a0c7812 */ /* 0x000fe400078e3cff */
[----:B------:R-:W-:-:S04]  /*0650*/  ISETP.GE.U32.AND P0, PT, R23, R10, PT ;  /* 0x0000000a1700720c */ /* 0x000fc80003f06070 */
[----:B------:R-:W-:-:S09]  /*0660*/  DFMA R6, R6, R6, R6 ;  /* 0x000000060606722b */ /* 0x000fd20000000006 */
[----:B------:R-:W-:Y:S01]  /*0670*/  @P0 IADD3 R12, PT, PT, -R10, RZ, RZ ;  /* 0x000000ff0a0c0210 */ /* 0x000fe20007ffe1ff */
[----:B------:R-:W-:-:S03]  /*0680*/  DFMA R6, R4, R6, R4 ;  /* 0x000000060406722b */ /* 0x000fc60000000004 */
[----:B------:R-:W-:-:S05]  /*0690*/  IADD3 R4, PT, PT, R23, -0x1, R12 ;  /* 0xffffffff17047810 */ /* 0x000fca0007ffe00c */
        /* <DEDUP_REMOVED lines=16> */
.L_x_188:
[----:B------:R-:W-:Y:S05]  /*07a0*/  BSYNC.RECONVERGENT B2 ;  /* 0x0000000000027941 */ /* 0x000fea0003800200 */
.L_x_187:
[----:B------:R-:W-:-:S08]  /*07b0*/  DMUL R2, R2, R2 ;  /* 0x0000000202027228 */ /* 0x000fd00000000000 */
[----:B------:R-:W-:-:S08]  /*07c0*/  DFMA R2, R26, R26, R2 ;  /* 0x0000001a1a02722b */ /* 0x000fd00000000002 */
[----:B------:R-:W-:Y:S01]  /*07d0*/  DSETP.GTU.AND P0, PT, R2, 1, PT ;  /* 0x3ff000000200742a */ /* 0x000fe20003f0c000 */
[----:B------:R-:W-:-:S05]  /*07e0*/  IMAD.MOV.U32 R2, RZ, RZ, RZ ;  /* 0x000000ffff027224 */ /* 0x000fca00078e00ff */
[----:B------:R-:W-:-:S05]  /*07f0*/  FSEL R3, RZ, 1.875, P0 ;  /* 0x3ff00000ff037808 */ /* 0x000fca0000000000 */
[----:B------:R0:W-:Y:S03]  /*0800*/  STG.E.64 desc[UR14][R24.64], R2 ;  /* 0x0000000218007986 */ /* 0x0001e6000c101b0e */
.L_x_184:
[----:B------:R-:W-:Y:S05]  /*0810*/  BSYNC.RECONVERGENT B1 ;  /* 0x0000000000017941 */ /* 0x000fea0003800200 */
.L_x_183:
[----:B0-----:R-:W-:Y:S01]  /*0820*/  VIADD R2, R20, 0x80 ;  /* 0x0000008014027836 */ /* 0x001fe20000000000 */
[----:B------:R-:W-:Y:S04]  /*0830*/  BSSY.RECONVERGENT B1, `(.L_x_189) ;  /* 0x0000054000017945 */ /* 0x000fe80003800200 */
[----:B------:R-:W-:-:S13]  /*0840*/  ISETP.GE.AND P0, PT, R2, UR5, PT ;  /* 0x0000000502007c0c */ /* 0x000fda000bf06270 */
[----:B------:R-:W-:Y:S05]  /*0850*/  @P0 BRA `(.L_x_190) ;  /* 0x0000000400440947 */ /* 0x000fea0003800000 */
[C---:B------:R-:W-:Y:S01]  /*0860*/  IMAD.HI.U32 R3, R22.reuse, 0x3, RZ ;  /* 0x0000000316037827 */ /* 0x040fe200078e00ff */
[----:B------:R-:W-:Y:S03]  /*0870*/  BSSY.RECONVERGENT B2, `(.L_x_191) ;  /* 0x0000027000027945 */ /* 0x000fe60003800200 */
[----:B------:R-:W-:Y:S02]  /*0880*/  IMAD.IADD R2, R22, 0x1, -R3 ;  /* 0x0000000116027824 */ /* 0x000fe400078e0a03 */
[----:B------:R-:W-:-:S03]  /*0890*/  IMAD.MOV.U32 R5, RZ, RZ, 0x41dfffff ;  /* 0x41dfffffff057424 */ /* 0x000fc600078e00ff */
[----:B------:R-:W-:-:S04]  /*08a0*/  LEA.HI R2, R2, R3, RZ, 0x1f ;  /* 0x0000000302027211 */ /* 0x000fc800078ff8ff */
[----:B------:R-:W-:-:S05]  /*08b0*/  SHF.R.U32.HI R3, RZ, 0x1e, R2 ;  /* 0x0000001eff037819 */ /* 0x000fca0000011602 */
[----:B------:R-:W-:-:S05]  /*08c0*/  IMAD R3, R3, -0x7fffffff, R22 ;  /* 0x8000000103037824 */ /* 0x000fca00078e0216 */
[----:B------:R-:W-:Y:S02]  /*08d0*/  VIMNMX.U32 R2, PT, PT, R3, 0x1, !PT ;  /* 0x0000000103027848 */ /* 0x000fe40007fe0000 */
[----:B------:R-:W0:Y:S03]  /*08e0*/  MUFU.RCP64H R3, 2.14748262400000000000e+09 ;  /* 0x41dfffff00037908 */ /* 0x000e260000001800 */
[----:B------:R-:W-:-:S05]  /*08f0*/  IMAD.HI.U32 R4, R2, 0x5e4789c9, RZ ;  /* 0x5e4789c902047827 */ /* 0x000fca00078e00ff */
[----:B------:R-:W-:Y:S02]  /*0900*/  SHF.R.U32.HI R7, RZ, 0xe, R4 ;  /* 0x0000000eff077819 */ /* 0x000fe40000011604 */
[----:B------:R-:W-:-:S03]  /*0910*/  MOV R4, 0xff800000 ;  /* 0xff80000000047802 */ /* 0x000fc60000000f00 */
[C---:B------:R-:W-:Y:S02]  /*0920*/  IMAD R2, R7.reuse, -0xadc8, R2 ;  /* 0xffff523807027824 */ /* 0x040fe400078e0202 */
[----:B------:R-:W-:Y:S02]  /*0930*/  IMAD R10, R7, 0xd47, RZ ;  /* 0x00000d47070a7824 */ /* 0x000fe400078e02ff */
[----:B------:R-:W-:Y:S02]  /*0940*/  IMAD R23, R2, 0xbc8f, RZ ;  /* 0x0000bc8f02177824 */ /* 0x000fe400078e02ff */
[----:B------:R-:W-:Y:S01]  /*0950*/  IMAD.MOV.U32 R2, RZ, RZ, 0x1 ;  /* 0x00000001ff027424 */ /* 0x000fe200078e00ff */
[----:B------:R-:W-:Y:S02]  /*0960*/  LOP3.LUT R12, R10, 0x7fffffff, RZ, 0x3c, !PT ;  /* 0x7fffffff0a0c7812 */ /* 0x000fe400078e3cff */
[----:B------:R-:W-:-:S03]  /*0970*/  ISETP.GE.U32.AND P0, PT, R23, R10, PT ;  /* 0x0000000a1700720c */ /* 0x000fc60003f06070 */
[----:B0-----:R-:W-:-:S08]  /*0980*/  DFMA R6, R2, -R4, 1 ;  /* 0x3ff000000206742b */ /* 0x001fd00000000804 */
[----:B------:R-:W-:Y:S02]  /*0990*/  DFMA R6, R6, R6, R6 ;  /* 0x000000060606722b */ /* 0x000fe40000000006 */
[----:B------:R-:W-:-:S05]  /*09a0*/  @P0 IMAD.MOV R12, RZ, RZ, -R10 ;  /* 0x000000ffff0c0224 */ /* 0x000fca00078e0a0a */
[----:B------:R-:W-:Y:S01]  /*09b0*/  IADD3 R23, PT, PT, R23, R12, RZ ;  /* 0x0000000c17177210 */ /* 0x000fe20007ffe0ff */
[----:B------:R-:W-:-:S04]  /*09c0*/  DFMA R6, R2, R6, R2 ;  /* 0x000000060206722b */ /* 0x000fc80000000002 */
[----:B------:R-:W-:-:S04]  /*09d0*/  VIADD R2, R23, 0xffffffff ;  /* 0xffffffff17027836 */ /* 0x000fc80000000000 */
[C---:B------:R-:W-:Y:S02]  /*09e0*/  DFMA R10, R6.reuse, -R4, 1 ;  /* 0x3ff00000060a742b */ /* 0x040fe40000000804 */
[----:B------:R-:W0:Y:S06]  /*09f0*/  I2F.F64.U32 R2, R2 ;  /* 0x0000000200027312 */ /* 0x000e2c0000201800 */
        /* <DEDUP_REMOVED lines=12> */
[----:B------:R-:W-:Y:S01]  /*0ac0*/  MOV R26, R3 ;  /* 0x00000003001a7202 */ /* 0x000fe20000000f00 */
[----:B------:R-:W-:-:S07]  /*0ad0*/  IMAD.MOV.U32 R27, RZ, RZ, R4 ;  /* 0x000000ffff1b7224 */ /* 0x000fce00078e0004 */
.L_x_192:
[----:B------:R-:W-:Y:S05]  /*0ae0*/  BSYNC.RECONVERGENT B2 ;  /* 0x0000000000027941 */ /* 0x000fea0003800200 */
.L_x_191:
[----:B------:R-:W-:Y:S01]  /*0af0*/  IMAD.HI.U32 R2, R23, -0x4370ec6f, RZ ;  /* 0xbc8f139117027827 */ /* 0x000fe200078e00ff */
[----:B------:R-:W0:Y:S03]  /*0b00*/  MUFU.RCP64H R5, 2.14748262400000000000e+09 ;  /* 0x41dfffff00057908 */ /* 0x000e260000001800 */
[----:B------:R-:W-:Y:S01]  /*0b10*/  HFMA2 R4, -RZ, RZ, 0, 5.9604644775390625e-08 ;  /* 0x00000001ff047431 */ /* 0x000fe200000001ff */
[----:B------:R-:W-:Y:S01]  /*0b20*/  BSSY.RECONVERGENT B2, `(.L_x_193) ;  /* 0x000001e000027945 */ /* 0x000fe20003800200 */
[----:B------:R-:W-:Y:S01]  /*0b30*/  IMAD.MOV.U32 R3, RZ, RZ, 0x41dfffff ;  /* 0x41dfffffff037424 */ /* 0x000fe200078e00ff */
[----:B------:R-:W-:Y:S01]  /*0b40*/  SHF.R.U32.HI R6, RZ, 0xf, R2 ;  /* 0x0000000fff067819 */ /* 0x000fe20000011602 */
[----:B------:R-:W-:-:S04]  /*0b50*/  IMAD.MOV.U32 R2, RZ, RZ, -0x800000 ;  /* 0xff800000ff027424 */ /* 0x000fc800078e00ff */
[C---:B------:R-:W-:Y:S02]  /*0b60*/  IMAD R23, R6.reuse, -0xadc8, R23 ;  /* 0xffff523806177824 */ /* 0x040fe400078e0217 */
[----:B------:R-:W-:Y:S02]  /*0b70*/  IMAD R10, R6, 0xd47, RZ ;  /* 0x00000d47060a7824 */ /* 0x000fe400078e02ff */
[----:B------:R-:W-:-:S03]  /*0b80*/  IMAD R23, R23, 0xbc8f, RZ ;  /* 0x0000bc8f17177824 */ /* 0x000fc600078e02ff */
[----:B------:R-:W-:Y:S01]  /*0b90*/  LOP3.LUT R12, R10, 0x7fffffff, RZ, 0x3c, !PT ;  /* 0x7fffffff0a0c7812 */ /* 0x000fe200078e3cff */
[----:B0-----:R-:W-:Y:S01]  /*0ba0*/  DFMA R6, R4, -R2, 1 ;  /* 0x3ff000000406742b */ /* 0x001fe20000000802 */
[----:B------:R-:W-:-:S07]  /*0bb0*/  ISETP.GE.U32.AND P0, PT, R23, R10, PT ;  /* 0x0000000a1700720c */ /* 0x000fce0003f06070 */
[----:B------:R-:W-:-:S06]  /*0bc0*/  DFMA R6, R6, R6, R6 ;  /* 0x000000060606722b */ /* 0x000fcc0000000006 */
[----:B------:R-:W-:Y:S02]  /*0bd0*/  @P0 IMAD.MOV R12, RZ, RZ, -R10 ;  /* 0x000000ffff0c0224 */ /* 0x000fe400078e0a0a */
        /* <DEDUP_REMOVED lines=18> */
.L_x_194:
[----:B------:R-:W-:Y:S05]  /*0d00*/  BSYNC.RECONVERGENT B2 ;  /* 0x0000000000027941 */ /* 0x000fea0003800200 */
.L_x_193:
[----:B------:R-:W-:-:S08]  /*0d10*/  DMUL R2, R2, R2 ;  /* 0x0000000202027228 */ /* 0x000fd00000000000 */
[----:B------:R-:W-:-:S08]  /*0d20*/  DFMA R2, R26, R26, R2 ;  /* 0x0000001a1a02722b */ /* 0x000fd00000000002 */
[----:B------:R-:W-:Y:S01]  /*0d30*/  DSETP.GTU.AND P0, PT, R2, 1, PT ;  /* 0x3ff000000200742a */ /* 0x000fe20003f0c000 */
[----:B------:R-:W-:-:S05]  /*0d40*/  IMAD.MOV.U32 R2, RZ, RZ, RZ ;  /* 0x000000ffff027224 */ /* 0x000fca00078e00ff */
[----:B------:R-:W-:-:S05]  /*0d50*/  FSEL R3, RZ, 1.875, P0 ;  /* 0x3ff00000ff037808 */ /* 0x000fca0000000000 */
[----:B------:R0:W-:Y:S03]  /*0d60*/  STG.E.64 desc[UR14][R24.64+0x400], R2 ;  /* 0x0004000218007986 */ /* 0x0001e6000c101b0e */
.L_x_190:
[----:B------:R-:W-:Y:S05]  /*0d70*/  BSYNC.RECONVERGENT B1 ;  /* 0x0000000000017941 */ /* 0x000fea0003800200 */
.L_x_189:
[----:B------:R-:W-:Y:S01]  /*0d80*/  VIADD R20, R20, 0x100 ;  /* 0x0000010014147836 */ /* 0x000fe20000000000 */
[C---:B-1----:R-:W-:Y:S01]  /*0d90*/  LEA R22, R9.reuse, R22, 0x8 ;  /* 0x0000001609167211 */ /* 0x042fe200078e40ff */
[----:B------:R-:W-:Y:S01]  /*0da0*/  IMAD R21, R9, 0x100, R21 ;  /* 0x0000010009157824 */ /* 0x000fe200078e0215 */
[----:B------:R-:W-:Y:S06]  /*0db0*/  BRA.U UP0, `(.L_x_195) ;  /* 0xfffffff500347547 */ /* 0x000fec000b83ffff */
[----:B------:R-:W-:-:S12]  /*0dc0*/  ULOP3.LUT UR4, UR9, 0xffffff00, URZ, 0xc0, !UPT ;  /* 0xffffff0009047892 */ /* 0x000fd8000f8ec0ff */
.L_x_182:
[----:B0-----:R-:W0:Y:S02]  /*0dd0*/  LDC R2, c[0x0][0x388] ;  /* 0x0000e200ff027b82 */ /* 0x001e240000000800 */
[----:B0-----:R-:W-:-:S04]  /*0de0*/  LOP3.LUT R2, R2, 0x1, RZ, 0xc0, !PT ;  /* 0x0000000102027812 */ /* 0x001fc800078ec0ff */
[----:B------:R-:W-:-:S13]  /*0df0*/  ISETP.NE.U32.AND P0, PT, R2, 0x1, PT ;  /* 0x000000010200780c */ /* 0x000fda0003f05070 */
[----:B------:R-:W-:Y:S05]  /*0e00*/  @P0 EXIT ;  /* 0x000000000000094d */ /* 0x000fea0003800000 */
[----:B------:R-:W-:-:S05]  /*0e10*/  VIADD R9, R8, UR4 ;  /* 0x0000000408097c36 */ /* 0x000fca0008000000 */
[----:B------:R-:W-:-:S13]  /*0e20*/  ISETP.GE.AND P0, PT, R9, UR5, PT ;  /* 0x0000000509007c0c */ /* 0x000fda000bf06270 */
[----:B------:R-:W-:Y:S05]  /*0e30*/  @P0 EXIT ;  /* 0x000000000000094d */ /* 0x000fea0003800000 */
[----:B------:R-:W0:Y:S01]  /*0e40*/  LDCU UR4, c[0x0][0x38c] ;  /* 0x00007180ff0477ac */ /* 0x000e220008000800 */
[----:B------:R-:W-:Y:S01]  /*0e50*/  VIADD R2, R9, UR10 ;  /* 0x0000000a09027c36 */ /* 0x000fe20008000000 */
[----:B------:R-:W1:Y:S01]  /*0e60*/  MUFU.RCP64H R5, 2.14748262400000000000e+09 ;  /* 0x41dfffff00057908 */ /* 0x000e620000001800 */
[----:B------:R-:W-:Y:S02]  /*0e70*/  BSSY.RECONVERGENT B1, `(.L_x_196) ;  /* 0x0000028000017945 */ /* 0x000fe40003800200 */
[----:B0-----:R-:W-:-:S04]  /*0e80*/  IMAD R2, R2, UR4, RZ ;  /* 0x0000000402027c24 */ /* 0x001fc8000f8e02ff */
[----:B------:R-:W-:-:S05]  /*0e90*/  IMAD.HI.U32 R3, R2, 0x3, RZ ;  /* 0x0000000302037827 */ /* 0x000fca00078e00ff */
[----:B------:R-:W-:-:S04]  /*0ea0*/  IADD3 R4, PT, PT, R2, -R3, RZ ;  /* 0x8000000302047210 */ /* 0x000fc80007ffe0ff */
[----:B------:R-:W-:-:S04]  /*0eb0*/  LEA.HI R4, R4, R3, RZ, 0x1f ;  /* 0x0000000304047211 */ /* 0x000fc800078ff8ff */
[----:B------:R-:W-:-:S05]  /*0ec0*/  SHF.R.U32.HI R3, RZ, 0x1e, R4 ;  /* 0x0000001eff037819 */ /* 0x000fca0000011604 */
[----:B------:R-:W-:-:S05]  /*0ed0*/  IMAD R3, R3, -0x7fffffff, R2 ;  /* 0x8000000103037824 */ /* 0x000fca00078e0202 */
[----:B------:R-:W-:-:S05]  /*0ee0*/  VIMNMX.U32 R3, PT, PT, R3, 0x1, !PT ;  /* 0x0000000103037848 */ /* 0x000fca0007fe0000 */
[----:B------:R-:W-:-:S05]  /*0ef0*/  IMAD.HI.U32 R2, R3, 0x5e4789c9, RZ ;  /* 0x5e4789c903027827 */ /* 0x000fca00078e00ff */
[----:B------:R-:W-:Y:S01]  /*0f00*/  SHF.R.U32.HI R4, RZ, 0xe, R2 ;  /* 0x0000000eff047819 */ /* 0x000fe20000011602 */
[----:B------:R-:W-:-:S04]  /*0f10*/  IMAD.MOV.U32 R2, RZ, RZ, -0x800000 ;  /* 0xff800000ff027424 */ /* 0x000fc800078e00ff */
[C---:B------:R-:W-:Y:S02]  /*0f20*/  IMAD R6, R4.reuse, -0xadc8, R3 ;  /* 0xffff523804067824 */ /* 0x040fe400078e0203 */
[----:B------:R-:W-:Y:S02]  /*0f30*/  IMAD R11, R4, 0xd47, RZ ;  /* 0x00000d47040b7824 */ /* 0x000fe400078e02ff */
[----:B------:R-:W-:Y:S02]  /*0f40*/  IMAD R8, R6, 0xbc8f, RZ ;  /* 0x0000bc8f06087824 */ /* 0x000fe400078e02ff */
[----:B------:R-:W-:Y:S01]  /*0f50*/  IMAD.MOV.U32 R3, RZ, RZ, 0x41dfffff ;  /* 0x41dfffffff037424 */ /* 0x000fe200078e00ff */
[----:B------:R-:W-:Y:S01]  /*0f60*/  LOP3.LUT R13, R11, 0x7fffffff, RZ, 0x3c, !PT ;  /* 0x7fffffff0b0d7812 */ /* 0x000fe200078e3cff */
[----:B------:R-:W-:Y:S01]  /*0f70*/  IMAD.MOV.U32 R4, RZ, RZ, 0x1 ;  /* 0x00000001ff047424 */ /* 0x000fe200078e00ff */
[----:B------:R-:W-:-:S05]  /*0f80*/  ISETP.GE.U32.AND P0, PT, R8, R11, PT ;  /* 0x0000000b0800720c */ /* 0x000fca0003f06070 */
[----:B-1----:R-:W-:-:S08]  /*0f90*/  DFMA R6, R4, -R2, 1 ;  /* 0x3ff000000406742b */ /* 0x002fd00000000802 */
[----:B------:R-:W-:Y:S01]  /*0fa0*/  DFMA R6, R6, R6, R6 ;  /* 0x000000060606722b */ /* 0x000fe20000000006 */
[----:B------:R-:W-:-:S05]  /*0fb0*/  @P0 IADD3 R13, PT, PT, -R11, RZ, RZ ;  /* 0x000000ff0b0d0210 */ /* 0x000fca0007ffe1ff */
[----:B------:R-:W-:Y:S02]  /*0fc0*/  IMAD.IADD R8, R8, 0x1, R13 ;  /* 0x0000000108087824 */ /* 0x000fe400078e020d */
[----:B------:R-:W-:Y:S02]  /*0fd0*/  DFMA R6, R4, R6, R4 ;  /* 0x000000060406722b */ /* 0x000fe40000000004 */
[----:B------:R-:W-:-:S06]  /*0fe0*/  VIADD R4, R8, 0xffffffff ;  /* 0xffffffff08047836 */ /* 0x000fcc0000000000 */
        /* <DEDUP_REMOVED lines=11> */
[----:B------:R-:W-:Y:S02]  /*10a0*/  MOV R10, R5 ;  /* 0x00000005000a7202 */ /* 0x000fe40000000f00 */
[----:B------:R-:W-:-:S07]  /*10b0*/  MOV R2, 0x10d0 ;  /* 0x000010d000027802 */ /* 0x000fce0000000f00 */
[----:B------:R-:W-:Y:S05]  /*10c0*/  CALL.REL.NOINC `($__internal_0_$__cuda_sm20_div_rn_f64_full) ;  /* 0x0000001400187944 */ /* 0x000fea0003c00000 */
[----:B------:R-:W-:Y:S02]  /*10d0*/  IMAD.MOV.U32 R20, RZ, RZ, R3 ;  /* 0x000000ffff147224 */ /* 0x000fe400078e0003 */
[----:B------:R-:W-:-:S07]  /*10e0*/  IMAD.MOV.U32 R21, RZ, RZ, R4 ;  /* 0x000000ffff157224 */ /* 0x000fce00078e0004 */
.L_x_197:
[----:B------:R-:W-:Y:S05]  /*10f0*/  BSYNC.RECONVERGENT B1 ;  /* 0x0000000000017941 */ /* 0x000fea0003800200 */
.L_x_196:
[----:B------:R-:W-:Y:S01]  /*1100*/  IMAD.HI.U32 R2, R8, -0x4370ec6f, RZ ;  /* 0xbc8f139108027827 */ /* 0x000fe200078e00ff */
[----:B------:R-:W0:Y:S01]  /*1110*/  MUFU.RCP64H R5, 2.14748262400000000000e+09 ;  /* 0x41dfffff00057908 */ /* 0x000e220000001800 */
[----:B------:R-:W-:Y:S01]  /*1120*/  MOV R3, 0x41dfffff ;  /* 0x41dfffff00037802 */ /* 0x000fe20000000f00 */
        /* <DEDUP_REMOVED lines=30> */
.L_x_199:
[----:B------:R-:W-:Y:S05]  /*1310*/  BSYNC.RECONVERGENT B1 ;  /* 0x0000000000017941 */ /* 0x000fea0003800200 */
.L_x_198:
[----:B------:R-:W-:Y:S01]  /*1320*/  DMUL R2, R2, R2 ;  /* 0x0000000202027228 */ /* 0x000fe20000000000 */
[----:B------:R-:W-:-:S07]  /*1330*/  MOV R4, RZ ;  /* 0x000000ff00047202 */ /* 0x000fce0000000f00 */
[----:B------:R-:W-:-:S08]  /*1340*/  DFMA R2, R20, R20, R2 ;  /* 0x000000141402722b */ /* 0x000fd00000000002 */
[----:B------:R-:W-:Y:S01]  /*1350*/  DSETP.GTU.AND P0, PT, R2, 1, PT ;  /* 0x3ff000000200742a */ /* 0x000fe20003f0c000 */
[----:B------:R-:W-:-:S05]  /*1360*/  IMAD.MOV.U32 R2, RZ, RZ, 0x8 ;  /* 0x00000008ff027424 */ /* 0x000fca00078e00ff */
[----:B------:R-:W-:Y:S01]  /*1370*/  FSEL R5, RZ, 1.875, P0 ;  /* 0x3ff00000ff057808 */ /* 0x000fe20000000000 */
[----:B------:R-:W-:-:S05]  /*1380*/  IMAD.WIDE R2, R9, R2, UR6 ;  /* 0x0000000609027e25 */ /* 0x000fca000f8e0202 */
[----:B------:R-:W-:Y:S01]  /*1390*/  STG.E.64 desc[UR14][R2.64], R4 ;  /* 0x0000000402007986 */ /* 0x000fe2000c101b0e */
[----:B------:R-:W-:Y:S05]  /*13a0*/  EXIT ;  /* 0x000000000000794d */ /* 0x000fea0003800000 */
.L_x_181:
        /* <DEDUP_REMOVED lines=9> */
[----:B------:R-:W-:Y:S02]  /*1440*/  IMAD.U32 R21, RZ, RZ, UR18 ;  /* 0x00000012ff157e24 */ /* 0x000fe4000f8e00ff */
[--C-:B0-----:R-:W-:Y:S01]  /*1450*/  IMAD.MOV.U32 R20, RZ, RZ, R8.reuse ;  /* 0x000000ffff147224 */ /* 0x101fe200078e0008 */
[----:B------:R-:W-:Y:S02]  /*1460*/  ULOP3.LUT UR4, UR8, 0x7ffffffe, URZ, 0xc0, !UPT ;  /* 0x7ffffffe08047892 */ /* 0x000fe4000f8ec0ff */
[----:B------:R-:W-:Y:S02]  /*1470*/  IADD3 R21, PT, PT, R21, UR16, R8 ;  /* 0x0000001015157c10 */ /* 0x000fe4000fffe008 */
[----:B------:R-:W-:-:S03]  /*1480*/  UIADD3 UR4, UPT, UPT, -UR4, URZ, URZ ;  /* 0x000000ff04047290 */ /* 0x000fc6000fffe1ff */
[C---:B------:R-:W-:Y:S02]  /*1490*/  VIADD R22, R21.reuse, 0x80 ;  /* 0x0000008015167836 */ /* 0x040fe40000000000 */
[----:B--2---:R-:W-:Y:S02]  /*14a0*/  IMAD R21, R21, UR5, RZ ;  /* 0x0000000515157c24 */ /* 0x004fe4000f8e02ff */
[----:B------:R-:W-:-:S07]  /*14b0*/  IMAD R22, R22, UR5, RZ ;  /* 0x0000000516167c24 */ /* 0x000fce000f8e02ff */
.L_x_209:
[----:B0-----:R-:W-:Y:S01]  /*14c0*/  IMAD.HI.U32 R2, R21, 0x3, RZ ;  /* 0x0000000315027827 */ /* 0x001fe200078e00ff */
[----:B------:R-:W-:Y:S03]  /*14d0*/  BSSY.RECONVERGENT B1, `(.L_x_201) ;  /* 0x000002c000017945 */ /* 0x000fe60003800200 */
[----:B------:R-:W-:Y:S01]  /*14e0*/  IMAD.MOV.U32 R5, RZ, RZ, 0x41dfffff ;  /* 0x41dfffffff057424 */ /* 0x000fe200078e00ff */
[----:B------:R-:W-:-:S04]  /*14f0*/  IADD3 R3, PT, PT, -R2, R21, RZ ;  /* 0x0000001502037210 */ /* 0x000fc80007ffe1ff */
[----:B------:R-:W-:-:S04]  /*1500*/  LEA.HI R3, R3, R2, RZ, 0x1f ;  /* 0x0000000203037211 */ /* 0x000fc800078ff8ff */
[----:B------:R-:W-:Y:S02]  /*1510*/  SHF.R.U32.HI R2, RZ, 0x1e, R3 ;  /* 0x0000001eff027819 */ /* 0x000fe40000011603 */
[----:B------:R-:W0:Y:S03]  /*1520*/  MUFU.RCP64H R3, 2.14748262400000000000e+09 ;  /* 0x41dfffff00037908 */ /* 0x000e260000001800 */
        /* <DEDUP_REMOVED lines=8> */
[----:B------:R-:W-:Y:S01]  /*15b0*/  HFMA2 R2, -RZ, RZ, 0, 5.9604644775390625e-08 ;  /* 0x00000001ff027431 */ /* 0x000fe200000001ff */
[----:B------:R-:W-:Y:S02]  /*15c0*/  LOP3.LUT R12, R10, 0x7fffffff, RZ, 0x3c, !PT ;  /* 0x7fffffff0a0c7812 */ /* 0x000fe400078e3cff */
[----:B------:R-:W-:-:S03]  /*15d0*/  ISETP.GE.U32.AND P0, PT, R23, R10, PT ;  /* 0x0000000a1700720c */ /* 0x000fc60003f06070 */
[----:B0-----:R-:W-:-:S08]  /*15e0*/  DFMA R6, R2, -R4, 1 ;  /* 0x3ff000000206742b */ /* 0x001fd00000000804 */
[----:B------:R-:W-:Y:S02]  /*15f0*/  DFMA R6, R6, R6, R6 ;  /* 0x000000060606722b */ /* 0x000fe40000000006 */
[----:B------:R-:W-:-:S04]  /*1600*/  @P0 IMAD.MOV R12, RZ, RZ, -R10 ;  /* 0x000000ffff0c0224 */ /* 0x000fc800078e0a0a */
[----:B------:R-:W-:Y:S02]  /*1610*/  IMAD.IADD R23, R23, 0x1, R12 ;  /* 0x0000000117177824 */ /* 0x000fe400078e020c */
[----:B------:R-:W-:-:S03]  /*1620*/  DFMA R6, R2, R6, R2 ;  /* 0x000000060206722b */ /* 0x000fc60000000002 */
[----:B------:R-:W-:-:S05]  /*1630*/  IADD3 R2, PT, PT, R23, -0x1, RZ ;  /* 0xffffffff17027810 */ /* 0x000fca0007ffe0ff */
[C---:B------:R-:W-:Y:S01]  /*1640*/  DFMA R10, R6.reuse, -R4, 1 ;  /* 0x3ff00000060a742b */ /* 0x040fe20000000804 */
[----:B------:R-:W0:Y:S07]  /*1650*/  I2F.F64.U32 R2, R2 ;  /* 0x0000000200027312 */ /* 0x000e2e0000201800 */
[----:B------:R-:W-:-:S08]  /*1660*/  DFMA R10, R6, R10, R6 ;  /* 0x0000000a060a722b */ /* 0x000fd00000000006 */
[----:B0-----:R-:W-:Y:S01]  /*1670*/  DMUL R26, R10, R2 ;  /* 0x000000020a1a7228 */ /* 0x001fe20000000000 */
[----:B------:R-:W-:-:S07]  /*1680*/  FSETP.GEU.AND P1, PT, |R3|, 6.5827683646048100446e-37, PT ;  /* 0x036000000300780b */ /* 0x000fce0003f2e200 */
[----:B------:R-:W-:-:S08]  /*1690*/  DFMA R4, R26, -R4, R2 ;  /* 0x800000041a04722b */ /* 0x000fd00000000002 */
[----:B------:R-:W-:Y:S01]  /*16a0*/  DFMA R26, R10, R4, R26 ;  /* 0x000000040a1a722b */ /* 0x000fe2000000001a */
[----:B------:R-:W-:-:S04]  /*16b0*/  IMAD.HI.U32 R5, R22, 0x3, RZ ;  /* 0x0000000316057827 */ /* 0x000fc800078e00ff */
[----:B------:R-:W-:-:S05]  /*16c0*/  IMAD.IADD R4, R22, 0x1, -R5 ;  /* 0x0000000116047824 */ /* 0x000fca00078e0a05 */
[----:B------:R-:W-:Y:S01]  /*16d0*/  FFMA R6, RZ, 27.999998092651367188, R27 ;  /* 0x41dfffffff067823 */ /* 0x000fe2000000001b */
[----:B------:R-:W-:-:S04]  /*16e0*/  LEA.HI R4, R4, R5, RZ, 0x1f ;  /* 0x0000000504047211 */ /* 0x000fc800078ff8ff */
[----:B------:R-:W-:Y:S02]  /*16f0*/  FSETP.GT.AND P0, PT, |R6|, 1.469367938527859385e-39, PT ;  /* 0x001000000600780b */ /* 0x000fe40003f04200 */
[----:B------:R-:W-:-:S05]  /*1700*/  SHF.R.U32.HI R5, RZ, 0x1e, R4 ;  /* 0x0000001eff057819 */ /* 0x000fca0000011604 */
[----:B------:R-:W-:-:S06]  /*1710*/  IMAD R24, R5, -0x7fffffff, R22 ;  /* 0x8000000105187824 */ /* 0x000fcc00078e0216 */
[----:B------:R-:W-:Y:S05]  /*1720*/  @P0 BRA P1, `(.L_x_202) ;  /* 0x0000000000180947 */ /* 0x000fea0000800000 */
[----:B------:R-:W-:Y:S01]  /*1730*/  IMAD.MOV.U32 R11, RZ, RZ, R2 ;  /* 0x000000ffff0b7224 */ /* 0x000fe200078e0002 */
[----:B------:R-:W-:Y:S02]  /*1740*/  MOV R10, R3 ;  /* 0x00000003000a7202 */ /* 0x000fe40000000f00 */
[----:B------:R-:W-:-:S07]  /*1750*/  MOV R2, 0x1770 ;  /* 0x0000177000027802 */ /* 0x000fce0000000f00 */
[----:B-1----:R-:W-:Y:S05]  /*1760*/  CALL.REL.NOINC `($__internal_0_$__cuda_sm20_div_rn_f64_full) ;  /* 0x0000000c00707944 */ /* 0x002fea0003c00000 */
[----:B------:R-:W-:Y:S02]  /*1770*/  IMAD.MOV.U32 R26, RZ, RZ, R3 ;  /* 0x000000ffff1a7224 */ /* 0x000fe400078e0003 */
[----:B------:R-:W-:-:S07]  /*1780*/  IMAD.MOV.U32 R27, RZ, RZ, R4 ;  /* 0x000000ffff1b7224 */ /* 0x000fce00078e0004 */
.L_x_202:
[----:B------:R-:W-:Y:S05]  /*1790*/  BSYNC.RECONVERGENT B1 ;  /* 0x0000000000017941 */ /* 0x000fea0003800200 */
.L_x_201:
[----:B------:R-:W0:Y:S01]  /*17a0*/  MUFU.RCP64H R5, 2.14748262400000000000e+09 ;  /* 0x41dfffff00057908 */ /* 0x000e220000001800 */
[----:B------:R-:W-:Y:S01]  /*17b0*/  IMAD.HI.U32 R2, R23, -0x4370ec6f, RZ ;  /* 0xbc8f139117027827 */ /* 0x000fe200078e00ff */
[----:B------:R-:W-:Y:S03]  /*17c0*/  BSSY.RECONVERGENT B1, `(.L_x_203) ;  /* 0x000001f000017945 */ /* 0x000fe60003800200 */
[----:B------:R-:W-:Y:S01]  /*17d0*/  IMAD.MOV.U32 R3, RZ, RZ, 0x41dfffff ;  /* 0x41dfffffff037424 */ /* 0x000fe200078e00ff */
[----:B------:R-:W-:Y:S01]  /*17e0*/  SHF.R.U32.HI R6, RZ, 0xf, R2 ;  /* 0x0000000fff067819 */ /* 0x000fe20000011602 */
[----:B------:R-:W-:Y:S01]  /*17f0*/  IMAD.MOV.U32 R4, RZ, RZ, 0x1 ;  /* 0x00000001ff047424 */ /* 0x000fe200078e00ff */
[----:B------:R-:W-:-:S03]  /*1800*/  MOV R2, 0xff800000 ;  /* 0xff80000000027802 */ /* 0x000fc60000000f00 */
[C---:B------:R-:W-:Y:S02]  /*1810*/  IMAD R23, R6.reuse, -0xadc8, R23 ;  /* 0xffff523806177824 */ /* 0x040fe400078e0217 */
        /* <DEDUP_REMOVED lines=25> */
.L_x_204:
[----:B------:R-:W-:Y:S05]  /*19b0*/  BSYNC.RECONVERGENT B1 ;  /* 0x0000000000017941 */ /* 0x000fea0003800200 */
.L_x_203:
[----:B------:R-:W-:Y:S01]  /*19c0*/  VIMNMX.U32 R24, PT, PT, R24, 0x1, !PT ;  /* 0x0000000118187848 */ /* 0x000fe20007fe0000 */
[----:B------:R-:W0:Y:S01]  /*19d0*/  MUFU.RCP64H R5, 2.14748262400000000000e+09 ;  /* 0x41dfffff00057908 */ /* 0x000e220000001800 */
[----:B------:R-:W-:Y:S01]  /*19e0*/  IMAD.MOV.U32 R6, RZ, RZ, -0x800000 ;  /* 0xff800000ff067424 */ /* 0x000fe200078e00ff */
[----:B------:R-:W-:Y:S01]  /*19f0*/  MOV R7, 0x41dfffff ;  /* 0x41dfffff00077802 */ /* 0x000fe20000000f00 */
[----:B------:R-:W-:Y:S01]  /*1a00*/  DMUL R14, R2, R2 ;  /* 0x00000002020e7228 */ /* 0x000fe20000000000 */
[----:B------:R-:W-:Y:S01]  /*1a10*/  IMAD.HI.U32 R4, R24, 0x5e4789c9, RZ ;  /* 0x5e4789c918047827 */ /* 0x000fe200078e00ff */
[----:B------:R-:W-:Y:S03]  /*1a20*/  BSSY.RECONVERGENT B1, `(.L_x_205) ;  /* 0x0000025000017945 */ /* 0x000fe60003800200 */
[----:B------:R-:W-:Y:S01]  /*1a30*/  IMAD.MOV.U32 R25, RZ, RZ, 0x8 ;  /* 0x00000008ff197424 */ /* 0x000fe200078e00ff */
[----:B------:R-:W-:Y:S01]  /*1a40*/  SHF.R.U32.HI R11, RZ, 0xe, R4 ;  /* 0x0000000eff0b7819 */ /* 0x000fe20000011604 */
[----:B------:R-:W-:Y:S01]  /*1a50*/  IMAD.MOV.U32 R4, RZ, RZ, 0x1 ;  /* 0x00000001ff047424 */ /* 0x000fe200078e00ff */
[----:B------:R-:W-:-:S03]  /*1a60*/  DFMA R14, R26, R26, R14 ;  /* 0x0000001a1a0e722b */ /* 0x000fc6000000000e */
[C---:B------:R-:W-:Y:S02]  /*1a70*/  IMAD R24, R11.reuse, -0xadc8, R24 ;  /* 0xffff52380b187824 */ /* 0x040fe400078e0218 */
[----:B------:R-:W-:Y:S01]  /*1a80*/  IMAD R13, R11, 0xd47, RZ ;  /* 0x00000d470b0d7824 */ /* 0x000fe200078e02ff */
[----:B0-----:R-:W-:Y:S01]  /*1a90*/  DFMA R10, R4, -R6, 1 ;  /* 0x3ff00000040a742b */ /* 0x001fe20000000806 */
[----:B------:R-:W-:-:S03]  /*1aa0*/  IMAD R24, R24, 0xbc8f, RZ ;  /* 0x0000bc8f18187824 */ /* 0x000fc600078e02ff */
[----:B------:R-:W-:Y:S02]  /*1ab0*/  LOP3.LUT R23, R13, 0x7fffffff, RZ, 0x3c, !PT ;  /* 0x7fffffff0d177812 */ /* 0x000fe400078e3cff */
[----:B------:R-:W-:Y:S02]  /*1ac0*/  ISETP.GE.U32.AND P0, PT, R24, R13, PT ;  /* 0x0000000d1800720c */ /* 0x000fe40003f06070 */
[----:B------:R-:W-:-:S08]  /*1ad0*/  DFMA R10, R10, R10, R10 ;  /* 0x0000000a0a0a722b */ /* 0x000fd0000000000a */
[----:B------:R-:W-:-:S03]  /*1ae0*/  DFMA R10, R4, R10, R4 ;  /* 0x0000000a040a722b */ /* 0x000fc60000000004 */
[----:B------:R-:W-:Y:S01]  /*1af0*/  @P0 IMAD.MOV R23, RZ, RZ, -R13 ;  /* 0x000000ffff170224 */ /* 0x000fe200078e0a0d */
[----:B------:R-:W-:-:S04]  /*1b00*/  DSETP.GTU.AND P0, PT, R14, 1, PT ;  /* 0x3ff000000e00742a */ /* 0x000fc80003f0c000 */
[----:B------:R-:W-:Y:S01]  /*1b10*/  IADD3 R23, PT, PT, R24, R23, RZ ;  /* 0x0000001718177210 */ /* 0x000fe20007ffe0ff */
[----:B------:R-:W-:Y:S01]  /*1b20*/  DFMA R12, R10, -R6, 1 ;  /* 0x3ff000000a0c742b */ /* 0x000fe20000000806 */
[----:B------:R-:W-:-:S04]  /*1b30*/  IMAD.WIDE R24, R20, R25, UR6 ;  /* 0x0000000614187e25 */ /* 0x000fc8000f8e0219 */
[----:B------:R-:W-:-:S03]  /*1b40*/  VIADD R4, R23, 0xffffffff ;  /* 0xffffffff17047836 */ /* 0x000fc60000000000 */
[----:B------:R-:W-:-:S03]  /*1b50*/  DFMA R2, R10, R12, R10 ;  /* 0x0000000c0a02722b */ /* 0x000fc6000000000a */
[----:B------:R-:W0:Y:S05]  /*1b60*/  I2F.F64.U32 R4, R4 ;  /* 0x0000000400047312 */ /* 0x000e2a0000201800 */
[----:B0-----:R-:W-:Y:S01]  /*1b70*/  DMUL R26, R2, R4 ;  /* 0x00000004021a7228 */ /* 0x001fe20000000000 */
[----:B------:R-:W-:-:S07]  /*1b80*/  FSETP.GEU.AND P1, PT, |R5|, 6.5827683646048100446e-37, PT ;  /* 0x036000000500780b */ /* 0x000fce0003f2e200 */
[----:B------:R-:W-:Y:S01]  /*1b90*/  DFMA R10, R26, -R6, R4 ;  /* 0x800000061a0a722b */ /* 0x000fe20000000004 */
[----:B------:R-:W-:Y:S02]  /*1ba0*/  FSEL R7, RZ, 1.875, P0 ;  /* 0x3ff00000ff077808 */ /* 0x000fe40000000000 */
[----:B------:R-:W-:-:S05]  /*1bb0*/  MOV R6, RZ ;  /* 0x000000ff00067202 */ /* 0x000fca0000000f00 */
[----:B------:R-:W-:Y:S01]  /*1bc0*/  DFMA R26, R2, R10, R26 ;  /* 0x0000000a021a722b */ /* 0x000fe2000000001a */
[----:B------:R0:W-:Y:S09]  /*1bd0*/  STG.E.64 desc[UR14][R24.64], R6 ;  /* 0x0000000618007986 */ /* 0x0001f2000c101b0e */
[----:B------:R-:W-:-:S05]  /*1be0*/  FFMA R2, RZ, 27.999998092651367188, R27 ;  /* 0x41dfffffff027823 */ /* 0x000fca000000001b */
[----:B------:R-:W-:-:S13]  /*1bf0*/  FSETP.GT.AND P0, PT, |R2|, 1.469367938527859385e-39, PT ;  /* 0x001000000200780b */ /* 0x000fda0003f04200 */
[----:B0-----:R-:W-:Y:S05]  /*1c00*/  @P0 BRA P1, `(.L_x_206) ;  /* 0x0000000000180947 */ /* 0x001fea0000800000 */
[----:B------:R-:W-:Y:S01]  /*1c10*/  IMAD.MOV.U32 R11, RZ, RZ, R4 ;  /* 0x000000ffff0b7224 */ /* 0x000fe200078e0004 */
[----:B------:R-:W-:Y:S01]  /*1c20*/  MOV R2, 0x1c50 ;  /* 0x00001c5000027802 */ /* 0x000fe20000000f00 */
[----:B------:R-:W-:-:S07]  /*1c30*/  IMAD.MOV.U32 R10, RZ, RZ, R5 ;  /* 0x000000ffff0a7224 */ /* 0x000fce00078e0005 */
[----:B-1----:R-:W-:Y:S05]  /*1c40*/  CALL.REL.NOINC `($__internal_0_$__cuda_sm20_div_rn_f64_full) ;  /* 0x0000000800387944 */ /* 0x002fea0003c00000 */
[----:B------:R-:W-:Y:S01]  /*1c50*/  MOV R26, R3 ;  /* 0x00000003001a7202 */ /* 0x000fe20000000f00 */
[----:B------:R-:W-:-:S07]  /*1c60*/  IMAD.MOV.U32 R27, RZ, RZ, R4 ;  /* 0x000000ffff1b7224 */ /* 0x000fce00078e0004 */
.L_x_206:
[----:B------:R-:W-:Y:S05]  /*1c70*/  BSYNC.RECONVERGENT B1 ;  /* 0x0000000000017941 */ /* 0x000fea0003800200 */
.L_x_205:
        /* <DEDUP_REMOVED lines=27> */
[----:B------:R-:W-:Y:S01]  /*1e30*/  MOV R11, R4 ;  /* 0x00000004000b7202 */ /* 0x000fe20000000f00 */
[----:B------:R-:W-:Y:S01]  /*1e40*/  IMAD.MOV.U32 R10, RZ, RZ, R5 ;  /* 0x000000ffff0a7224 */ /* 0x000fe200078e0005 */
[----:B------:R-:W-:-:S07]  /*1e50*/  MOV R2, 0x1e70 ;  /* 0x00001e7000027802 */ /* 0x000fce0000000f00 */
[----:B-1----:R-:W-:Y:S05]  /*1e60*/  CALL.REL.NOINC `($__internal_0_$__cuda_sm20_div_rn_f64_full) ;  /* 0x0000000400b07944 */ /* 0x002fea0003c00000 */
[----:B------:R-:W-:Y:S01]  /*1e70*/  IMAD.MOV.U32 R2, RZ, RZ, R3 ;  /* 0x000000ffff027224 */ /* 0x000fe200078e0003 */
[----:B------:R-:W-:-:S07]  /*1e80*/  MOV R3, R4 ;  /* 0x0000000400037202 */ /* 0x000fce0000000f00 */
.L_x_208:
[----:B------:R-:W-:Y:S05]  /*1e90*/  BSYNC.RECONVERGENT B1 ;  /* 0x0000000000017941 */ /* 0x000fea0003800200 */
.L_x_207:
[----:B------:R-:W-:Y:S01]  /*1ea0*/  DMUL R2, R2, R2 ;  /* 0x0000000202027228 */ /* 0x000fe20000000000 */
[----:B------:R-:W-:Y:S01]  /*1eb0*/  UIADD3 UR4, UPT, UPT, UR4, 0x2, URZ ;  /* 0x0000000204047890 */ /* 0x000fe2000fffe0ff */
[----:B------:R-:W-:Y:S01]  /*1ec0*/  VIADD R20, R20, 0x100 ;  /* 0x0000010014147836 */ /* 0x000fe20000000000 */
[C---:B-1----:R-:W-:Y:S01]  /*1ed0*/  LEA R22, R9.reuse, R22, 0x8 ;  /* 0x0000001609167211 */ /* 0x042fe200078e40ff */
[----:B------:R-:W-:Y:S01]  /*1ee0*/  IMAD R21, R9, 0x100, R21 ;  /* 0x0000010009157824 */ /* 0x000fe200078e0215 */
[----:B------:R-:W-:-:S03]  /*1ef0*/  UISETP.NE.AND UP0, UPT, UR4, URZ, UPT ;  /* 0x000000ff0400728c */ /* 0x000fc6000bf05270 */
[----:B------:R-:W-:-:S08]  /*1f00*/  DFMA R2, R26, R26, R2 ;  /* 0x0000001a1a02722b */ /* 0x000fd00000000002 */
[----:B------:R-:W-:Y:S01]  /*1f10*/  DSETP.GTU.AND P0, PT, R2, 1, PT ;  /* 0x3ff000000200742a */ /* 0x000fe20003f0c000 */
[----:B------:R-:W-:-:S05]  /*1f20*/  IMAD.MOV.U32 R2, RZ, RZ, RZ ;  /* 0x000000ffff027224 */ /* 0x000fca00078e00ff */
[----:B------:R-:W-:-:S05]  /*1f30*/  FSEL R3, RZ, 1.875, P0 ;  /* 0x3ff00000ff037808 */ /* 0x000fca0000000000 */
[----:B------:R0:W-:Y:S01]  /*1f40*/  STG.E.64 desc[UR14][R24.64+0x400], R2 ;  /* 0x0004000218007986 */ /* 0x0001e2000c101b0e */
[----:B------:R-:W-:Y:S05]  /*1f50*/  BRA.U UP0, `(.L_x_209) ;  /* 0xfffffff500587547 */ /* 0x000fea000b83ffff */
[----:B------:R-:W-:-:S12]  /*1f60*/  ULOP3.LUT UR4, UR9, 0xffffff00, URZ, 0xc0, !UPT ;  /* 0xffffff0009047892 */ /* 0x000fd8000f8ec0ff */
.L_x_200:
[----:B0-----:R-:W0:Y:S02]  /*1f70*/  LDC R2, c[0x0][0x388] ;  /* 0x0000e200ff027b82 */ /* 0x001e240000000800 */
[----:B0-----:R-:W-:-:S04]  /*1f80*/  LOP3.LUT R2, R2, 0x1, RZ, 0xc0, !PT ;  /* 0x0000000102027812 */ /* 0x001fc800078ec0ff */
[----:B------:R-:W-:-:S13]  /*1f90*/  ISETP.NE.U32.AND P0, PT, R2, 0x1, PT ;  /* 0x000000010200780c */ /* 0x000fda0003f05070 */
[----:B------:R-:W-:Y:S05]  /*1fa0*/  @P0 EXIT ;  /* 0x000000000000094d */ /* 0x000fea0003800000 */
[----:B------:R-:W0:Y:S01]  /*1fb0*/  LDCU UR5, c[0x0][0x38c] ;  /* 0x00007180ff0577ac */ /* 0x000e220008000800 */
[----:B------:R-:W-:Y:S01]  /*1fc0*/  VIADD R9, R8, UR4 ;  /* 0x0000000408097c36 */ /* 0x000fe20008000000 */
[----:B------:R-:W1:Y:S01]  /*1fd0*/  MUFU.RCP64H R5, 2.14748262400000000000e+09 ;  /* 0x41dfffff00057908 */ /* 0x000e620000001800 */
[----:B------:R-:W-:Y:S03]  /*1fe0*/  BSSY.RECONVERGENT B1, `(.L_x_210) ;  /* 0x0000029000017945 */ /* 0x000fe60003800200 */
[----:B------:R-:W-:-:S05]  /*1ff0*/  IADD3 R2, PT, PT, R9, UR10, RZ ;  /* 0x0000000a09027c10 */ /* 0x000fca000fffe0ff */
[----:B0-----:R-:W-:-:S04]  /*2000*/  IMAD R2, R2, UR5, RZ ;  /* 0x0000000502027c24 */ /* 0x001fc8000f8e02ff */
[----:B------:R-:W-:-:S04]  /*2010*/  IMAD.HI.U32 R3, R2, 0x3, RZ ;  /* 0x0000000302037827 */ /* 0x000fc800078e00ff */
[----:B------:R-:W-:-:S05]  /*2020*/  IMAD.IADD R4, R2, 0x1, -R3 ;  /* 0x0000000102047824 */ /* 0x000fca00078e0a03 */
[----:B------:R-:W-:-:S04]  /*2030*/  LEA.HI R4, R4, R3, RZ, 0x1f ;  /* 0x0000000304047211 */ /* 0x000fc800078ff8ff */
[----:B------:R-:W-:-:S05]  /*2040*/  SHF.R.U32.HI R3, RZ, 0x1e, R4 ;  /* 0x0000001eff037819 */ /* 0x000fca0000011604 */
[----:B------:R-:W-:-:S05]  /*2050*/  IMAD R3, R3, -0x7fffffff, R2 ;  /* 0x8000000103037824 */ /* 0x000fca00078e0202 */
[----:B------:R-:W-:-:S05]  /*2060*/  VIMNMX.U32 R3, PT, PT, R3, 0x1, !PT ;  /* 0x0000000103037848 */ /* 0x000fca0007fe0000 */
[----:B------:R-:W-:-:S05]  /*2070*/  IMAD.HI.U32 R2, R3, 0x5e4789c9, RZ ;  /* 0x5e4789c903027827 */ /* 0x000fca00078e00ff */
[----:B------:R-:W-:Y:S01]  /*2080*/  SHF.R.U32.HI R4, RZ, 0xe, R2 ;  /* 0x0000000eff047819 */ /* 0x000fe20000011602 */
[----:B------:R-:W-:-:S04]  /*2090*/  IMAD.MOV.U32 R2, RZ, RZ, -0x800000 ;  /* 0xff800000ff027424 */ /* 0x000fc800078e00ff */
[C---:B------:R-:W-:Y:S01]  /*20a0*/  IMAD R6, R4.reuse, -0xadc8, R3 ;  /* 0xffff523804067824 */ /* 0x040fe200078e0203 */
[----:B------:R-:W-:Y:S01]  /*20b0*/  MOV R3, 0x41dfffff ;  /* 0x41dfffff00037802 */ /* 0x000fe20000000f00 */
[----:B------:R-:W-:Y:S02]  /*20c0*/  IMAD R11, R4, 0xd47, RZ ;  /* 0x00000d47040b7824 */ /* 0x000fe400078e02ff */
[----:B------:R-:W-:Y:S02]  /*20d0*/  IMAD R8, R6, 0xbc8f, RZ ;  /* 0x0000bc8f06087824 */ /* 0x000fe400078e02ff */
[----:B------:R-:W-:Y:S01]  /*20e0*/  IMAD.MOV.U32 R4, RZ, RZ, 0x1 ;  /* 0x00000001ff047424 */ /* 0x000fe200078e00ff */
[----:B------:R-:W-:Y:S02]  /*20f0*/  LOP3.LUT R13, R11, 0x7fffffff, RZ, 0x3c, !PT ;  /* 0x7fffffff0b0d7812 */ /* 0x000fe400078e3cff */
[----:B------:R-:W-:-:S03]  /*2100*/  ISETP.GE.U32.AND P0, PT, R8, R11, PT ;  /* 0x0000000b0800720c */ /* 0x000fc60003f06070 */
[----:B-1----:R-:W-:-:S08]  /*2110*/  DFMA R6, R4, -R2, 1 ;  /* 0x3ff000000406742b */ /* 0x002fd00000000802 */
        /* <DEDUP_REMOVED lines=21> */
.L_x_211:
[----:B------:R-:W-:Y:S05]  /*2270*/  BSYNC.RECONVERGENT B1 ;  /* 0x0000000000017941 */ /* 0x000fea0003800200 */
.L_x_210:
        /* <DEDUP_REMOVED lines=30> */
[----:B------:R-:W-:Y:S05]  /*2460*/  CALL.REL.NOINC `($__internal_0_$__cuda_sm20_div_rn_f64_full) ;  /* 0x0000000000307944 */ /* 0x000fea0003c00000 */
[----:B------:R-:W-:Y:S01]  /*2470*/  MOV R2, R3 ;  /* 0x0000000300027202 */ /* 0x000fe20000000f00 */
[----:B------:R-:W-:-:S07]  /*2480*/  IMAD.MOV.U32 R3, RZ, RZ, R4 ;  /* 0x000000ffff037224 */ /* 0x000fce00078e0004 */
.L_x_213:
[----:B------:R-:W-:Y:S05]  /*2490*/  BSYNC.RECONVERGENT B1 ;  /* 0x0000000000017941 */ /* 0x000fea0003800200 */
.L_x_212:
        /* <DEDUP_REMOVED lines=9> */
        .weak           $__internal_0_$__cuda_sm20_div_rn_f64_full
        .type           $__internal_0_$__cuda_sm20_div_rn_f64_full,@function
        .size           $__internal_0_$__cuda_sm20_div_rn_f64_full,(.L_x_262 - $__internal_0_$__cuda_sm20_div_rn_f64_full)
$__internal_0_$__cuda_sm20_div_rn_f64_full:
[-C--:B------:R-:W-:Y:S01]  /*2530*/  LOP3.LUT R11, R11, R10.reuse, RZ, 0x3c, !PT ;  /* 0x0000000a0b0b7212 */ /* 0x080fe200078e3cff */
[----:B------:R-:W-:Y:S01]  /*2540*/  IMAD.U32 R12, RZ, RZ, UR11 ;  /* 0x0000000bff0c7e24 */ /* 0x000fe2000f8e00ff */
[C---:B------:R-:W-:Y:S01]  /*2550*/  FSETP.GEU.AND P0, PT, |R0|.reuse, 1.469367938527859385e-39, PT ;  /* 0x001000000000780b */ /* 0x040fe20003f0e200 */
[----:B------:R-:W-:Y:S01]  /*2560*/  IMAD.U32 R14, RZ, RZ, UR11 ;  /* 0x0000000bff0e7e24 */ /* 0x000fe2000f8e00ff */
[C---:B------:R-:W-:Y:S01]  /*2570*/  LOP3.LUT R10, R11.reuse, R10, RZ, 0x3c, !PT ;  /* 0x0000000a0b0a7212 */ /* 0x040fe200078e3cff */
[----:B------:R-:W-:Y:S01]  /*2580*/  IMAD.MOV.U32 R18, RZ, RZ, 0x1 ;  /* 0x00000001ff127424 */ /* 0x000fe200078e00ff */
[----:B------:R-:W-:Y:S01]  /*2590*/  LOP3.LUT R3, R0, 0x800fffff, RZ, 0xc0, !PT ;  /* 0x800fffff00037812 */ /* 0x000fe200078ec0ff */
[----:B------:R-:W-:Y:S01]  /*25a0*/  BSSY.RECONVERGENT B0, `(.L_x_214) ;  /* 0x0000059000007945 */ /* 0x000fe20003800200 */
[----:B------:R-:W-:Y:S02]  /*25b0*/  LOP3.LUT R11, R11, R10, RZ, 0x3c, !PT ;  /* 0x0000000a0b0b7212 */ /* 0x000fe400078e3cff */
[----:B------:R-:W-:-:S02]  /*25c0*/  MOV R13, R0 ;  /* 0x00000000000d7202 */ /* 0x000fc40000000f00 */
[----:B------:R-:W-:Y:S02]  /*25d0*/  FSETP.GEU.AND P2, PT, |R11|, 1.469367938527859385e-39, PT ;  /* 0x001000000b00780b */ /* 0x000fe40003f4e200 */
[----:B------:R-:W-:Y:S02]  /*25e0*/  LOP3.LUT R15, R3, 0x3ff00000, RZ, 0xfc, !PT ;  /* 0x3ff00000030f7812 */ /* 0x000fe400078efcff */
[----:B------:R-:W-:Y:S01]  /*25f0*/  LOP3.LUT R3, R11, 0x7ff00000, RZ, 0xc0, !PT ;  /* 0x7ff000000b037812 */ /* 0x000fe200078ec0ff */
[----:B------:R-:W-:Y:S01]  /*2600*/  @!P0 DMUL R14, R12, 8.98846567431157953865e+307 ;  /* 0x7fe000000c0e8828 */ /* 0x000fe20000000000 */
[----:B------:R-:W-:-:S04]  /*2610*/  LOP3.LUT R6, R0, 0x7ff00000, RZ, 0xc0, !PT ;  /* 0x7ff0000000067812 */ /* 0x000fc800078ec0ff */
[----:B------:R-:W-:Y:S01]  /*2620*/  ISETP.GE.U32.AND P1, PT, R3, R6, PT ;  /* 0x000000060300720c */ /* 0x000fe20003f26070 */
[----:B------:R-:W0:Y:S02]  /*2630*/  MUFU.RCP64H R19, R15 ;  /* 0x0000000f00137308 */ /* 0x000e240000001800 */
[----:B------:R-:W-:Y:S02]  /*2640*/  @!P2 LOP3.LUT R4, R13, 0x7ff00000, RZ, 0xc0, !PT ;  /* 0x7ff000000d04a812 */ /* 0x000fe400078ec0ff */
[----:B------:R-:W-:Y:S02]  /*2650*/  @!P2 MOV R28, RZ ;  /* 0x000000ff001ca202 */ /* 0x000fe40000000f00 */
[----:B------:R-:W-:Y:S01]  /*2660*/  @!P2 ISETP.GE.U32.AND P3, PT, R3, R4, PT ;  /* 0x000000040300a20c */ /* 0x000fe20003f66070 */
[----:B------:R-:W-:Y:S01]  /*2670*/  IMAD.MOV.U32 R4, RZ, RZ, 0x1ca00000 ;  /* 0x1ca00000ff047424 */ /* 0x000fe200078e00ff */
[----:B------:R-:W-:-:S04]  /*2680*/  @!P0 LOP3.LUT R6, R15, 0x7ff00000, RZ, 0xc0, !PT ;  /* 0x7ff000000f068812 */ /* 0x000fc800078ec0ff */
[C---:B------:R-:W-:Y:S02]  /*2690*/  @!P2 SEL R5, R4.reuse, 0x63400000, !P3 ;  /* 0x634000000405a807 */ /* 0x040fe40005800000 */
[----:B------:R-:W-:Y:S02]  /*26a0*/  SEL R16, R4, 0x63400000, !P1 ;  /* 0x6340000004107807 */ /* 0x000fe40004800000 */
[--C-:B------:R-:W-:Y:S02]  /*26b0*/  @!P2 LOP3.LUT R5, R5, 0x80000000, R11.reuse, 0xf8, !PT ;  /* 0x800000000505a812 */ /* 0x100fe400078ef80b */
[----:B------:R-:W-:Y:S01]  /*26c0*/  LOP3.LUT R17, R16, 0x800fffff, R11, 0xf8, !PT ;  /* 0x800fffff10117812 */ /* 0x000fe200078ef80b */
[----:B------:R-:W-:Y:S01]  /*26d0*/  IMAD.MOV.U32 R16, RZ, RZ, R10 ;  /* 0x000000ffff107224 */ /* 0x000fe200078e000a */
[----:B------:R-:W-:Y:S01]  /*26e0*/  @!P2 LOP3.LUT R29, R5, 0x100000, RZ, 0xfc, !PT ;  /* 0x00100000051da812 */ /* 0x000fe200078efcff */
[----:B------:R-:W-:-:S05]  /*26f0*/  IMAD.MOV.U32 R5, RZ, RZ, R3 ;  /* 0x000000ffff057224 */ /* 0x000fca00078e0003 */
[----:B------:R-:W-:Y:S02]  /*2700*/  @!P2 DFMA R16, R16, 2, -R28 ;  /* 0x400000001010a82b */ /* 0x000fe4000000081c */
[----:B0-----:R-:W-:-:S08]  /*2710*/  DFMA R28, R18, -R14, 1 ;  /* 0x3ff00000121c742b */ /* 0x001fd0000000080e */
[----:B------:R-:W-:Y:S01]  /*2720*/  DFMA R28, R28, R28, R28 ;  /* 0x0000001c1c1c722b */ /* 0x000fe2000000001c */
[----:B------:R-:W-:-:S04]  /*2730*/  @!P2 LOP3.LUT R5, R17, 0x7ff00000, RZ, 0xc0, !PT ;  /* 0x7ff000001105a812 */ /* 0x000fc800078ec0ff */
[----:B------:R-:W-:-:S03]  /*2740*/  IADD3 R7, PT, PT, R5, -0x1, RZ ;  /* 0xffffffff05077810 */ /* 0x000fc60007ffe0ff */
[----:B------:R-:W-:Y:S01]  /*2750*/  DFMA R18, R18, R28, R18 ;  /* 0x0000001c1212722b */ /* 0x000fe20000000012 */
[----:B------:R-:W-:Y:S01]  /*2760*/  ISETP.GT.U32.AND P0, PT, R7, 0x7feffffe, PT ;  /* 0x7feffffe0700780c */ /* 0x000fe20003f04070 */
[----:B------:R-:W-:-:S05]  /*2770*/  VIADD R7, R6, 0xffffffff ;  /* 0xffffffff06077836 */ /* 0x000fca0000000000 */
[----:B------:R-:W-:Y:S01]  /*2780*/  ISETP.GT.U32.OR P0, PT, R7, 0x7feffffe, P0 ;  /* 0x7feffffe0700780c */ /* 0x000fe20000704470 */
[----:B------:R-:W-:-:S08]  /*2790*/  DFMA R30, R18, -R14, 1 ;  /* 0x3ff00000121e742b */ /* 0x000fd0000000080e */
[----:B------:R-:W-:-:S08]  /*27a0*/  DFMA R30, R18, R30, R18 ;  /* 0x0000001e121e722b */ /* 0x000fd00000000012 */
[----:B------:R-:W-:-:S08]  /*27b0*/  DMUL R28, R30, R16 ;  /* 0x000000101e1c7228 */ /* 0x000fd00000000000 */
[----:B------:R-:W-:-:S08]  /*27c0*/  DFMA R18, R28, -R14, R16 ;  /* 0x8000000e1c12722b */ /* 0x000fd00000000010 */
[----:B------:R-:W-:Y:S01]  /*27d0*/  DFMA R18, R30, R18, R28 ;  /* 0x000000121e12722b */ /* 0x000fe2000000001c */
[----:B------:R-:W-:Y:S10]  /*27e0*/  @P0 BRA `(.L_x_215) ;  /* 0x0000000000700947 */ /* 0x000ff40003800000 */
[----:B------:R-:W-:-:S04]  /*27f0*/  LOP3.LUT R5, R13, 0x7ff00000, RZ, 0xc0, !PT ;  /* 0x7ff000000d057812 */ /* 0x000fc800078ec0ff */
[CC--:B------:R-:W-:Y:S02]  /*2800*/  VIADDMNMX R6, R3.reuse, -R5.reuse, 0xb9600000, !PT ;  /* 0xb960000003067446 */ /* 0x0c0fe40007800905 */
[----:B------:R-:W-:Y:S02]  /*2810*/  ISETP.GE.U32.AND P0, PT, R3, R5, PT ;  /* 0x000000050300720c */ /* 0x000fe40003f06070 */
[----:B------:R-:W-:Y:S02]  /*2820*/  VIMNMX R6, PT, PT, R6, 0x46a00000, PT ;  /* 0x46a0000006067848 */ /* 0x000fe40003fe0100 */
[----:B------:R-:W-:-:S05]  /*2830*/  SEL R4, R4, 0x63400000, !P0 ;  /* 0x6340000004047807 */ /* 0x000fca0004000000 */
[----:B------:R-:W-:Y:S02]  /*2840*/  IMAD.IADD R4, R6, 0x1, -R4 ;  /* 0x0000000106047824 */ /* 0x000fe400078e0a04 */
[----:B------:R-:W-:-:S03]  /*2850*/  IMAD.MOV.U32 R6, RZ, RZ, RZ ;  /* 0x000000ffff067224 */ /* 0x000fc600078e00ff */
[----:B------:R-:W-:-:S06]  /*2860*/  IADD3 R7, PT, PT, R4, 0x7fe00000, RZ ;  /* 0x7fe0000004077810 */ /* 0x000fcc0007ffe0ff */
[----:B------:R-:W-:-:S10]  /*2870*/  DMUL R28, R18, R6 ;  /* 0x00000006121c7228 */ /* 0x000fd40000000000 */
[----:B------:R-:W-:-:S13]  /*2880*/  FSETP.GTU.AND P0, PT, |R29|, 1.469367938527859385e-39, PT ;  /* 0x001000001d00780b */ /* 0x000fda0003f0c200 */
[----:B------:R-:W-:Y:S05]  /*2890*/  @P0 BRA `(.L_x_216) ;  /* 0x0000000000a40947 */ /* 0x000fea0003800000 */
[----:B------:R-:W-:Y:S01]  /*28a0*/  DFMA R14, R18, -R14, R16 ;  /* 0x8000000e120e722b */ /* 0x000fe20000000010 */
[----:B------:R-:W-:-:S09]  /*28b0*/  IMAD.MOV.U32 R10, RZ, RZ, RZ ;  /* 0x000000ffff0a7224 */ /* 0x000fd200078e00ff */
[C---:B------:R-:W-:Y:S02]  /*28c0*/  FSETP.NEU.AND P0, PT, R15.reuse, RZ, PT ;  /* 0x000000ff0f00720b */ /* 0x040fe40003f0d000 */
[----:B------:R-:W-:-:S04]  /*28d0*/  LOP3.LUT R3, R15, 0x80000000, R13, 0x48, !PT ;  /* 0x800000000f037812 */ /* 0x000fc800078e480d */
[----:B------:R-:W-:-:S07]  /*28e0*/  LOP3.LUT R11, R3, R7, RZ, 0xfc, !PT ;  /* 0x00000007030b7212 */ /* 0x000fce00078efcff */
[----:B------:R-:W-:Y:S05]  /*28f0*/  @!P0 BRA `(.L_x_216) ;  /* 0x00000000008c8947 */ /* 0x000fea0003800000 */
[C---:B------:R-:W-:Y:S01]  /*2900*/  IADD3 R7, PT, PT, -R4.reuse, RZ, RZ ;  /* 0x000000ff04077210 */ /* 0x040fe20007ffe1ff */
[----:B------:R-:W-:Y:S01]  /*2910*/  IMAD.MOV.U32 R6, RZ, RZ, RZ ;  /* 0x000000ffff067224 */ /* 0x000fe200078e00ff */
[----:B------:R-:W-:-:S05]  /*2920*/  IADD3 R4, PT, PT, -R4, -0x43300000, RZ ;  /* 0xbcd0000004047810 */ /* 0x000fca0007ffe1ff */
[----:B------:R-:W-:Y:S02]  /*2930*/  DFMA R6, R28, -R6, R18 ;  /* 0x800000061c06722b */ /* 0x000fe40000000012 */
[----:B------:R-:W-:-:S08]  /*2940*/  DMUL.RP R18, R18, R10 ;  /* 0x0000000a12127228 */ /* 0x000fd00000008000 */
[----:B------:R-:W-:Y:S02]  /*2950*/  FSETP.NEU.AND P0, PT, |R7|, R4, PT ;  /* 0x000000040700720b */ /* 0x000fe40003f0d200 */
[----:B------:R-:W-:Y:S02]  /*2960*/  LOP3.LUT R3, R19, R3, RZ, 0x3c, !PT ;  /* 0x0000000313037212 */ /* 0x000fe400078e3cff */
[----:B------:R-:W-:Y:S02]  /*2970*/  FSEL R28, R18, R28, !P0 ;  /* 0x0000001c121c7208 */ /* 0x000fe40004000000 */
[----:B------:R-:W-:-:S05]  /*2980*/  FSEL R3, R3, R29, !P0 ;  /* 0x0000001d03037208 */ /* 0x000fca0004000000 */
[----:B------:R-:W-:Y:S01]  /*2990*/  IMAD.MOV.U32 R29, RZ, RZ, R3 ;  /* 0x000000ffff1d7224 */ /* 0x000fe200078e0003 */
[----:B------:R-:W-:Y:S06]  /*29a0*/  BRA `(.L_x_216) ;  /* 0x0000000000607947 */ /* 0x000fec0003800000 */
.L_x_215:
[----:B------:R-:W-:-:S14]  /*29b0*/  DSETP.NAN.AND P0, PT, R10, R10, PT ;  /* 0x0000000a0a00722a */ /* 0x000fdc0003f08000 */
[----:B------:R-:W-:Y:S05]  /*29c0*/  @P0 BRA `(.L_x_217) ;  /* 0x00000000004c0947 */ /* 0x000fea0003800000 */
[----:B------:R-:W-:-:S14]  /*29d0*/  DSETP.NAN.AND P0, PT, R12, R12, PT ;  /* 0x0000000c0c00722a */ /* 0x000fdc0003f08000 */
[----:B------:R-:W-:Y:S05]  /*29e0*/  @P0 BRA `(.L_x_218) ;  /* 0x0000000000340947 */ /* 0x000fea0003800000 */
[----:B------:R-:W-:Y:S01]  /*29f0*/  ISETP.NE.AND P0, PT, R5, R6, PT ;  /* 0x000000060500720c */ /* 0x000fe20003f05270 */
[----:B------:R-:W-:Y:S01]  /*2a00*/  IMAD.MOV.U32 R29, RZ, RZ, -0x80000 ;  /* 0xfff80000ff1d7424 */ /* 0x000fe200078e00ff */
[----:B------:R-:W-:-:S11]  /*2a10*/  MOV R28, 0x0 ;  /* 0x00000000001c7802 */ /* 0x000fd60000000f00 */
[----:B------:R-:W-:Y:S05]  /*2a20*/  @!P0 BRA `(.L_x_216) ;  /* 0x0000000000408947 */ /* 0x000fea0003800000 */
[----:B------:R-:W-:Y:S02]  /*2a30*/  ISETP.NE.AND P0, PT, R5, 0x7ff00000, PT ;  /* 0x7ff000000500780c */ /* 0x000fe40003f05270 */
[----:B------:R-:W-:Y:S02]  /*2a40*/  LOP3.LUT R10, R11, 0x80000000, R13, 0x48, !PT ;  /* 0x800000000b0a7812 */ /* 0x000fe400078e480d */
[----:B------:R-:W-:-:S13]  /*2a50*/  ISETP.EQ.OR P0, PT, R6, RZ, !P0 ;  /* 0x000000ff0600720c */ /* 0x000fda0004702670 */
[----:B------:R-:W-:Y:S01]  /*2a60*/  @P0 LOP3.LUT R3, R10, 0x7ff00000, RZ, 0xfc, !PT ;  /* 0x7ff000000a030812 */ /* 0x000fe200078efcff */
[----:B------:R-:W-:Y:S01]  /*2a70*/  @!P0 IMAD.MOV.U32 R28, RZ, RZ, RZ ;  /* 0x000000ffff1c8224 */ /* 0x000fe200078e00ff */
[----:B------:R-:W-:Y:S01]  /*2a80*/  @!P0 MOV R29, R10 ;  /* 0x0000000a001d8202 */ /* 0x000fe20000000f00 */
[----:B------:R-:W-:Y:S02]  /*2a90*/  @P0 IMAD.MOV.U32 R28, RZ, RZ, RZ ;  /* 0x000000ffff1c0224 */ /* 0x000fe400078e00ff */
[----:B------:R-:W-:Y:S01]  /*2aa0*/  @P0 IMAD.MOV.U32 R29, RZ, RZ, R3 ;  /* 0x000000ffff1d0224 */ /* 0x000fe200078e0003 */
[----:B------:R-:W-:Y:S06]  /*2ab0*/  BRA `(.L_x_216) ;  /* 0x00000000001c7947 */ /* 0x000fec0003800000 */
.L_x_218:
[----:B------:R-:W-:-:S04]  /*2ac0*/  LOP3.LUT R28, R13, 0x80000, RZ, 0xfc, !PT ;  /* 0x000800000d1c7812 */ /* 0x000fc800078efcff */
[----:B------:R-:W-:Y:S01]  /*2ad0*/  MOV R29, R28 ;  /* 0x0000001c001d7202 */ /* 0x000fe20000000f00 */
[----:B------:R-:W-:Y:S01]  /*2ae0*/  IMAD.MOV.U32 R28, RZ, RZ, R12 ;  /* 0x000000ffff1c7224 */ /* 0x000fe200078e000c */
[----:B------:R-:W-:Y:S06]  /*2af0*/  BRA `(.L_x_216) ;  /* 0x00000000000c7947 */ /* 0x000fec0003800000 */
.L_x_217:
[----:B------:R-:W-:-:S05]  /*2b00*/  LOP3.LUT R28, R11, 0x80000, RZ, 0xfc, !PT ;  /* 0x000800000b1c7812 */ /* 0x000fca00078efcff */
[----:B------:R-:W-:Y:S01]  /*2b10*/  IMAD.MOV.U32 R29, RZ, RZ, R28 ;  /* 0x000000ffff1d7224 */ /* 0x000fe200078e001c */
[----:B------:R-:W-:-:S07]  /*2b20*/  MOV R28, R10 ;  /* 0x0000000a001c7202 */ /* 0x000fce0000000f00 */
.L_x_216:
[----:B------:R-:W-:Y:S05]  /*2b30*/  BSYNC.RECONVERGENT B0 ;  /* 0x0000000000007941 */ /* 0x000fea0003800200 */
.L_x_214:
[----:B------:R-:W-:Y:S01]  /*2b40*/  MOV R6, R2 ;  /* 0x0000000200067202 */ /* 0x000fe20000000f00 */
[----:B------:R-:W-:Y:S02]  /*2b50*/  IMAD.MOV.U32 R7, RZ, RZ, 0x0 ;  /* 0x00000000ff077424 */ /* 0x000fe400078e00ff */
[----:B------:R-:W-:Y:S02]  /*2b60*/  IMAD.MOV.U32 R3, RZ, RZ, R28 ;  /* 0x000000ffff037224 */ /* 0x000fe400078e001c */
[----:B------:R-:W-:Y:S01]  /*2b70*/  IMAD.MOV.U32 R4, RZ, RZ, R29 ;  /* 0x000000ffff047224 */ /* 0x000fe200078e001d */
[----:B------:R-:W-:Y:S06]  /*2b80*/  RET.REL.NODEC R6 `(_ZN3cub18CUB_300001_SM_10006detail9transform16transform_kernelINS2_10policy_hubILb1EN4cuda3std3__45tupleIJN6thrust24THRUST_300001_SM_1000_NS17counting_iteratorIiNSA_11use_defaultESC_SC_EEEEEE10policy1000El10raw_accessNSA_6detail15normal_iteratorINSA_10device_ptrIdEEEEJSD_EEEvT0_iT1_T2_DpNS2_10kernel_argIT3_EE) ;  /* 0xffffffd4061c7950 */ /* 0x000fec0003c3ffff */
.L_x_219:
        /* <DEDUP_REMOVED lines=15> */
.L_x_262:


//--------------------- .text._ZN3cub18CUB_300001_SM_10006detail9transform16transform_kernelINS2_10policy_hubILb1EN4cuda3std3__45tupleIJN6thrust24THRUST_300001_SM_1000_NS17counting_iteratorIiNSA_11use_defaultESC_SC_EEEEEE10policy1000Ei10raw_accessNSA_6detail15normal_iteratorINSA_10device_ptrIdEEEEJSD_EEEvT0_iT1_T2_DpNS2_10kernel_argIT3_EE --------------------------
	.section	.text._ZN3cub18CUB_300001_SM_10006detail9transform16transform_kernelINS2_10policy_hubILb1EN4cuda3std3__45tupleIJN6thrust24THRUST_300001_SM_1000_NS17counting_iteratorIiNSA_11use_defaultESC_SC_EEEEEE10policy1000Ei10raw_accessNSA_6detail15normal_iteratorINSA_10device_ptrIdEEEEJSD_EEEvT0_iT1_T2_DpNS2_10kernel_argIT3_EE,"ax",@progbits
	.align	128
        .global         _ZN3cub18CUB_300001_SM_10006detail9transform16transform_kernelINS2_10policy_hubILb1EN4cuda3std3__45tupleIJN6thrust24THRUST_300001_SM_1000_NS17counting_iteratorIiNSA_11use_defaultESC_SC_EEEEEE10policy1000Ei10raw_accessNSA_6detail15normal_iteratorINSA_10device_ptrIdEEEEJSD_EEEvT0_iT1_T2_DpNS2_10kernel_argIT3_EE
        .type           _ZN3cub18CUB_300001_SM_10006detail9transform16transform_kernelINS2_10policy_hubILb1EN4cuda3std3__45tupleIJN6thrust24THRUST_300001_SM_1000_NS17counting_iteratorIiNSA_11use_defaultESC_SC_EEEEEE10policy1000Ei10raw_accessNSA_6detail15normal_iteratorINSA_10device_ptrIdEEEEJSD_EEEvT0_iT1_T2_DpNS2_10kernel_argIT3_EE,@function
        .size           _ZN3cub18CUB_300001_SM_10006detail9transform16transform_kernelINS2_10policy_hubILb1EN4cuda3std3__45tupleIJN6thrust24THRUST_300001_SM_1000_NS17counting_iteratorIiNSA_11use_defaultESC_SC_EEEEEE10policy1000Ei10raw_accessNSA_6detail15normal_iteratorINSA_10device_ptrIdEEEEJSD_EEEvT0_iT1_T2_DpNS2_10kernel_argIT3_EE,(.L_x_263 - _ZN3cub18CUB_300001_SM_10006detail9transform16transform_kernelINS2_10policy_hubILb1EN4cuda3std3__45tupleIJN6thrust24THRUST_300001_SM_1000_NS17counting_iteratorIiNSA_11use_defaultESC_SC_EEEEEE10policy1000Ei10raw_accessNSA_6detail15normal_iteratorINSA_10device_ptrIdEEEEJSD_EEEvT0_iT1_T2_DpNS2_10kernel_argIT3_EE)
        .other          _ZN3cub18CUB_300001_SM_10006detail9transform16transform_kernelINS2_10policy_hubILb1EN4cuda3std3__45tupleIJN6thrust24THRUST_300001_SM_1000_NS17counting_iteratorIiNSA_11use_defaultESC_SC_EEEEEE10policy1000Ei10raw_accessNSA_6detail15normal_iteratorINSA_10device_ptrIdEEEEJSD_EEEvT0_iT1_T2_DpNS2_10kernel_argIT3_EE,@"STO_CUDA_ENTRY STV_DEFAULT"
_ZN3cub18CUB_300001_SM_10006detail9transform16transform_kernelINS2_10policy_hubILb1EN4cuda3std3__45tupleIJN6thrust24THRUST_300001_SM_1000_NS17counting_iteratorIiNSA_11use_defaultESC_SC_EEEEEE10policy1000Ei10raw_accessNSA_6detail15normal_iteratorINSA_10device_ptrIdEEEEJSD_EEEvT0_iT1_T2_DpNS2_10kernel_argIT3_EE:
.text._ZN3cub18CUB_300001_SM_10006detail9transform16transform_kernelINS2_10policy_hubILb1EN4cuda3std3__45tupleIJN6thrust24THRUST_300001_SM_1000_NS17counting_iteratorIiNSA_11use_defaultESC_SC_EEEEEE10policy1000Ei10raw_accessNSA_6detail15normal_iteratorINSA_10device_ptrIdEEEEJSD_EEEvT0_iT1_T2_DpNS2_10kernel_argIT3_EE:
[----:B------:R-:W-:Y:S08]  /*0000*/  LDC R1, c[0x0][0x37c] ;  /* 0x0000df00ff017b82 */ /* 0x000ff00000000800 */
[----:B------:R-:W0:Y:S01]  /*0010*/  S2UR UR5, SR_CTAID.X ;  /* 0x00000000000579c3 */ /* 0x000e220000002500 */
[----:B------:R-:W1:Y:S01]  /*0020*/  LDCU.64 UR8, c[0x0][0x380] ;  /* 0x00007000ff0877ac */ /* 0x000e620008000a00 */
[----:B------:R-:W-:Y:S01]  /*0030*/  IMAD.MOV.U32 R0, RZ, RZ, 0x41dfffff ;  /* 0x41dfffffff007424 */ /* 0x000fe200078e00ff */
[----:B------:R-:W2:Y:S01]  /*0040*/  LDCU UR15, c[0x0][0x398] ;  /* 0x00007300ff0f77ac */ /* 0x000ea20008000800 */
[----:B------:R-:W3:Y:S01]  /*0050*/  LDCU.64 UR6, c[0x0][0x390] ;  /* 0x00007200ff0677ac */ /* 0x000ee20008000a00 */
[----:B------:R-:W4:Y:S01]  /*0060*/  LDCU.64 UR12, c[0x0][0x358] ;  /* 0x00006b00ff0c77ac */ /* 0x000f220008000a00 */
[----:B------:R-:W-:Y:S01]  /*0070*/  UMOV UR14, 0xff800000 ;  /* 0xff800000000e7882 */ /* 0x000fe20000000000 */
[----:B-1----:R-:W-:-:S04]  /*0080*/  USHF.L.U32 UR10, UR9, 0x7, URZ ;  /* 0x00000007090a7899 */ /* 0x002fc800080006ff */
[----:B0-----:R-:W-:-:S04]  /*0090*/  UIMAD UR5, UR10, UR5, URZ ;  /* 0x000000050a0572a4 */ /* 0x001fc8000f8e02ff */
[----:B------:R-:W-:Y:S02]  /*00a0*/  UIADD3 UR4, UPT, UPT, -UR5, UR8, URZ ;  /* 0x0000000805047290 */ /* 0x000fe4000fffe1ff */
[----:B--2---:R-:W-:Y:S02]  /*00b0*/  UIADD3 UR11, UPT, UPT, UR5, UR15, URZ ;  /* 0x0000000f050b7290 */ /* 0x004fe4000fffe0ff */
[----:B------:R-:W-:Y:S02]  /*00c0*/  UISETP.LT.AND UP0, UPT, UR10, UR4, UPT ;  /* 0x000000040a00728c */ /* 0x000fe4000bf01270 */
[----:B---3--:R-:W-:Y:S02]  /*00d0*/  UIMAD.WIDE UR6, UR5, 0x8, UR6 ;  /* 0x00000008050678a5 */ /* 0x008fe4000f8e0206 */
[----:B------:R-:W-:Y:S02]  /*00e0*/  USEL UR8, UR10, UR4, UP0 ;  /* 0x000000040a087287 */ /* 0x000fe40008000000 */
[----:B------:R-:W-:-:S09]  /*00f0*/  UISETP.GT.AND UP0, UPT, UR10, UR4, UPT ;  /* 0x000000040a00728c */ /* 0x000fd2000bf04270 */
[----:B----4-:R-:W-:Y:S05]  /*0100*/  BRA.U UP0, `(.L_x_220) ;  /* 0x0000001100607547 */ /* 0x010fea000b800000 */
        /* <DEDUP_REMOVED lines=17> */
.L_x_230:
[C---:B0-----:R-:W-:Y:S01]  /*0220*/  IMAD.HI.U32 R2, R21.reuse, 0x3, RZ ;  /* 0x0000000315027827 */ /* 0x041fe200078e00ff */
[----:B------:R-:W-:Y:S03]  /*0230*/  BSSY.RECONVERGENT B1, `(.L_x_222) ;  /* 0x000002c000017945 */ /* 0x000fe60003800200 */
[----:B------:R-:W-:Y:S02]  /*0240*/  IMAD.IADD R3, R21, 0x1, -R2 ;  /* 0x0000000115037824 */ /* 0x000fe400078e0a02 */
[----:B------:R-:W-:-:S03]  /*0250*/  IMAD.MOV.U32 R5, RZ, RZ, 0x41dfffff ;  /* 0x41dfffffff057424 */ /* 0x000fc600078e00ff */
        /* <DEDUP_REMOVED lines=26> */
[----:B------:R-:W-:Y:S01]  /*0400*/  DFMA R26, R10, R4, R26 ;  /* 0x000000040a1a722b */ /* 0x000fe2000000001a */
[----:B------:R-:W-:-:S05]  /*0410*/  IMAD.HI.U32 R5, R22, 0x3, RZ ;  /* 0x0000000316057827 */ /* 0x000fca00078e00ff */
[----:B------:R-:W-:-:S04]  /*0420*/  IADD3 R4, PT, PT, -R5, R22, RZ ;  /* 0x0000001605047210 */ /* 0x000fc80007ffe1ff */
[----:B------:R-:W-:Y:S01]  /*0430*/  FFMA R6, RZ, 27.999998092651367188, R27 ;  /* 0x41dfffffff067823 */ /* 0x000fe2000000001b */
[----:B------:R-:W-:-:S04]  /*0440*/  LEA.HI R4, R4, R5, RZ, 0x1f ;  /* 0x0000000504047211 */ /* 0x000fc800078ff8ff */
[----:B------:R-:W-:Y:S02]  /*0450*/  FSETP.GT.AND P0, PT, |R6|, 1.469367938527859385e-39, PT ;  /* 0x001000000600780b */ /* 0x000fe40003f04200 */
[----:B------:R-:W-:-:S05]  /*0460*/  SHF.R.U32.HI R5, RZ, 0x1e, R4 ;  /* 0x0000001eff057819 */ /* 0x000fca0000011604 */
[----:B------:R-:W-:-:S06]  /*0470*/  IMAD R24, R5, -0x7fffffff, R22 ;  /* 0x8000000105187824 */ /* 0x000fcc00078e0216 */
[----:B------:R-:W-:Y:S05]  /*0480*/  @P0 BRA P1, `(.L_x_223) ;  /* 0x0000000000180947 */ /* 0x000fea0000800000 */
[----:B------:R-:W-:Y:S01]  /*0490*/  IMAD.MOV.U32 R11, RZ, RZ, R2 ;  /* 0x000000ffff0b7224 */ /* 0x000fe200078e0002 */
[----:B------:R-:W-:Y:S01]  /*04a0*/  MOV R2, 0x4d0 ;  /* 0x000004d000027802 */ /* 0x000fe20000000f00 */
[----:B------:R-:W-:-:S07]  /*04b0*/  IMAD.MOV.U32 R10, RZ, RZ, R3 ;  /* 0x000000ffff0a7224 */ /* 0x000fce00078e0003 */
[----:B-1----:R-:W-:Y:S05]  /*04c0*/  CALL.REL.NOINC `($__internal_1_$__cuda_sm20_div_rn_f64_full) ;  /* 0x0000001c00fc7944 */ /* 0x002fea0003c00000 */
[----:B------:R-:W-:Y:S01]  /*04d0*/  IMAD.MOV.U32 R26, RZ, RZ, R3 ;  /* 0x000000ffff1a7224 */ /* 0x000fe200078e0003 */
[----:B------:R-:W-:-:S07]  /*04e0*/  MOV R27, R4 ;  /* 0x00000004001b7202 */ /* 0x000fce0000000f00 */
.L_x_223:
[----:B------:R-:W-:Y:S05]  /*04f0*/  BSYNC.RECONVERGENT B1 ;  /* 0x0000000000017941 */ /* 0x000fea0003800200 */
.L_x_222:
        /* <DEDUP_REMOVED lines=30> */
[----:B-1----:R-:W-:Y:S05]  /*06e0*/  CALL.REL.NOINC `($__internal_1_$__cuda_sm20_div_rn_f64_full) ;  /* 0x0000001c00747944 */ /* 0x002fea0003c00000 */
[----:B------:R-:W-:Y:S01]  /*06f0*/  IMAD.MOV.U32 R2, RZ, RZ, R3 ;  /* 0x000000ffff027224 */ /* 0x000fe200078e0003 */
[----:B------:R-:W-:-:S07]  /*0700*/  MOV R3, R4 ;  /* 0x0000000400037202 */ /* 0x000fce0000000f00 */
.L_x_225:
[----:B------:R-:W-:Y:S05]  /*0710*/  BSYNC.RECONVERGENT B1 ;  /* 0x0000000000017941 */ /* 0x000fea0003800200 */
.L_x_224:
[----:B------:R-:W-:Y:S01]  /*0720*/  VIMNMX.U32 R24, PT, PT, R24, 0x1, !PT ;  /* 0x0000000118187848 */ /* 0x000fe20007fe0000 */
[----:B------:R-:W0:Y:S01]  /*0730*/  MUFU.RCP64H R5, 2.14748262400000000000e+09 ;  /* 0x41dfffff00057908 */ /* 0x000e220000001800 */
[----:B------:R-:W-:Y:S01]  /*0740*/  IMAD.MOV.U32 R6, RZ, RZ, -0x800000 ;  /* 0xff800000ff067424 */ /* 0x000fe200078e00ff */
[----:B------:R-:W-:Y:S01]  /*0750*/  DMUL R14, R2, R2 ;  /* 0x00000002020e7228 */ /* 0x000fe20000000000 */
[----:B------:R-:W-:Y:S01]  /*0760*/  IMAD.MOV.U32 R7, RZ, RZ, 0x41dfffff ;  /* 0x41dfffffff077424 */ /* 0x000fe200078e00ff */
[----:B------:R-:W-:Y:S01]  /*0770*/  BSSY.RECONVERGENT B1, `(.L_x_226) ;  /* 0x0000026000017945 */ /* 0x000fe20003800200 */
[----:B------:R-:W-:-:S04]  /*0780*/  IMAD.HI.U32 R4, R24, 0x5e4789c9, RZ ;  /* 0x5e4789c918047827 */ /* 0x000fc800078e00ff */
        /* <DEDUP_REMOVED lines=12> */
[----:B------:R-:W-:Y:S01]  /*0850*/  @P0 IADD3 R23, PT, PT, -R13, RZ, RZ ;  /* 0x000000ff0d170210 */ /* 0x000fe20007ffe1ff */
[----:B------:R-:W-:-:S04]  /*0860*/  DSETP.GTU.AND P0, PT, R14, 1, PT ;  /* 0x3ff000000e00742a */ /* 0x000fc80003f0c000 */
[----:B------:R-:W-:Y:S01]  /*0870*/  IMAD.IADD R23, R24, 0x1, R23 ;  /* 0x0000000118177824 */ /* 0x000fe200078e0217 */
        /* <DEDUP_REMOVED lines=18> */
[----:B-1----:R-:W-:Y:S05]  /*09a0*/  CALL.REL.NOINC `($__internal_1_$__cuda_sm20_div_rn_f64_full) ;  /* 0x0000001800c47944 */ /* 0x002fea0003c00000 */
[----:B------:R-:W-:Y:S01]  /*09b0*/  IMAD.MOV.U32 R26, RZ, RZ, R3 ;  /* 0x000000ffff1a7224 */ /* 0x000fe200078e0003 */
[----:B------:R-:W-:-:S07]  /*09c0*/  MOV R27, R4 ;  /* 0x00000004001b7202 */ /* 0x000fce0000000f00 */
.L_x_227:
[----:B------:R-:W-:Y:S05]  /*09d0*/  BSYNC.RECONVERGENT B1 ;  /* 0x0000000000017941 */ /* 0x000fea0003800200 */
.L_x_226:
        /* <DEDUP_REMOVED lines=33> */
.L_x_229:
[----:B------:R-:W-:Y:S05]  /*0bf0*/  BSYNC.RECONVERGENT B1 ;  /* 0x0000000000017941 */ /* 0x000fea0003800200 */
.L_x_228:
        /* <DEDUP_REMOVED lines=13> */
.L_x_221:
[----:B0-----:R-:W0:Y:S02]  /*0cd0*/  LDC R2, c[0x0][0x384] ;  /* 0x0000e100ff027b82 */ /* 0x001e240000000800 */
[----:B0-----:R-:W-:-:S04]  /*0ce0*/  LOP3.LUT R2, R2, 0x1, RZ, 0xc0, !PT ;  /* 0x0000000102027812 */ /* 0x001fc800078ec0ff */
[----:B------:R-:W-:-:S13]  /*0cf0*/  ISETP.NE.U32.AND P0, PT, R2, 0x1, PT ;  /* 0x000000010200780c */ /* 0x000fda0003f05070 */
[----:B------:R-:W-:Y:S05]  /*0d00*/  @P0 EXIT ;  /* 0x000000000000094d */ /* 0x000fea0003800000 */
[----:B------:R-:W0:Y:S01]  /*0d10*/  LDCU UR5, c[0x0][0x388] ;  /* 0x00007100ff0577ac */ /* 0x000e220008000800 */
[----:B------:R-:W-:Y:S01]  /*0d20*/  VIADD R9, R8, UR4 ;  /* 0x0000000408097c36 */ /* 0x000fe20008000000 */
[----:B------:R-:W1:Y:S01]  /*0d30*/  MUFU.RCP64H R5, 2.14748262400000000000e+09 ;  /* 0x41dfffff00057908 */ /* 0x000e620000001800 */
[----:B------:R-:W-:Y:S02]  /*0d40*/  BSSY.RECONVERGENT B1, `(.L_x_231) ;  /* 0x0000029000017945 */ /* 0x000fe40003800200 */
[----:B------:R-:W-:-:S04]  /*0d50*/  VIADD R2, R9, UR11 ;  /* 0x0000000b09027c36 */ /* 0x000fc80008000000 */
        /* <DEDUP_REMOVED lines=19> */
[----:B------:R-:W-:-:S05]  /*0e90*/  @P0 IMAD.MOV R13, RZ, RZ, -R11 ;  /* 0x000000ffff0d0224 */ /* 0x000fca00078e0a0b */
[----:B------:R-:W-:Y:S02]  /*0ea0*/  IADD3 R8, PT, PT, R8, R13, RZ ;  /* 0x0000000d08087210 */ /* 0x000fe40007ffe0ff */
[----:B------:R-:W-:-:S03]  /*0eb0*/  DFMA R6, R4, R6, R4 ;  /* 0x000000060406722b */ /* 0x000fc60000000004 */
[----:B------:R-:W-:-:S05]  /*0ec0*/  VIADD R4, R8, 0xffffffff ;  /* 0xffffffff08047836 */ /* 0x000fca0000000000 */
        /* <DEDUP_REMOVED lines=13> */
[----:B------:R-:W-:Y:S05]  /*0fa0*/  CALL.REL.NOINC `($__internal_1_$__cuda_sm20_div_rn_f64_full) ;  /* 0x0000001400447944 */ /* 0x000fea0003c00000 */
[----:B------:R-:W-:Y:S01]  /*0fb0*/  MOV R20, R3 ;  /* 0x0000000300147202 */ /* 0x000fe20000000f00 */
[----:B------:R-:W-:-:S07]  /*0fc0*/  IMAD.MOV.U32 R21, RZ, RZ, R4 ;  /* 0x000000ffff157224 */ /* 0x000fce00078e0004 */
.L_x_232:
[----:B------:R-:W-:Y:S05]  /*0fd0*/  BSYNC.RECONVERGENT B1 ;  /* 0x0000000000017941 */ /* 0x000fea0003800200 */
.L_x_231:
        /* <DEDUP_REMOVED lines=33> */
.L_x_234:
[----:B------:R-:W-:Y:S05]  /*11f0*/  BSYNC.RECONVERGENT B1 ;  /* 0x0000000000017941 */ /* 0x000fea0003800200 */
.L_x_233:
[----:B------:R-:W-:Y:S01]  /*1200*/  DMUL R2, R2, R2 ;  /* 0x0000000202027228 */ /* 0x000fe20000000000 */
[----:B------:R-:W-:-:S07]  /*1210*/  IMAD.MOV.U32 R4, RZ, RZ, RZ ;  /* 0x000000ffff047224 */ /* 0x000fce00078e00ff */
[----:B------:R-:W-:-:S08]  /*1220*/  DFMA R2, R20, R20, R2 ;  /* 0x000000141402722b */ /* 0x000fd00000000002 */
[----:B------:R-:W-:Y:S01]  /*1230*/  DSETP.GTU.AND P0, PT, R2, 1, PT ;  /* 0x3ff000000200742a */ /* 0x000fe20003f0c000 */
[----:B------:R-:W-:-:S05]  /*1240*/  IMAD.MOV.U32 R2, RZ, RZ, 0x8 ;  /* 0x00000008ff027424 */ /* 0x000fca00078e00ff */
[----:B------:R-:W-:Y:S01]  /*1250*/  FSEL R5, RZ, 1.875, P0 ;  /* 0x3ff00000ff057808 */ /* 0x000fe20000000000 */
[----:B------:R-:W-:-:S05]  /*1260*/  IMAD.WIDE R2, R9, R2, UR6 ;  /* 0x0000000609027e25 */ /* 0x000fca000f8e0202 */
[----:B------:R-:W-:Y:S01]  /*1270*/  STG.E.64 desc[UR12][R2.64], R4 ;  /* 0x0000000402007986 */ /* 0x000fe2000c101b0c */
[----:B------:R-:W-:Y:S05]  /*1280*/  EXIT ;  /* 0x000000000000794d */ /* 0x000fea0003800000 */
.L_x_220:
        /* <DEDUP_REMOVED lines=9> */
[----:B------:R-:W-:Y:S01]  /*1320*/  MOV R21, UR15 ;  /* 0x0000000f00157c02 */ /* 0x000fe20008000f00 */
[--C-:B0-----:R-:W-:Y:S01]  /*1330*/  IMAD.MOV.U32 R20, RZ, RZ, R8.reuse ;  /* 0x000000ffff147224 */ /* 0x101fe200078e0008 */
[----:B------:R-:W-:Y:S02]  /*1340*/  ULOP3.LUT UR4, UR9, 0x7ffffffe, URZ, 0xc0, !UPT ;  /* 0x7ffffffe09047892 */ /* 0x000fe4000f8ec0ff */
[----:B------:R-:W-:Y:S02]  /*1350*/  IADD3 R21, PT, PT, R21, UR5, R8 ;  /* 0x0000000515157c10 */ /* 0x000fe4000fffe008 */
[----:B------:R-:W-:-:S03]  /*1360*/  UIADD3 UR4, UPT, UPT, -UR4, URZ, URZ ;  /* 0x000000ff04047290 */ /* 0x000fc6000fffe1ff */
[C---:B------:R-:W-:Y:S02]  /*1370*/  VIADD R22, R21.reuse, 0x80 ;  /* 0x0000008015167836 */ /* 0x040fe40000000000 */
[----:B--2---:R-:W-:Y:S02]  /*1380*/  IMAD R21, R21, UR16, RZ ;  /* 0x0000001015157c24 */ /* 0x004fe4000f8e02ff */
[----:B------:R-:W-:-:S07]  /*1390*/  IMAD R22, R22, UR16, RZ ;  /* 0x0000001016167c24 */ /* 0x000fce000f8e02ff */
.L_x_248:
[C---:B------:R-:W-:Y:S01]  /*13a0*/  ISETP.GE.AND P0, PT, R20.reuse, UR8, PT ;  /* 0x0000000814007c0c */ /* 0x040fe2000bf06270 */
[----:B------:R-:W-:Y:S01]  /*13b0*/  UIADD3 UR4, UPT, UPT, UR4, 0x2, URZ ;  /* 0x0000000204047890 */ /* 0x000fe2000fffe0ff */
[----:B0-----:R-:W-:Y:S01]  /*13c0*/  IMAD.MOV.U32 R25, RZ, RZ, 0x8 ;  /* 0x00000008ff197424 */ /* 0x001fe200078e00ff */
[----:B------:R-:W-:Y:S02]  /*13d0*/  BSSY.RECONVERGENT B1, `(.L_x_236) ;  /* 0x0000055000017945 */ /* 0x000fe40003800200 */
[----:B------:R-:W-:Y:S01]  /*13e0*/  UISETP.NE.AND UP0, UPT, UR4, URZ, UPT ;  /* 0x000000ff0400728c */ /* 0x000fe2000bf05270 */
[----:B------:R-:W-:-:S07]  /*13f0*/  IMAD.WIDE R24, R20, R25, UR6 ;  /* 0x0000000614187e25 */ /* 0x000fce000f8e0219 */
[----:B------:R-:W-:Y:S05]  /*1400*/  @P0 BRA `(.L_x_237) ;  /* 0x0000000400440947 */ /* 0x000fea0003800000 */
[----:B------:R-:W-:Y:S01]  /*1410*/  IMAD.HI.U32 R2, R21, 0x3, RZ ;  /* 0x0000000315027827 */ /* 0x000fe200078e00ff */
        /* <DEDUP_REMOVED lines=37> */
[----:B------:R-:W-:Y:S01]  /*1670*/  MOV R26, R3 ;  /* 0x00000003001a7202 */ /* 0x000fe20000000f00 */
[----:B------:R-:W-:-:S07]  /*1680*/  IMAD.MOV.U32 R27, RZ, RZ, R4 ;  /* 0x000000ffff1b7224 */ /* 0x000fce00078e0004 */
.L_x_239:
[----:B------:R-:W-:Y:S05]  /*1690*/  BSYNC.RECONVERGENT B2 ;  /* 0x0000000000027941 */ /* 0x000fea0003800200 */
.L_x_238:
        /* <DEDUP_REMOVED lines=30> */
[----:B-1----:R-:W-:Y:S05]  /*1880*/  CALL.REL.NOINC `($__internal_1_$__cuda_sm20_div_rn_f64_full) ;  /* 0x0000000c000c7944 */ /* 0x002fea0003c00000 */
[----:B------:R-:W-:Y:S01]  /*1890*/  IMAD.MOV.U32 R2, RZ, RZ, R3 ;  /* 0x000000ffff027224 */ /* 0x000fe200078e0003 */
[----:B------:R-:W-:-:S07]  /*18a0*/  MOV R3, R4 ;  /* 0x0000000400037202 */ /* 0x000fce0000000f00 */
.L_x_241:
[----:B------:R-:W-:Y:S05]  /*18b0*/  BSYNC.RECONVERGENT B2 ;  /* 0x0000000000027941 */ /* 0x000fea0003800200 */
.L_x_240:
[----:B------:R-:W-:-:S08]  /*18c0*/  DMUL R2, R2, R2 ;  /* 0x0000000202027228 */ /* 0x000fd00000000000 */
[----:B------:R-:W-:-:S08]  /*18d0*/  DFMA R2, R26, R26, R2 ;  /* 0x0000001a1a02722b */ /* 0x000fd00000000002 */
[----:B------:R-:W-:Y:S01]  /*18e0*/  DSETP.GTU.AND P0, PT, R2, 1, PT ;  /* 0x3ff000000200742a */ /* 0x000fe20003f0c000 */
[----:B------:R-:W-:-:S05]  /*18f0*/  IMAD.MOV.U32 R2, RZ, RZ, RZ ;  /* 0x000000ffff027224 */ /* 0x000fca00078e00ff */
[----:B------:R-:W-:-:S05]  /*1900*/  FSEL R3, RZ, 1.875, P0 ;  /* 0x3ff00000ff037808 */ /* 0x000fca0000000000 */
[----:B------:R0:W-:Y:S03]  /*1910*/  STG.E.64 desc[UR12][R24.64], R2 ;  /* 0x0000000218007986 */ /* 0x0001e6000c101b0c */
.L_x_237:
[----:B------:R-:W-:Y:S05]  /*1920*/  BSYNC.RECONVERGENT B1 ;  /* 0x0000000000017941 */ /* 0x000fea0003800200 */
.L_x_236:
[----:B0-----:R-:W-:Y:S01]  /*1930*/  VIADD R2, R20, 0x80 ;  /* 0x0000008014027836 */ /* 0x001fe20000000000 */
[----:B------:R-:W-:Y:S04]  /*1940*/  BSSY.RECONVERGENT B1, `(.L_x_242) ;  /* 0x0000054000017945 */ /* 0x000fe80003800200 */
[----:B------:R-:W-:-:S13]  /*1950*/  ISETP.GE.AND P0, PT, R2, UR8, PT ;  /* 0x0000000802007c0c */ /* 0x000fda000bf06270 */
[----:B------:R-:W-:Y:S05]  /*1960*/  @P0 BRA `(.L_x_243) ;  /* 0x0000000400440947 */ /* 0x000fea0003800000 */
[----:B------:R-:W-:Y:S01]  /*1970*/  IMAD.HI.U32 R3, R22, 0x3, RZ ;  /* 0x0000000316037827 */ /* 0x000fe200078e00ff */
[----:B------:R-:W-:Y:S03]  /*1980*/  BSSY.RECONVERGENT B2, `(.L_x_244) ;  /* 0x0000027000027945 */ /* 0x000fe60003800200 */
[----:B------:R-:W-:Y:S01]  /*1990*/  IMAD.MOV.U32 R5, RZ, RZ, 0x41dfffff ;  /* 0x41dfffffff057424 */ /* 0x000fe200078e00ff */
[----:B------:R-:W-:-:S04]  /*19a0*/  IADD3 R2, PT, PT, -R3, R22, RZ ;  /* 0x0000001603027210 */ /* 0x000fc80007ffe1ff */
[----:B------:R-:W-:-:S04]  /*19b0*/  LEA.HI R2, R2, R3, RZ, 0x1f ;  /* 0x0000000302027211 */ /* 0x000fc800078ff8ff */
[----:B------:R-:W-:-:S05]  /*19c0*/  SHF.R.U32.HI R3, RZ, 0x1e, R2 ;  /* 0x0000001eff037819 */ /* 0x000fca0000011602 */
[----:B------:R-:W-:-:S05]  /*19d0*/  IMAD R3, R3, -0x7fffffff, R22 ;  /* 0x8000000103037824 */ /* 0x000fca00078e0216 */
[----:B------:R-:W-:Y:S02]  /*19e0*/  VIMNMX.U32 R2, PT, PT, R3, 0x1, !PT ;  /* 0x0000000103027848 */ /* 0x000fe40007fe0000 */
[----:B------:R-:W0:Y:S03]  /*19f0*/  MUFU.RCP64H R3, 2.14748262400000000000e+09 ;  /* 0x41dfffff00037908 */ /* 0x000e260000001800 */
[----:B------:R-:W-:-:S05]  /*1a00*/  IMAD.HI.U32 R4, R2, 0x5e4789c9, RZ ;  /* 0x5e4789c902047827 */ /* 0x000fca00078e00ff */
[----:B------:R-:W-:Y:S01]  /*1a10*/  SHF.R.U32.HI R7, RZ, 0xe, R4 ;  /* 0x0000000eff077819 */ /* 0x000fe20000011604 */
[----:B------:R-:W-:-:S04]  /*1a20*/  IMAD.MOV.U32 R4, RZ, RZ, -0x800000 ;  /* 0xff800000ff047424 */ /* 0x000fc800078e00ff */
[C---:B------:R-:W-:Y:S02]  /*1a30*/  IMAD R2, R7.reuse, -0xadc8, R2 ;  /* 0xffff523807027824 */ /* 0x040fe400078e0202 */
[----:B------:R-:W-:Y:S02]  /*1a40*/  IMAD R10, R7, 0xd47, RZ ;  /* 0x00000d47070a7824 */ /* 0x000fe400078e02ff */
[----:B------:R-:W-:Y:S01]  /*1a50*/  IMAD R23, R2, 0xbc8f, RZ ;  /* 0x0000bc8f02177824 */ /* 0x000fe200078e02ff */
[----:B------:R-:W-:Y:S02]  /*1a60*/  MOV R2, 0x1 ;  /* 0x0000000100027802 */ /* 0x000fe40000000f00 */
[----:B------:R-:W-:Y:S02]  /*1a70*/  LOP3.LUT R12, R10, 0x7fffffff, RZ, 0x3c, !PT ;  /* 0x7fffffff0a0c7812 */ /* 0x000fe400078e3cff */
[----:B------:R-:W-:Y:S02]  /*1a80*/  ISETP.GE.U32.AND P0, PT, R23, R10, PT ;  /* 0x0000000a1700720c */ /* 0x000fe40003f06070 */
[----:B0-----:R-:W-:-:S08]  /*1a90*/  DFMA R6, R2, -R4, 1 ;  /* 0x3ff000000206742b */ /* 0x001fd00000000804 */
[----:B------:R-:W-:-:S03]  /*1aa0*/  DFMA R6, R6, R6, R6 ;  /* 0x000000060606722b */ /* 0x000fc60000000006 */
[----:B------:R-:W-:-:S04]  /*1ab0*/  @P0 IMAD.MOV R12, RZ, RZ, -R10 ;  /* 0x000000ffff0c0224 */ /* 0x000fc800078e0a0a */
[----:B------:R-:W-:Y:S01]  /*1ac0*/  IMAD.IADD R23, R23, 0x1, R12 ;  /* 0x0000000117177824 */ /* 0x000fe200078e020c */
[----:B------:R-:W-:-:S04]  /*1ad0*/  DFMA R6, R2, R6, R2 ;  /* 0x000000060206722b */ /* 0x000fc80000000002 */
[----:B------:R-:W-:-:S04]  /*1ae0*/  IADD3 R2, PT, PT, R23, -0x1, RZ ;  /* 0xffffffff17027810 */ /* 0x000fc80007ffe0ff */
        /* <DEDUP_REMOVED lines=16> */
.L_x_245:
[----:B------:R-:W-:Y:S05]  /*1bf0*/  BSYNC.RECONVERGENT B2 ;  /* 0x0000000000027941 */ /* 0x000fea0003800200 */
.L_x_244:
        /* <DEDUP_REMOVED lines=33> */
.L_x_247:
[----:B------:R-:W-:Y:S05]  /*1e10*/  BSYNC.RECONVERGENT B2 ;  /* 0x0000000000027941 */ /* 0x000fea0003800200 */
.L_x_246:
[----:B------:R-:W-:-:S08]  /*1e20*/  DMUL R2, R2, R2 ;  /* 0x0000000202027228 */ /* 0x000fd00000000000 */
[----:B------:R-:W-:-:S08]  /*1e30*/  DFMA R2, R26, R26, R2 ;  /* 0x0000001a1a02722b */ /* 0x000fd00000000002 */
[----:B------:R-:W-:Y:S01]  /*1e40*/  DSETP.GTU.AND P0, PT, R2, 1, PT ;  /* 0x3ff000000200742a */ /* 0x000fe20003f0c000 */
[----:B------:R-:W-:-:S05]  /*1e50*/  IMAD.MOV.U32 R2, RZ, RZ, RZ ;  /* 0x000000ffff027224 */ /* 0x000fca00078e00ff */
[----:B------:R-:W-:-:S05]  /*1e60*/  FSEL R3, RZ, 1.875, P0 ;  /* 0x3ff00000ff037808 */ /* 0x000fca0000000000 */
[----:B------:R0:W-:Y:S03]  /*1e70*/  STG.E.64 desc[UR12][R24.64+0x400], R2 ;  /* 0x0004000218007986 */ /* 0x0001e6000c101b0c */
.L_x_243:
[----:B------:R-:W-:Y:S05]  /*1e80*/  BSYNC.RECONVERGENT B1 ;  /* 0x0000000000017941 */ /* 0x000fea0003800200 */
.L_x_242:
[----:B------:R-:W-:Y:S01]  /*1e90*/  VIADD R20, R20, 0x100 ;  /* 0x0000010014147836 */ /* 0x000fe20000000000 */
[C---:B-1----:R-:W-:Y:S01]  /*1ea0*/  LEA R22, R9.reuse, R22, 0x8 ;  /* 0x0000001609167211 */ /* 0x042fe200078e40ff */
[----:B------:R-:W-:Y:S01]  /*1eb0*/  IMAD R21, R9, 0x100, R21 ;  /* 0x0000010009157824 */ /* 0x000fe200078e0215 */
[----:B------:R-:W-:Y:S06]  /*1ec0*/  BRA.U UP0, `(.L_x_248) ;  /* 0xfffffff500347547 */ /* 0x000fec000b83ffff */
[----:B------:R-:W-:-:S12]  /*1ed0*/  ULOP3.LUT UR4, UR10, 0xffffff00, URZ, 0xc0, !UPT ;  /* 0xffffff000a047892 */ /* 0x000fd8000f8ec0ff */
.L_x_235:
        /* <DEDUP_REMOVED lines=8> */
[----:B------:R-:W-:Y:S01]  /*1f60*/  IADD3 R2, PT, PT, R9, UR11, RZ ;  /* 0x0000000b09027c10 */ /* 0x000fe2000fffe0ff */
[----:B------:R-:W1:Y:S01]  /*1f70*/  MUFU.RCP64H R5, 2.14748262400000000000e+09 ;  /* 0x41dfffff00057908 */ /* 0x000e620000001800 */
[----:B------:R-:W-:Y:S03]  /*1f80*/  BSSY.RECONVERGENT B1, `(.L_x_249) ;  /* 0x0000028000017945 */ /* 0x000fe60003800200 */
        /* <DEDUP_REMOVED lines=36> */
[----:B------:R-:W-:Y:S05]  /*21d0*/  CALL.REL.NOINC `($__internal_1_$__cuda_sm20_div_rn_f64_full) ;  /* 0x0000000000b87944 */ /* 0x000fea0003c00000 */
[----:B------:R-:W-:Y:S02]  /*21e0*/  IMAD.MOV.U32 R20, RZ, RZ, R3 ;  /* 0x000000ffff147224 */ /* 0x000fe400078e0003 */
[----:B------:R-:W-:-:S07]  /*21f0*/  IMAD.MOV.U32 R21, RZ, RZ, R4 ;  /* 0x000000ffff157224 */ /* 0x000fce00078e0004 */
.L_x_250:
[----:B------:R-:W-:Y:S05]  /*2200*/  BSYNC.RECONVERGENT B1 ;  /* 0x0000000000017941 */ /* 0x000fea0003800200 */
.L_x_249:
        /* <DEDUP_REMOVED lines=33> */
.L_x_252:
[----:B------:R-:W-:Y:S05]  /*2420*/  BSYNC.RECONVERGENT B1 ;  /* 0x0000000000017941 */ /* 0x000fea0003800200 */
.L_x_251:
        /* <DEDUP_REMOVED lines=9> */
        .weak           $__internal_1_$__cuda_sm20_div_rn_f64_full
        .type           $__internal_1_$__cuda_sm20_div_rn_f64_full,@function
        .size           $__internal_1_$__cuda_sm20_div_rn_f64_full,(.L_x_263 - $__internal_1_$__cuda_sm20_div_rn_f64_full)
$__internal_1_$__cuda_sm20_div_rn_f64_full:
        /* <DEDUP_REMOVED lines=72> */
.L_x_254:
        /* <DEDUP_REMOVED lines=17> */
.L_x_257:
[----:B------:R-:W-:-:S04]  /*2a50*/  LOP3.LUT R28, R13, 0x80000, RZ, 0xfc, !PT ;  /* 0x000800000d1c7812 */ /* 0x000fc800078efcff */
[----:B------:R-:W-:Y:S01]  /*2a60*/  MOV R29, R28 ;  /* 0x0000001c001d7202 */ /* 0x000fe20000000f00 */
[----:B------:R-:W-:Y:S01]  /*2a70*/  IMAD.MOV.U32 R28, RZ, RZ, R12 ;  /* 0x000000ffff1c7224 */ /* 0x000fe200078e000c */
[----:B------:R-:W-:Y:S06]  /*2a80*/  BRA `(.L_x_255) ;  /* 0x00000000000c7947 */ /* 0x000fec0003800000 */
.L_x_256:
[----:B------:R-:W-:-:S05]  /*2a90*/  LOP3.LUT R28, R11, 0x80000, RZ, 0xfc, !PT ;  /* 0x000800000b1c7812 */ /* 0x000fca00078efcff */
[----:B------:R-:W-:Y:S01]  /*2aa0*/  IMAD.MOV.U32 R29, RZ, RZ, R28 ;  /* 0x000000ffff1d7224 */ /* 0x000fe200078e001c */
[----:B------:R-:W-:-:S07]  /*2ab0*/  MOV R28, R10 ;  /* 0x0000000a001c7202 */ /* 0x000fce0000000f00 */
.L_x_255:
[----:B------:R-:W-:Y:S05]  /*2ac0*/  BSYNC.RECONVERGENT B0 ;  /* 0x0000000000007941 */ /* 0x000fea0003800200 */
.L_x_253:
[----:B------:R-:W-:Y:S01]  /*2ad0*/  MOV R6, R2 ;  /* 0x0000000200067202 */ /* 0x000fe20000000f00 */
[----:B------:R-:W-:Y:S02]  /*2ae0*/  IMAD.MOV.U32 R7, RZ, RZ, 0x0 ;  /* 0x00000000ff077424 */ /* 0x000fe400078e00ff */
[----:B------:R-:W-:Y:S02]  /*2af0*/  IMAD.MOV.U32 R3, RZ, RZ, R28 ;  /* 0x000000ffff037224 */ /* 0x000fe400078e001c */
[----:B------:R-:W-:Y:S01]  /*2b00*/  IMAD.MOV.U32 R4, RZ, RZ, R29 ;  /* 0x000000ffff047224 */ /* 0x000fe200078e001d */
[----:B------:R-:W-:Y:S06]  /*2b10*/  RET.REL.NODEC R6 `(_ZN3cub18CUB_300001_SM_10006detail9transform16transform_kernelINS2_10policy_hubILb1EN4cuda3std3__45tupleIJN6thrust24THRUST_300001_SM_1000_NS17counting_iteratorIiNSA_11use_defaultESC_SC_EEEEEE10policy1000Ei10raw_accessNSA_6detail15normal_iteratorINSA_10device_ptrIdEEEEJSD_EEEvT0_iT1_T2_DpNS2_10kernel_argIT3_EE) ;  /* 0xffffffd406387950 */ /* 0x000fec0003c3ffff */
.L_x_258:
        /* <DEDUP_REMOVED lines=14> */
.L_x_263:


//--------------------- .text._ZN3cub18CUB_300001_SM_10006detail8for_each13static_kernelINS2_12policy_hub_t12policy_500_tEmN6thrust24THRUST_300001_SM_1000_NS8cuda_cub20__uninitialized_fill7functorINS7_10device_ptrIdEEdEEEEvT0_T1_ --------------------------
	.section	.text._ZN3cub18CUB_300001_SM_10006detail8for_each13static_kernelINS2_12policy_hub_t12policy_500_tEmN6thrust24THRUST_300001_SM_1000_NS8cuda_cub20__uninitialized_fill7functorINS7_10device_ptrIdEEdEEEEvT0_T1_,"ax",@progbits
	.align	128
        .global         _ZN3cub18CUB_300001_SM_10006detail8for_each13static_kernelINS2_12policy_hub_t12policy_500_tEmN6thrust24THRUST_300001_SM_1000_NS8cuda_cub20__uninitialized_fill7functorINS7_10device_ptrIdEEdEEEEvT0_T1_
        .type           _ZN3cub18CUB_300001_SM_10006detail8for_each13static_kernelINS2_12policy_hub_t12policy_500_tEmN6thrust24THRUST_300001_SM_1000_NS8cuda_cub20__uninitialized_fill7functorINS7_10device_ptrIdEEdEEEEvT0_T1_,@function
        .size           _ZN3cub18CUB_300001_SM_10006detail8for_each13static_kernelINS2_12policy_hub_t12policy_500_tEmN6thrust24THRUST_300001_SM_1000_NS8cuda_cub20__uninitialized_fill7functorINS7_10device_ptrIdEEdEEEEvT0_T1_,(.L_x_272 - _ZN3cub18CUB_300001_SM_10006detail8for_each13static_kernelINS2_12policy_hub_t12policy_500_tEmN6thrust24THRUST_300001_SM_1000_NS8cuda_cub20__uninitialized_fill7functorINS7_10device_ptrIdEEdEEEEvT0_T1_)
        .other          _ZN3cub18CUB_300001_SM_10006detail8for_each13static_kernelINS2_12policy_hub_t12policy_500_tEmN6thrust24THRUST_300001_SM_1000_NS8cuda_cub20__uninitialized_fill7functorINS7_10device_ptrIdEEdEEEEvT0_T1_,@"STO_CUDA_ENTRY STV_DEFAULT"
_ZN3cub18CUB_300001_SM_10006detail8for_each13static_kernelINS2_12policy_hub_t12policy_500_tEmN6thrust24THRUST_300001_SM_1000_NS8cuda_cub20__uninitialized_fill7functorINS7_10device_ptrIdEEdEEEEvT0_T1_:
.text._ZN3cub18CUB_300001_SM_10006detail8for_each13static_kernelINS2_12policy_hub_t12policy_500_tEmN6thrust24THRUST_300001_SM_1000_NS8cuda_cub20__uninitialized_fill7functorINS7_10device_ptrIdEEdEEEEvT0_T1_:
[----:B------:R-:W-:Y:S08]  /*0000*/  LDC R1, c[0x0][0x37c] ;  /* 0x0000df00ff017b82 */ /* 0x000ff00000000800 */
[----:B------:R-:W0:Y:S01]  /*0010*/  S2UR UR4, SR_CTAID.X ;  /* 0x00000000000479c3 */ /* 0x000e220000002500 */
[----:B------:R-:W1:Y:S01]  /*0020*/  LDCU.64 UR6, c[0x0][0x380] ;  /* 0x00007000ff0677ac */ /* 0x000e620008000a00 */
[----:B------:R-:W2:Y:S01]  /*0030*/  LDCU.64 UR8, c[0x0][0x358] ;  /* 0x00006b00ff0877ac */ /* 0x000ea20008000a00 */
[----:B0-----:R-:W-:-:S04]  /*0040*/  UIMAD.WIDE.U32 UR4, UR4, 0x200, URZ ;  /* 0x00000200040478a5 */ /* 0x001fc8000f8e00ff */
[----:B-1----:R-:W-:-:S04]  /*0050*/  UIADD3 UR6, UP0, UPT, -UR4, UR6, URZ ;  /* 0x0000000604067290 */ /* 0x002fc8000ff1e1ff */
[----:B------:R-:W-:Y:S02]  /*0060*/  UIADD3.X UR7, UPT, UPT, ~UR5, UR7, URZ, UP0, !UPT ;  /* 0x0000000705077290 */ /* 0x000fe400087fe5ff */
[----:B------:R-:W-:-:S04]  /*0070*/  UISETP.GE.U32.AND UP0, UPT, UR6, 0x200, UPT ;  /* 0x000002000600788c */ /* 0x000fc8000bf06070 */
[----:B------:R-:W-:-:S09]  /*0080*/  UISETP.GE.U32.AND.EX UP0, UPT, UR7, URZ, UPT, UP0 ;  /* 0x000000ff0700728c */ /* 0x000fd2000bf06100 */
[----:B--2---:R-:W-:Y:S05]  /*0090*/  BRA.U !UP0, `(.L_x_259) ;  /* 0x0000000108287547 */ /* 0x004fea000b800000 */
[----:B------:R-:W0:Y:S01]  /*00a0*/  S2R R0, SR_TID.X ;  /* 0x0000000000007919 */ /* 0x000e220000002100 */
[----:B------:R-:W1:Y:S01]  /*00b0*/  LDCU.64 UR6, c[0x0][0x388] ;  /* 0x00007100ff0677ac */ /* 0x000e620008000a00 */
[----:B------:R-:W2:Y:S01]  /*00c0*/  LDC.64 R4, c[0x0][0x390] ;  /* 0x0000e400ff047b82 */ /* 0x000ea20000000a00 */
[----:B0-----:R-:W-:-:S05]  /*00d0*/  IADD3 R0, P0, PT, R0, UR4, RZ ;  /* 0x0000000400007c10 */ /* 0x001fca000ff1e0ff */
[----:B------:R-:W-:Y:S01]  /*00e0*/  IMAD.X R3, RZ, RZ, UR5, P0 ;  /* 0x00000005ff037e24 */ /* 0x000fe200080e06ff */
[----:B-1----:R-:W-:-:S04]  /*00f0*/  LEA R2, P0, R0, UR6, 0x3 ;  /* 0x0000000600027c11 */ /* 0x002fc8000f8018ff */
[----:B------:R-:W-:-:S05]  /*0100*/  LEA.HI.X R3, R0, UR7, R3, 0x3, P0 ;  /* 0x0000000700037c11 */ /* 0x000fca00080f1c03 */
[----:B--2---:R-:W-:Y:S04]  /*0110*/  STG.E.64 desc[UR8][R2.64], R4 ;  /* 0x0000000402007986 */ /* 0x004fe8000c101b08 */
[----:B------:R-:W-:Y:S01]  /*0120*/  STG.E.64 desc[UR8][R2.64+0x800], R4 ;  /* 0x0008000402007986 */ /* 0x000fe2000c101b08 */
[----:B------:R-:W-:Y:S05]  /*0130*/  EXIT ;  /* 0x000000000000794d */ /* 0x000fea0003800000 */
.L_x_259:
[----:B------:R-:W0:Y:S01]  /*0140*/  S2R R0, SR_TID.X ;  /* 0x0000000000007919 */ /* 0x000e220000002100 */
[----:B------:R-:W-:Y:S01]  /*0150*/  IMAD.U32 R2, RZ, RZ, UR7 ;  /* 0x00000007ff027e24 */ /* 0x000fe2000f8e00ff */
[----:B------:R-:W1:Y:S01]  /*0160*/  LDCU.64 UR10, c[0x0][0x388] ;  /* 0x00007100ff0a77ac */ /* 0x000e620008000a00 */
[----:B------:R-:W-:Y:S01]  /*0170*/  IMAD.U32 R6, RZ, RZ, UR7 ;  /* 0x00000007ff067e24 */ /* 0x000fe2000f8e00ff */
[----:B0-----:R-:W-:-:S04]  /*0180*/  ISETP.LT.U32.AND P0, PT, R0, UR6, PT ;  /* 0x0000000600007c0c */ /* 0x001fc8000bf01070 */
[----:B------:R-:W-:Y:S01]  /*0190*/  ISETP.GT.U32.AND.EX P0, PT, R2, RZ, PT, P0 ;  /* 0x000000ff0200720c */ /* 0x000fe20003f04100 */
[C---:B------:R-:W-:Y:S01]  /*01a0*/  VIADD R2, R0.reuse, 0x100 ;  /* 0x0000010000027836 */ /* 0x040fe20000000000 */
[----:B------:R-:W-:-:S04]  /*01b0*/  IADD3 R0, P2, PT, R0, UR4, RZ ;  /* 0x0000000400007c10 */ /* 0x000fc8000ff5e0ff */
[----:B------:R-:W-:Y:S01]  /*01c0*/  ISETP.LT.U32.AND P1, PT, R2, UR6, PT ;  /* 0x0000000602007c0c */ /* 0x000fe2000bf21070 */
[----:B------:R-:W-:Y:S01]  /*01d0*/  IMAD.X R3, RZ, RZ, UR5, P2 ;  /* 0x00000005ff037e24 */ /* 0x000fe200090e06ff */
[----:B-1----:R-:W-:Y:S02]  /*01e0*/  LEA R2, P2, R0, UR10, 0x3 ;  /* 0x0000000a00027c11 */ /* 0x002fe4000f8418ff */
[----:B------:R-:W-:Y:S02]  /*01f0*/  ISETP.GT.U32.AND.EX P1, PT, R6, RZ, PT, P1 ;  /* 0x000000ff0600720c */ /* 0x000fe40003f24110 */
[----:B------:R-:W-:Y:S01]  /*0200*/  LEA.HI.X R3, R0, UR11, R3, 0x3, P2 ;  /* 0x0000000b00037c11 */ /* 0x000fe200090f1c03 */
[----:B------:R-:W0:Y:S04]  /*0210*/  @P0 LDC.64 R4, c[0x0][0x390] ;  /* 0x0000e400ff040b82 */ /* 0x000e280000000a00 */
[----:B0-----:R0:W-:Y:S06]  /*0220*/  @P0 STG.E.64 desc[UR8][R2.64], R4 ;  /* 0x0000000402000986 */ /* 0x0011ec000c101b08 */
[----:B------:R-:W-:Y:S05]  /*0230*/  @!P1 EXIT ;  /* 0x000000000000994d */ /* 0x000fea0003800000 */
[----:B0-----:R-:W0:Y:S02]  /*0240*/  LDC.64 R4, c[0x0][0x390] ;  /* 0x0000e400ff047b82 */ /* 0x001e240000000a00 */
[----:B0-----:R-:W-:Y:S01]  /*0250*/  STG.E.64 desc[UR8][R2.64+0x800], R4 ;  /* 0x0008000402007986 */ /* 0x001fe2000c101b08 */
[----:B------:R-:W-:Y:S05]  /*0260*/  EXIT ;  /* 0x000000000000794d */ /* 0x000fea0003800000 */
.L_x_260:
        /* <DEDUP_REMOVED lines=9> */
.L_x_272:


//--------------------- .text._ZN3cub18CUB_300001_SM_10006detail11EmptyKernelIvEEvv --------------------------
	.section	.text._ZN3cub18CUB_300001_SM_10006detail11EmptyKernelIvEEvv,"ax",@progbits
	.align	128
        .global         _ZN3cub18CUB_300001_SM_10006detail11EmptyKernelIvEEvv
        .type           _ZN3cub18CUB_300001_SM_10006detail11EmptyKernelIvEEvv,@function
        .size           _ZN3cub18CUB_300001_SM_10006detail11EmptyKernelIvEEvv,(.L_x_273 - _ZN3cub18CUB_300001_SM_10006detail11EmptyKernelIvEEvv)
        .other          _ZN3cub18CUB_300001_SM_10006detail11EmptyKernelIvEEvv,@"STO_CUDA_ENTRY STV_DEFAULT"
_ZN3cub18CUB_300001_SM_10006detail11EmptyKernelIvEEvv:
.text._ZN3cub18CUB_300001_SM_10006detail11EmptyKernelIvEEvv:
[----:B------:R-:W-:Y:S01]  /*0000*/  LDC R1, c[0x0][0x37c] ;  /* 0x0000df00ff017b82 */ /* 0x000fe20000000800 */
[----:B------:R-:W-:Y:S05]  /*0010*/  EXIT ;  /* 0x000000000000794d */ /* 0x000fea0003800000 */
.L_x_261:
        /* <DEDUP_REMOVED lines=14> */
.L_x_273:


//--------------------- .nv.shared._ZN3cub18CUB_300001_SM_10006detail6reduce28DeviceReduceSingleTileKernelINS2_10policy_hubIdyN4cuda3std3__44plusIdEEE10Policy1000EPdSC_iS9_ddNS7_10__identityEEEvT0_T1_T2_T3_T4_T6_ --------------------------
	.section	.nv.shared._ZN3cub18CUB_300001_SM_10006detail6reduce28DeviceReduceSingleTileKernelINS2_10policy_hubIdyN4cuda3std3__44plusIdEEE10Policy1000EPdSC_iS9_ddNS7_10__identityEEEvT0_T1_T2_T3_T4_T6_,"aw",@nobits
	.sectionflags	@""
	.align	8
.nv.shared._ZN3cub18CUB_300001_SM_10006detail6reduce28DeviceReduceSingleTileKernelINS2_10policy_hubIdyN4cuda3std3__44plusIdEEE10Policy1000EPdSC_iS9_ddNS7_10__identityEEEvT0_T1_T2_T3_T4_T6_:
	.zero		1176


//--------------------- .nv.shared.reserved.0     --------------------------
	.section	.nv.shared.reserved.0,"aw",@nobits
	.weak		__nv_reservedSMEM_offset_0_alias
	.size		__nv_reservedSMEM_offset_0_alias, 0, 64
	.other		__nv_reservedSMEM_offset_0_alias,@"STO_CUDA_RESERVED_SHARED STV_DEFAULT"
__nv_reservedSMEM_offset_0_alias:
	.zero		0
	.zero		64


//--------------------- .nv.global                --------------------------
	.section	.nv.global,"aw",@nobits
.nv.global:
	.type		_ZN30_INTERNAL_8765429d_4_k_cu_main6thrust24THRUST_300001_SM_1000_NS3seqE,@object
	.size		_ZN30_INTERNAL_8765429d_4_k_cu_main6thrust24THRUST_300001_SM_1000_NS3seqE,(_ZN30_INTERNAL_8765429d_4_k_cu_main4cuda3std3__48in_placeE - _ZN30_INTERNAL_8765429d_4_k_cu_main6thrust24THRUST_300001_SM_1000_NS3seqE)
_ZN30_INTERNAL_8765429d_4_k_cu_main6thrust24THRUST_300001_SM_1000_NS3seqE:
	.zero		1
	.type		_ZN30_INTERNAL_8765429d_4_k_cu_main4cuda3std3__48in_placeE,@object
	.size		_ZN30_INTERNAL_8765429d_4_k_cu_main4cuda3std3__48in_placeE,(_ZN30_INTERNAL_8765429d_4_k_cu_main4cuda3std6ranges3__45__cpo4sizeE - _ZN30_INTERNAL_8765429d_4_k_cu_main4cuda3std3__48in_placeE)
_ZN30_INTERNAL_8765429d_4_k_cu_main4cuda3std3__48in_placeE:
	.zero		1
	.type		_ZN30_INTERNAL_8765429d_4_k_cu_main4cuda3std6ranges3__45__cpo4sizeE,@object
	.size		_ZN30_INTERNAL_8765429d_4_k_cu_main4cuda3std6ranges3__45__cpo4sizeE,(_ZN30_INTERNAL_8765429d_4_k_cu_main6thrust24THRUST_300001_SM_1000_NS12placeholders2_3E - _ZN30_INTERNAL_8765429d_4_k_cu_main4cuda3std6ranges3__45__cpo4sizeE)
_ZN30_INTERNAL_8765429d_4_k_cu_main4cuda3std6ranges3__45__cpo4sizeE:
	.zero		1
	.type		_ZN30_INTERNAL_8765429d_4_k_cu_main6thrust24THRUST_300001_SM_1000_NS12placeholders2_3E,@object
	.size		_ZN30_INTERNAL_8765429d_4_k_cu_main6thrust24THRUST_300001_SM_1000_NS12placeholders2_3E,(_ZN30_INTERNAL_8765429d_4_k_cu_main4cuda3std3__45__cpo6cbeginE - _ZN30_INTERNAL_8765429d_4_k_cu_main6thrust24THRUST_300001_SM_1000_NS12placeholders2_3E)
_ZN30_INTERNAL_8765429d_4_k_cu_main6thrust24THRUST_300001_SM_1000_NS12placeholders2_3E:
	.zero		1
	.type		_ZN30_INTERNAL_8765429d_4_k_cu_main4cuda3std3__45__cpo6cbeginE,@object
	.size		_ZN30_INTERNAL_8765429d_4_k_cu_main4cuda3std3__45__cpo6cbeginE,(_ZN30_INTERNAL_8765429d_4_k_cu_main4cuda3std6ranges3__45__cpo6cbeginE - _ZN30_INTERNAL_8765429d_4_k_cu_main4cuda3std3__45__cpo6cbeginE)
_ZN30_INTERNAL_8765429d_4_k_cu_main4cuda3std3__45__cpo6cbeginE:
	.zero		1
	.type		_ZN30_INTERNAL_8765429d_4_k_cu_main4cuda3std6ranges3__45__cpo6cbeginE,@object
	.size		_ZN30_INTERNAL_8765429d_4_k_cu_main4cuda3std6ranges3__45__cpo6cbeginE,(_ZN30_INTERNAL_8765429d_4_k_cu_main6thrust24THRUST_300001_SM_1000_NS12placeholders2_7E - _ZN30_INTERNAL_8765429d_4_k_cu_main4cuda3std6ranges3__45__cpo6cbeginE)
_ZN30_INTERNAL_8765429d_4_k_cu_main4cuda3std6ranges3__45__cpo6cbeginE:
	.zero		1
	.type		_ZN30_INTERNAL_8765429d_4_k_cu_main6thrust24THRUST_300001_SM_1000_NS12placeholders2_7E,@object
	.size		_ZN30_INTERNAL_8765429d_4_k_cu_main6thrust24THRUST_300001_SM_1000_NS12placeholders2_7E,(_ZN30_INTERNAL_8765429d_4_k_cu_main4cuda3std3__45__cpo7crbeginE - _ZN30_INTERNAL_8765429d_4_k_cu_main6thrust24THRUST_300001_SM_1000_NS12placeholders2_7E)
_ZN30_INTERNAL_8765429d_4_k_cu_main6thrust24THRUST_300001_SM_1000_NS12placeholders2_7E:
	.zero		1
	.type		_ZN30_INTERNAL_8765429d_4_k_cu_main4cuda3std3__45__cpo7crbeginE,@object
	.size		_ZN30_INTERNAL_8765429d_4_k_cu_main4cuda3std3__45__cpo7crbeginE,(_ZN30_INTERNAL_8765429d_4_k_cu_main4cuda3std6ranges3__45__cpo4nextE - _ZN30_INTERNAL_8765429d_4_k_cu_main4cuda3std3__45__cpo7crbeginE)
_ZN30_INTERNAL_8765429d_4_k_cu_main4cuda3std3__45__cpo7crbeginE:
	.zero		1
	.type		_ZN30_INTERNAL_8765429d_4_k_cu_main4cuda3std6ranges3__45__cpo4nextE,@object
	.size		_ZN30_INTERNAL_8765429d_4_k_cu_main4cuda3std6ranges3__45__cpo4nextE,(_ZN30_INTERNAL_8765429d_4_k_cu_main4cuda3std6ranges3__45__cpo4swapE - _ZN30_INTERNAL_8765429d_4_k_cu_main4cuda3std6ranges3__45__cpo4nextE)
_ZN30_INTERNAL_8765429d_4_k_cu_main4cuda3std6ranges3__45__cpo4nextE:
	.zero		1
	.type		_ZN30_INTERNAL_8765429d_4_k_cu_main4cuda3std6ranges3__45__cpo4swapE,@object
	.size		_ZN30_INTERNAL_8765429d_4_k_cu_main4cuda3std6ranges3__45__cpo4swapE,(_ZN30_INTERNAL_8765429d_4_k_cu_main6thrust24THRUST_300001_SM_1000_NS8cuda_cub10par_nosyncE - _ZN30_INTERNAL_8765429d_4_k_cu_main4cuda3std6ranges3__45__cpo4swapE)
_ZN30_INTERNAL_8765429d_4_k_cu_main4cuda3std6ranges3__45__cpo4swapE:
	.zero		1
	.type		_ZN30_INTERNAL_8765429d_4_k_cu_main6thrust24THRUST_300001_SM_1000_NS8cuda_cub10par_nosyncE,@object
	.size		_ZN30_INTERNAL_8765429d_4_k_cu_main6thrust24THRUST_300001_SM_1000_NS8cuda_cub10par_nosyncE,(_ZN30_INTERNAL_8765429d_4_k_cu_main6thrust24THRUST_300001_SM_1000_NS12placeholders2_9E - _ZN30_INTERNAL_8765429d_4_k_cu_main6thrust24THRUST_300001_SM_1000_NS8cuda_cub10par_nosyncE)
_ZN30_INTERNAL_8765429d_4_k_cu_main6thrust24THRUST_300001_SM_1000_NS8cuda_cub10par_nosyncE:
	.zero		1
	.type		_ZN30_INTERNAL_8765429d_4_k_cu_main6thrust24THRUST_300001_SM_1000_NS12placeholders2_9E,@object
	.size		_ZN30_INTERNAL_8765429d_4_k_cu_main6thrust24THRUST_300001_SM_1000_NS12placeholders2_9E,(_ZN30_INTERNAL_8765429d_4_k_cu_main4cuda3std3__432_GLOBAL__N__8765429d_4_k_cu_main6ignoreE - _ZN30_INTERNAL_8765429d_4_k_cu_main6thrust24THRUST_300001_SM_1000_NS12placeholders2_9E)
_ZN30_INTERNAL_8765429d_4_k_cu_main6thrust24THRUST_300001_SM_1000_NS12placeholders2_9E:
	.zero		1
	.type		_ZN30_INTERNAL_8765429d_4_k_cu_main4cuda3std3__432_GLOBAL__N__8765429d_4_k_cu_main6ignoreE,@object
	.size		_ZN30_INTERNAL_8765429d_4_k_cu_main4cuda3std3__432_GLOBAL__N__8765429d_4_k_cu_main6ignoreE,(_ZN30_INTERNAL_8765429d_4_k_cu_main4cuda3std6ranges3__45__cpo4dataE - _ZN30_INTERNAL_8765429d_4_k_cu_main4cuda3std3__432_GLOBAL__N__8765429d_4_k_cu_main6ignoreE)
_ZN30_INTERNAL_8765429d_4_k_cu_main4cuda3std3__432_GLOBAL__N__8765429d_4_k_cu_main6ignoreE:
	.zero		1
	.type		_ZN30_INTERNAL_8765429d_4_k_cu_main4cuda3std6ranges3__45__cpo4dataE,@object
	.size		_ZN30_INTERNAL_8765429d_4_k_cu_main4cuda3std6ranges3__45__cpo4dataE,(_ZN30_INTERNAL_8765429d_4_k_cu_main6thrust24THRUST_300001_SM_1000_NS12placeholders2_1E - _ZN30_INTERNAL_8765429d_4_k_cu_main4cuda3std6ranges3__45__cpo4dataE)
_ZN30_INTERNAL_8765429d_4_k_cu_main4cuda3std6ranges3__45__cpo4dataE:
	.zero		1
	.type		_ZN30_INTERNAL_8765429d_4_k_cu_main6thrust24THRUST_300001_SM_1000_NS12placeholders2_1E,@object
	.size		_ZN30_INTERNAL_8765429d_4_k_cu_main6thrust24THRUST_300001_SM_1000_NS12placeholders2_1E,(_ZN30_INTERNAL_8765429d_4_k_cu_main4cuda3std3__45__cpo5beginE - _ZN30_INTERNAL_8765429d_4_k_cu_main6thrust24THRUST_300001_SM_1000_NS12placeholders2_1E)
_ZN30_INTERNAL_8765429d_4_k_cu_main6thrust24THRUST_300001_SM_1000_NS12placeholders2_1E:
	.zero		1
	.type		_ZN30_INTERNAL_8765429d_4_k_cu_main4cuda3std3__45__cpo5beginE,@object
	.size		_ZN30_INTERNAL_8765429d_4_k_cu_main4cuda3std3__45__cpo5beginE,(_ZN30_INTERNAL_8765429d_4_k_cu_main4cuda3std6ranges3__45__cpo5beginE - _ZN30_INTERNAL_8765429d_4_k_cu_main4cuda3std3__45__cpo5beginE)
_ZN30_INTERNAL_8765429d_4_k_cu_main4cuda3std3__45__cpo5beginE:
	.zero		1
	.type		_ZN30_INTERNAL_8765429d_4_k_cu_main4cuda3std6ranges3__45__cpo5beginE,@object
	.size		_ZN30_INTERNAL_8765429d_4_k_cu_main4cuda3std6ranges3__45__cpo5beginE,(_ZN30_INTERNAL_8765429d_4_k_cu_main6thrust24THRUST_300001_SM_1000_NS12placeholders2_5E - _ZN30_INTERNAL_8765429d_4_k_cu_main4cuda3std6ranges3__45__cpo5beginE)
_ZN30_INTERNAL_8765429d_4_k_cu_main4cuda3std6ranges3__45__cpo5beginE:
	.zero		1
	.type		_ZN30_INTERNAL_8765429d_4_k_cu_main6thrust24THRUST_300001_SM_1000_NS12placeholders2_5E,@object
	.size		_ZN30_INTERNAL_8765429d_4_k_cu_main6thrust24THRUST_300001_SM_1000_NS12placeholders2_5E,(_ZN30_INTERNAL_8765429d_4_k_cu_main4cuda3std3__45__cpo6rbeginE - _ZN30_INTERNAL_8765429d_4_k_cu_main6thrust24THRUST_300001_SM_1000_NS12placeholders2_5E)
_ZN30_INTERNAL_8765429d_4_k_cu_main6thrust24THRUST_300001_SM_1000_NS12placeholders2_5E:
	.zero		1
	.type		_ZN30_INTERNAL_8765429d_4_k_cu_main4cuda3std3__45__cpo6rbeginE,@object
	.size		_ZN30_INTERNAL_8765429d_4_k_cu_main4cuda3std3__45__cpo6rbeginE,(_ZN30_INTERNAL_8765429d_4_k_cu_main4cuda3std6ranges3__45__cpo7advanceE - _ZN30_INTERNAL_8765429d_4_k_cu_main4cuda3std3__45__cpo6rbeginE)
_ZN30_INTERNAL_8765429d_4_k_cu_main4cuda3std3__45__cpo6rbeginE:
	.zero		1
	.type		_ZN30_INTERNAL_8765429d_4_k_cu_main4cuda3std6ranges3__45__cpo7advanceE,@object
	.size		_ZN30_INTERNAL_8765429d_4_k_cu_main4cuda3std6ranges3__45__cpo7advanceE,(_ZN30_INTERNAL_8765429d_4_k_cu_main4cuda3std3__47nulloptE - _ZN30_INTERNAL_8765429d_4_k_cu_main4cuda3std6ranges3__45__cpo7advanceE)
_ZN30_INTERNAL_8765429d_4_k_cu_main4cuda3std6ranges3__45__cpo7advanceE:
	.zero		1
	.type		_ZN30_INTERNAL_8765429d_4_k_cu_main4cuda3std3__47nulloptE,@object
	.size		_ZN30_INTERNAL_8765429d_4_k_cu_main4cuda3std3__47nulloptE,(_ZN30_INTERNAL_8765429d_4_k_cu_main4cuda3std6ranges3__45__cpo8distanceE - _ZN30_INTERNAL_8765429d_4_k_cu_main4cuda3std3__47nulloptE)
_ZN30_INTERNAL_8765429d_4_k_cu_main4cuda3std3__47nulloptE:
	.zero		1
	.type		_ZN30_INTERNAL_8765429d_4_k_cu_main4cuda3std6ranges3__45__cpo8distanceE,@object
	.size		_ZN30_INTERNAL_8765429d_4_k_cu_main4cuda3std6ranges3__45__cpo8distanceE,(_ZN30_INTERNAL_8765429d_4_k_cu_main6thrust24THRUST_300001_SM_1000_NS12placeholders3_10E - _ZN30_INTERNAL_8765429d_4_k_cu_main4cuda3std6ranges3__45__cpo8distanceE)
_ZN30_INTERNAL_8765429d_4_k_cu_main4cuda3std6ranges3__45__cpo8distanceE:
	.zero		1
	.type		_ZN30_INTERNAL_8765429d_4_k_cu_main6thrust24THRUST_300001_SM_1000_NS12placeholders3_10E,@object
	.size		_ZN30_INTERNAL_8765429d_4_k_cu_main6thrust24THRUST_300001_SM_1000_NS12placeholders3_10E,(_ZN30_INTERNAL_8765429d_4_k_cu_main4cuda3std3__419piecewise_constructE - _ZN30_INTERNAL_8765429d_4_k_cu_main6thrust24THRUST_300001_SM_1000_NS12placeholders3_10E)
_ZN30_INTERNAL_8765429d_4_k_cu_main6thrust24THRUST_300001_SM_1000_NS12placeholders3_10E:
	.zero		1
	.type		_ZN30_INTERNAL_8765429d_4_k_cu_main4cuda3std3__419piecewise_constructE,@object
	.size		_ZN30_INTERNAL_8765429d_4_k_cu_main4cuda3std3__419piecewise_constructE,(_ZN30_INTERNAL_8765429d_4_k_cu_main4cuda3std6ranges3__45__cpo5cdataE - _ZN30_INTERNAL_8765429d_4_k_cu_main4cuda3std3__419piecewise_constructE)
_ZN30_INTERNAL_8765429d_4_k_cu_main4cuda3std3__419piecewise_constructE:
	.zero		1
	.type		_ZN30_INTERNAL_8765429d_4_k_cu_main4cuda3std6ranges3__45__cpo5cdataE,@object
	.size		_ZN30_INTERNAL_8765429d_4_k_cu_main4cuda3std6ranges3__45__cpo5cdataE,(_ZN30_INTERNAL_8765429d_4_k_cu_main6thrust24THRUST_300001_SM_1000_NS12placeholders2_2E - _ZN30_INTERNAL_8765429d_4_k_cu_main4cuda3std6ranges3__45__cpo5cdataE)
_ZN30_INTERNAL_8765429d_4_k_cu_main4cuda3std6ranges3__45__cpo5cdataE:
	.zero		1
	.type		_ZN30_INTERNAL_8765429d_4_k_cu_main6thrust24THRUST_300001_SM_1000_NS12placeholders2_2E,@object
	.size		_ZN30_INTERNAL_8765429d_4_k_cu_main6thrust24THRUST_300001_SM_1000_NS12placeholders2_2E,(_ZN30_INTERNAL_8765429d_4_k_cu_main4cuda3std3__45__cpo3endE - _ZN30_INTERNAL_8765429d_4_k_cu_main6thrust24THRUST_300001_SM_1000_NS12placeholders2_2E)
_ZN30_INTERNAL_8765429d_4_k_cu_main6thrust24THRUST_300001_SM_1000_NS12placeholders2_2E:
	.zero		1
	.type		_ZN30_INTERNAL_8765429d_4_k_cu_main4cuda3std3__45__cpo3endE,@object
	.size		_ZN30_INTERNAL_8765429d_4_k_cu_main4cuda3std3__45__cpo3endE,(_ZN30_INTERNAL_8765429d_4_k_cu_main4cuda3std6ranges3__45__cpo3endE - _ZN30_INTERNAL_8765429d_4_k_cu_main4cuda3std3__45__cpo3endE)
_ZN30_INTERNAL_8765429d_4_k_cu_main4cuda3std3__45__cpo3endE:
	.zero		1
	.type		_ZN30_INTERNAL_8765429d_4_k_cu_main4cuda3std6ranges3__45__cpo3endE,@object
	.size		_ZN30_INTERNAL_8765429d_4_k_cu_main4cuda3std6ranges3__45__cpo3endE,(_ZN30_INTERNAL_8765429d_4_k_cu_main6thrust24THRUST_300001_SM_1000_NS12placeholders2_6E - _ZN30_INTERNAL_8765429d_4_k_cu_main4cuda3std6ranges3__45__cpo3endE)
_ZN30_INTERNAL_8765429d_4_k_cu_main4cuda3std6ranges3__45__cpo3endE:
	.zero		1
	.type		_ZN30_INTERNAL_8765429d_4_k_cu_main6thrust24THRUST_300001_SM_1000_NS12placeholders2_6E,@object
	.size		_ZN30_INTERNAL_8765429d_4_k_cu_main6thrust24THRUST_300001_SM_1000_NS12placeholders2_6E,(_ZN30_INTERNAL_8765429d_4_k_cu_main4cuda3std3__45__cpo4rendE - _ZN30_INTERNAL_8765429d_4_k_cu_main6thrust24THRUST_300001_SM_1000_NS12placeholders2_6E)
_ZN30_INTERNAL_8765429d_4_k_cu_main6thrust24THRUST_300001_SM_1000_NS12placeholders2_6E:
	.zero		1
	.type		_ZN30_INTERNAL_8765429d_4_k_cu_main4cuda3std3__45__cpo4rendE,@object
	.size		_ZN30_INTERNAL_8765429d_4_k_cu_main4cuda3std3__45__cpo4rendE,(_ZN30_INTERNAL_8765429d_4_k_cu_main4cuda3std6ranges3__45__cpo9iter_swapE - _ZN30_INTERNAL_8765429d_4_k_cu_main4cuda3std3__45__cpo4rendE)
_ZN30_INTERNAL_8765429d_4_k_cu_main4cuda3std3__45__cpo4rendE:
	.zero		1
	.type		_ZN30_INTERNAL_8765429d_4_k_cu_main4cuda3std6ranges3__45__cpo9iter_swapE,@object
	.size		_ZN30_INTERNAL_8765429d_4_k_cu_main4cuda3std6ranges3__45__cpo9iter_swapE,(_ZN30_INTERNAL_8765429d_4_k_cu_main4cuda3std3__48unexpectE - _ZN30_INTERNAL_8765429d_4_k_cu_main4cuda3std6ranges3__45__cpo9iter_swapE)
_ZN30_INTERNAL_8765429d_4_k_cu_main4cuda3std6ranges3__45__cpo9iter_swapE:
	.zero		1
	.type		_ZN30_INTERNAL_8765429d_4_k_cu_main4cuda3std3__48unexpectE,@object
	.size		_ZN30_INTERNAL_8765429d_4_k_cu_main4cuda3std3__48unexpectE,(_ZN30_INTERNAL_8765429d_4_k_cu_main6thrust24THRUST_300001_SM_1000_NS8cuda_cub3parE - _ZN30_INTERNAL_8765429d_4_k_cu_main4cuda3std3__48unexpectE)
_ZN30_INTERNAL_8765429d_4_k_cu_main4cuda3std3__48unexpectE:
	.zero		1
	.type		_ZN30_INTERNAL_8765429d_4_k_cu_main6thrust24THRUST_300001_SM_1000_NS8cuda_cub3parE,@object
	.size		_ZN30_INTERNAL_8765429d_4_k_cu_main6thrust24THRUST_300001_SM_1000_NS8cuda_cub3parE,(_ZN30_INTERNAL_8765429d_4_k_cu_main6thrust24THRUST_300001_SM_1000_NS12placeholders2_4E - _ZN30_INTERNAL_8765429d_4_k_cu_main6thrust24THRUST_300001_SM_1000_NS8cuda_cub3parE)
_ZN30_INTERNAL_8765429d_4_k_cu_main6thrust24THRUST_300001_SM_1000_NS8cuda_cub3parE:
	.zero		1
	.type		_ZN30_INTERNAL_8765429d_4_k_cu_main6thrust24THRUST_300001_SM_1000_NS12placeholders2_4E,@object
	.size		_ZN30_INTERNAL_8765429d_4_k_cu_main6thrust24THRUST_300001_SM_1000_NS12placeholders2_4E,(_ZN30_INTERNAL_8765429d_4_k_cu_main4cuda3std3__45__cpo4cendE - _ZN30_INTERNAL_8765429d_4_k_cu_main6thrust24THRUST_300001_SM_1000_NS12placeholders2_4E)
_ZN30_INTERNAL_8765429d_4_k_cu_main6thrust24THRUST_300001_SM_1000_NS12placeholders2_4E:
	.zero		1
	.type		_ZN30_INTERNAL_8765429d_4_k_cu_main4cuda3std3__45__cpo4cendE,@object
	.size		_ZN30_INTERNAL_8765429d_4_k_cu_main4cuda3std3__45__cpo4cendE,(_ZN30_INTERNAL_8765429d_4_k_cu_main4cuda3std6ranges3__45__cpo4cendE - _ZN30_INTERNAL_8765429d_4_k_cu_main4cuda3std3__45__cpo4cendE)
_ZN30_INTERNAL_8765429d_4_k_cu_main4cuda3std3__45__cpo4cendE:
	.zero		1
	.type		_ZN30_INTERNAL_8765429d_4_k_cu_main4cuda3std6ranges3__45__cpo4cendE,@object
	.size		_ZN30_INTERNAL_8765429d_4_k_cu_main4cuda3std6ranges3__45__cpo4cendE,(_ZN30_INTERNAL_8765429d_4_k_cu_main4cuda3std3__420unreachable_sentinelE - _ZN30_INTERNAL_8765429d_4_k_cu_main4cuda3std6ranges3__45__cpo4cendE)
_ZN30_INTERNAL_8765429d_4_k_cu_main4cuda3std6ranges3__45__cpo4cendE:
	.zero		1
	.type		_ZN30_INTERNAL_8765429d_4_k_cu_main4cuda3std3__420unreachable_sentinelE,@object
	.size		_ZN30_INTERNAL_8765429d_4_k_cu_main4cuda3std3__420unreachable_sentinelE,(_ZN30_INTERNAL_8765429d_4_k_cu_main4cuda3std6ranges3__45__cpo5ssizeE - _ZN30_INTERNAL_8765429d_4_k_cu_main4cuda3std3__420unreachable_sentinelE)
_ZN30_INTERNAL_8765429d_4_k_cu_main4cuda3std3__420unreachable_sentinelE:
	.zero		1
	.type		_ZN30_INTERNAL_8765429d_4_k_cu_main4cuda3std6ranges3__45__cpo5ssizeE,@object
	.size		_ZN30_INTERNAL_8765429d_4_k_cu_main4cuda3std6ranges3__45__cpo5ssizeE,(_ZN30_INTERNAL_8765429d_4_k_cu_main6thrust24THRUST_300001_SM_1000_NS12placeholders2_8E - _ZN30_INTERNAL_8765429d_4_k_cu_main4cuda3std6ranges3__45__cpo5ssizeE)
_ZN30_INTERNAL_8765429d_4_k_cu_main4cuda3std6ranges3__45__cpo5ssizeE:
	.zero		1
	.type		_ZN30_INTERNAL_8765429d_4_k_cu_main6thrust24THRUST_300001_SM_1000_NS12placeholders2_8E,@object
	.size		_ZN30_INTERNAL_8765429d_4_k_cu_main6thrust24THRUST_300001_SM_1000_NS12placeholders2_8E,(_ZN30_INTERNAL_8765429d_4_k_cu_main4cuda3std3__45__cpo5crendE - _ZN30_INTERNAL_8765429d_4_k_cu_main6thrust24THRUST_300001_SM_1000_NS12placeholders2_8E)
_ZN30_INTERNAL_8765429d_4_k_cu_main6thrust24THRUST_300001_SM_1000_NS12placeholders2_8E:
	.zero		1
	.type		_ZN30_INTERNAL_8765429d_4_k_cu_main4cuda3std3__45__cpo5crendE,@object
	.size		_ZN30_INTERNAL_8765429d_4_k_cu_main4cuda3std3__45__cpo5crendE,(_ZN30_INTERNAL_8765429d_4_k_cu_main4cuda3std6ranges3__45__cpo4prevE - _ZN30_INTERNAL_8765429d_4_k_cu_main4cuda3std3__45__cpo5crendE)
_ZN30_INTERNAL_8765429d_4_k_cu_main4cuda3std3__45__cpo5crendE:
	.zero		1
	.type		_ZN30_INTERNAL_8765429d_4_k_cu_main4cuda3std6ranges3__45__cpo4prevE,@object
	.size		_ZN30_INTERNAL_8765429d_4_k_cu_main4cuda3std6ranges3__45__cpo4prevE,(_ZN30_INTERNAL_8765429d_4_k_cu_main4cuda3std6ranges3__45__cpo9iter_moveE - _ZN30_INTERNAL_8765429d_4_k_cu_main4cuda3std6ranges3__45__cpo4prevE)
_ZN30_INTERNAL_8765429d_4_k_cu_main4cuda3std6ranges3__45__cpo4prevE:
	.zero		1
	.type		_ZN30_INTERNAL_8765429d_4_k_cu_main4cuda3std6ranges3__45__cpo9iter_moveE,@object
	.size		_ZN30_INTERNAL_8765429d_4_k_cu_main4cuda3std6ranges3__45__cpo9iter_moveE,(_ZN30_INTERNAL_8765429d_4_k_cu_main6thrust24THRUST_300001_SM_1000_NS6system6detail10sequential3seqE - _ZN30_INTERNAL_8765429d_4_k_cu_main4cuda3std6ranges3__45__cpo9iter_moveE)
_ZN30_INTERNAL_8765429d_4_k_cu_main4cuda3std6ranges3__45__cpo9iter_moveE:
	.zero		1
	.type		_ZN30_INTERNAL_8765429d_4_k_cu_main6thrust24THRUST_300001_SM_1000_NS6system6detail10sequential3seqE,@object
	.size		_ZN30_INTERNAL_8765429d_4_k_cu_main6thrust24THRUST_300001_SM_1000_NS6system6detail10sequential3seqE,(.L_31 - _ZN30_INTERNAL_8765429d_4_k_cu_main6thrust24THRUST_300001_SM_1000_NS6system6detail10sequential3seqE)
_ZN30_INTERNAL_8765429d_4_k_cu_main6thrust24THRUST_300001_SM_1000_NS6system6detail10sequential3seqE:
	.zero		1
.L_31:


//--------------------- .nv.shared._ZN3cub18CUB_300001_SM_10006detail6reduce18DeviceReduceKernelINS2_10policy_hubIdyN4cuda3std3__44plusIdEEE10Policy1000EN6thrust24THRUST_300001_SM_1000_NS6detail15normal_iteratorINSD_10device_ptrIdEEEEyS9_dNS7_10__identityEEEvT0_PT3_T1_NS0_13GridEvenShareISN_EET2_T4_ --------------------------
	.section	.nv.shared._ZN3cub18CUB_300001_SM_10006detail6reduce18DeviceReduceKernelINS2_10policy_hubIdyN4cuda3std3__44plusIdEEE10Policy1000EN6thrust24THRUST_300001_SM_1000_NS6detail15normal_iteratorINSD_10device_ptrIdEEEEyS9_dNS7_10__identityEEEvT0_PT3_T1_NS0_13GridEvenShareISN_EET2_T4_,"aw",@nobits
	.sectionflags	@""
	.align	8
.nv.shared._ZN3cub18CUB_300001_SM_10006detail6reduce18DeviceReduceKernelINS2_10policy_hubIdyN4cuda3std3__44plusIdEEE10Policy1000EN6thrust24THRUST_300001_SM_1000_NS6detail15normal_iteratorINSD_10device_ptrIdEEEEyS9_dNS7_10__identityEEEvT0_PT3_T1_NS0_13GridEvenShareISN_EET2_T4_:
	.zero		1176


//--------------------- .nv.shared._ZN3cub18CUB_300001_SM_10006detail6reduce28DeviceReduceSingleTileKernelINS2_10policy_hubIdyN4cuda3std3__44plusIdEEE10Policy1000EN6thrust24THRUST_300001_SM_1000_NS6detail15normal_iteratorINSD_10device_ptrIdEEEEPdyS9_ddNS7_10__identityEEEvT0_T1_T2_T3_T4_T6_ --------------------------
	.section	.nv.shared._ZN3cub18CUB_300001_SM_10006detail6reduce28DeviceReduceSingleTileKernelINS2_10policy_hubIdyN4cuda3std3__44plusIdEEE10Policy1000EN6thrust24THRUST_300001_SM_1000_NS6detail15normal_iteratorINSD_10device_ptrIdEEEEPdyS9_ddNS7_10__identityEEEvT0_T1_T2_T3_T4_T6_,"aw",@nobits
	.sectionflags	@""
	.align	8
.nv.shared._ZN3cub18CUB_300001_SM_10006detail6reduce28DeviceReduceSingleTileKernelINS2_10policy_hubIdyN4cuda3std3__44plusIdEEE10Policy1000EN6thrust24THRUST_300001_SM_1000_NS6detail15normal_iteratorINSD_10device_ptrIdEEEEPdyS9_ddNS7_10__identityEEEvT0_T1_T2_T3_T4_T6_:
	.zero		1176


//--------------------- .nv.shared._ZN3cub18CUB_300001_SM_10006detail6reduce28DeviceReduceSingleTileKernelINS2_10policy_hubIdjN4cuda3std3__44plusIdEEE10Policy1000EPdSC_iS9_ddNS7_10__identityEEEvT0_T1_T2_T3_T4_T6_ --------------------------
	.section	.nv.shared._ZN3cub18CUB_300001_SM_10006detail6reduce28DeviceReduceSingleTileKernelINS2_10policy_hubIdjN4cuda3std3__44plusIdEEE10Policy1000EPdSC_iS9_ddNS7_10__identityEEEvT0_T1_T2_T3_T4_T6_,"aw",@nobits
	.sectionflags	@""
	.align	8
.nv.shared._ZN3cub18CUB_300001_SM_10006detail6reduce28DeviceReduceSingleTileKernelINS2_10policy_hubIdjN4cuda3std3__44plusIdEEE10Policy1000EPdSC_iS9_ddNS7_10__identityEEEvT0_T1_T2_T3_T4_T6_:
	.zero		1216


//--------------------- .nv.shared._ZN3cub18CUB_300001_SM_10006detail6reduce18DeviceReduceKernelINS2_10policy_hubIdjN4cuda3std3__44plusIdEEE10Policy1000EN6thrust24THRUST_300001_SM_1000_NS6detail15normal_iteratorINSD_10device_ptrIdEEEEjS9_dNS7_10__identityEEEvT0_PT3_T1_NS0_13GridEvenShareISN_EET2_T4_ --------------------------
	.section	.nv.shared._ZN3cub18CUB_300001_SM_10006detail6reduce18DeviceReduceKernelINS2_10policy_hubIdjN4cuda3std3__44plusIdEEE10Policy1000EN6thrust24THRUST_300001_SM_1000_NS6detail15normal_iteratorINSD_10device_ptrIdEEEEjS9_dNS7_10__identityEEEvT0_PT3_T1_NS0_13GridEvenShareISN_EET2_T4_,"aw",@nobits
	.sectionflags	@""
	.align	8
.nv.shared._ZN3cub18CUB_300001_SM_10006detail6reduce18DeviceReduceKernelINS2_10policy_hubIdjN4cuda3std3__44plusIdEEE10Policy1000EN6thrust24THRUST_300001_SM_1000_NS6detail15normal_iteratorINSD_10device_ptrIdEEEEjS9_dNS7_10__identityEEEvT0_PT3_T1_NS0_13GridEvenShareISN_EET2_T4_:
	.zero		1216


//--------------------- .nv.shared._ZN3cub18CUB_300001_SM_10006detail6reduce28DeviceReduceSingleTileKernelINS2_10policy_hubIdjN4cuda3std3__44plusIdEEE10Policy1000EN6thrust24THRUST_300001_SM_1000_NS6detail15normal_iteratorINSD_10device_ptrIdEEEEPdjS9_ddNS7_10__identityEEEvT0_T1_T2_T3_T4_T6_ --------------------------
	.section	.nv.shared._ZN3cub18CUB_300001_SM_10006detail6reduce28DeviceReduceSingleTileKernelINS2_10policy_hubIdjN4cuda3std3__44plusIdEEE10Policy1000EN6thrust24THRUST_300001_SM_1000_NS6detail15normal_iteratorINSD_10device_ptrIdEEEEPdjS9_ddNS7_10__identityEEEvT0_T1_T2_T3_T4_T6_,"aw",@nobits
	.sectionflags	@""
	.align	8
.nv.shared._ZN3cub18CUB_300001_SM_10006detail6reduce28DeviceReduceSingleTileKernelINS2_10policy_hubIdjN4cuda3std3__44plusIdEEE10Policy1000EN6thrust24THRUST_300001_SM_1000_NS6detail15normal_iteratorINSD_10device_ptrIdEEEEPdjS9_ddNS7_10__identityEEEvT0_T1_T2_T3_T4_T6_:
	.zero		1216


//--------------------- .nv.constant0._ZN3cub18CUB_300001_SM_10006detail6reduce28DeviceReduceSingleTileKernelINS2_10policy_hubIdyN4cuda3std3__44plusIdEEE10Policy1000EPdSC_iS9_ddNS7_10__identityEEEvT0_T1_T2_T3_T4_T6_ --------------------------
	.section	.nv.constant0._ZN3cub18CUB_300001_SM_10006detail6reduce28DeviceReduceSingleTileKernelINS2_10policy_hubIdyN4cuda3std3__44plusIdEEE10Policy1000EPdSC_iS9_ddNS7_10__identityEEEvT0_T1_T2_T3_T4_T6_,"a",@progbits
	.sectionflags	@""
	.align	4
.nv.constant0._ZN3cub18CUB_300001_SM_10006detail6reduce28DeviceReduceSingleTileKernelINS2_10policy_hubIdyN4cuda3std3__44plusIdEEE10Policy1000EPdSC_iS9_ddNS7_10__identityEEEvT0_T1_T2_T3_T4_T6_:
	.zero		929


//--------------------- .nv.constant0._ZN3cub18CUB_300001_SM_10006detail6reduce18DeviceReduceKernelINS2_10policy_hubIdyN4cuda3std3__44plusIdEEE10Policy1000EN6thrust24THRUST_300001_SM_1000_NS6detail15normal_iteratorINSD_10device_ptrIdEEEEyS9_dNS7_10__identityEEEvT0_PT3_T1_NS0_13GridEvenShareISN_EET2_T4_ --------------------------
	.section	.nv.constant0._ZN3cub18CUB_300001_SM_10006detail6reduce18DeviceReduceKernelINS2_10policy_hubIdyN4cuda3std3__44plusIdEEE10Policy1000EN6thrust24THRUST_300001_SM_1000_NS6detail15normal_iteratorINSD_10device_ptrIdEEEEyS9_dNS7_10__identityEEEvT0_PT3_T1_NS0_13GridEvenShareISN_EET2_T4_,"a",@progbits
	.sectionflags	@""
	.align	4
.nv.constant0._ZN3cub18CUB_300001_SM_10006detail6reduce18DeviceReduceKernelINS2_10policy_hubIdyN4cuda3std3__44plusIdEEE10Policy1000EN6thrust24THRUST_300001_SM_1000_NS6detail15normal_iteratorINSD_10device_ptrIdEEEEyS9_dNS7_10__identityEEEvT0_PT3_T1_NS0_13GridEvenShareISN_EET2_T4_:
	.zero		994


//--------------------- .nv.constant0._ZN3cub18CUB_300001_SM_10006detail6reduce28DeviceReduceSingleTileKernelINS2_10policy_hubIdyN4cuda3std3__44plusIdEEE10Policy1000EN6thrust24THRUST_300001_SM_1000_NS6detail15normal_iteratorINSD_10device_ptrIdEEEEPdyS9_ddNS7_10__identityEEEvT0_T1_T2_T3_T4_T6_ --------------------------
	.section	.nv.constant0._ZN3cub18CUB_300001_SM_10006detail6reduce28DeviceReduceSingleTileKernelINS2_10policy_hubIdyN4cuda3std3__44plusIdEEE10Policy1000EN6thrust24THRUST_300001_SM_1000_NS6detail15normal_iteratorINSD_10device_ptrIdEEEEPdyS9_ddNS7_10__identityEEEvT0_T1_T2_T3_T4_T6_,"a",@progbits
	.sectionflags	@""
	.align	4
.nv.constant0._ZN3cub18CUB_300001_SM_10006detail6reduce28DeviceReduceSingleTileKernelINS2_10policy_hubIdyN4cuda3std3__44plusIdEEE10Policy1000EN6thrust24THRUST_300001_SM_1000_NS6detail15normal_iteratorINSD_10device_ptrIdEEEEPdyS9_ddNS7_10__identityEEEvT0_T1_T2_T3_T4_T6_:
	.zero		937


//--------------------- .nv.constant0._ZN3cub18CUB_300001_SM_10006detail6reduce28DeviceReduceSingleTileKernelINS2_10policy_hubIdjN4cuda3std3__44plusIdEEE10Policy1000EPdSC_iS9_ddNS7_10__identityEEEvT0_T1_T2_T3_T4_T6_ --------------------------
	.section	.nv.constant0._ZN3cub18CUB_300001_SM_10006detail6reduce28DeviceReduceSingleTileKernelINS2_10policy_hubIdjN4cuda3std3__44plusIdEEE10Policy1000EPdSC_iS9_ddNS7_10__identityEEEvT0_T1_T2_T3_T4_T6_,"a",@progbits
	.sectionflags	@""
	.align	4
.nv.constant0._ZN3cub18CUB_300001_SM_10006detail6reduce28DeviceReduceSingleTileKernelINS2_10policy_hubIdjN4cuda3std3__44plusIdEEE10Policy1000EPdSC_iS9_ddNS7_10__identityEEEvT0_T1_T2_T3_T4_T6_:
	.zero		929


//--------------------- .nv.constant0._ZN3cub18CUB_300001_SM_10006detail6reduce18DeviceReduceKernelINS2_10policy_hubIdjN4cuda3std3__44plusIdEEE10Policy1000EN6thrust24THRUST_300001_SM_1000_NS6detail15normal_iteratorINSD_10device_ptrIdEEEEjS9_dNS7_10__identityEEEvT0_PT3_T1_NS0_13GridEvenShareISN_EET2_T4_ --------------------------
	.section	.nv.constant0._ZN3cub18CUB_300001_SM_10006detail6reduce18DeviceReduceKernelINS2_10policy_hubIdjN4cuda3std3__44plusIdEEE10Policy1000EN6thrust24THRUST_300001_SM_1000_NS6detail15normal_iteratorINSD_10device_ptrIdEEEEjS9_dNS7_10__identityEEEvT0_PT3_T1_NS0_13GridEvenShareISN_EET2_T4_,"a",@progbits
	.sectionflags	@""
	.align	4
.nv.constant0._ZN3cub18CUB_300001_SM_10006detail6reduce18DeviceReduceKernelINS2_10policy_hubIdjN4cuda3std3__44plusIdEEE10Policy1000EN6thrust24THRUST_300001_SM_1000_NS6detail15normal_iteratorINSD_10device_ptrIdEEEEjS9_dNS7_10__identityEEEvT0_PT3_T1_NS0_13GridEvenShareISN_EET2_T4_:
	.zero		958


//--------------------- .nv.constant0._ZN3cub18CUB_300001_SM_10006detail6reduce28DeviceReduceSingleTileKernelINS2_10policy_hubIdjN4cuda3std3__44plusIdEEE10Policy1000EN6thrust24THRUST_300001_SM_1000_NS6detail15normal_iteratorINSD_10device_ptrIdEEEEPdjS9_ddNS7_10__identityEEEvT0_T1_T2_T3_T4_T6_ --------------------------
	.section	.nv.constant0._ZN3cub18CUB_300001_SM_10006detail6reduce28DeviceReduceSingleTileKernelINS2_10policy_hubIdjN4cuda3std3__44plusIdEEE10Policy1000EN6thrust24THRUST_300001_SM_1000_NS6detail15normal_iteratorINSD_10device_ptrIdEEEEPdjS9_ddNS7_10__identityEEEvT0_T1_T2_T3_T4_T6_,"a",@progbits
	.sectionflags	@""
	.align	4
.nv.constant0._ZN3cub18CUB_300001_SM_10006detail6reduce28DeviceReduceSingleTileKernelINS2_10policy_hubIdjN4cuda3std3__44plusIdEEE10Policy1000EN6thrust24THRUST_300001_SM_1000_NS6detail15normal_iteratorINSD_10device_ptrIdEEEEPdjS9_ddNS7_10__identityEEEvT0_T1_T2_T3_T4_T6_:
	.zero		929


//--------------------- .nv.constant0._ZN3cub18CUB_300001_SM_10006detail9transform16transform_kernelINS2_10policy_hubILb1EN4cuda3std3__45tupleIJN6thrust24THRUST_300001_SM_1000_NS17counting_iteratorIiNSA_11use_defaultESC_SC_EEEEEE10policy1000El10raw_accessNSA_6detail15normal_iteratorINSA_10device_ptrIdEEEEJSD_EEEvT0_iT1_T2_DpNS2_10kernel_argIT3_EE --------------------------
	.section	.nv.constant0._ZN3cub18CUB_300001_SM_10006detail9transform16transform_kernelINS2_10policy_hubILb1EN4cuda3std3__45tupleIJN6thrust24THRUST_300001_SM_1000_NS17counting_iteratorIiNSA_11use_defaultESC_SC_EEEEEE10policy1000El10raw_accessNSA_6detail15normal_iteratorINSA_10device_ptrIdEEEEJSD_EEEvT0_iT1_T2_DpNS2_10kernel_argIT3_EE,"a",@progbits
	.sectionflags	@""
	.align	4
.nv.constant0._ZN3cub18CUB_300001_SM_10006detail9transform16transform_kernelINS2_10policy_hubILb1EN4cuda3std3__45tupleIJN6thrust24THRUST_300001_SM_1000_NS17counting_iteratorIiNSA_11use_defaultESC_SC_EEEEEE10policy1000El10raw_accessNSA_6detail15normal_iteratorINSA_10device_ptrIdEEEEJSD_EEEvT0_iT1_T2_DpNS2_10kernel_argIT3_EE:
	.zero		936


//--------------------- .nv.constant0._ZN3cub18CUB_300001_SM_10006detail9transform16transform_kernelINS2_10policy_hubILb1EN4cuda3std3__45tupleIJN6thrust24THRUST_300001_SM_1000_NS17counting_iteratorIiNSA_11use_defaultESC_SC_EEEEEE10policy1000Ei10raw_accessNSA_6detail15normal_iteratorINSA_10device_ptrIdEEEEJSD_EEEvT0_iT1_T2_DpNS2_10kernel_argIT3_EE --------------------------
	.section	.nv.constant0._ZN3cub18CUB_300001_SM_10006detail9transform16transform_kernelINS2_10policy_hubILb1EN4cuda3std3__45tupleIJN6thrust24THRUST_300001_SM_1000_NS17counting_iteratorIiNSA_11use_defaultESC_SC_EEEEEE10policy1000Ei10raw_accessNSA_6detail15normal_iteratorINSA_10device_ptrIdEEEEJSD_EEEvT0_iT1_T2_DpNS2_10kernel_argIT3_EE,"a",@progbits
	.sectionflags	@""
	.align	4
.nv.constant0._ZN3cub18CUB_300001_SM_10006detail9transform16transform_kernelINS2_10policy_hubILb1EN4cuda3std3__45tupleIJN6thrust24THRUST_300001_SM_1000_NS17counting_iteratorIiNSA_11use_defaultESC_SC_EEEEEE10policy1000Ei10raw_accessNSA_6detail15normal_iteratorINSA_10device_ptrIdEEEEJSD_EEEvT0_iT1_T2_DpNS2_10kernel_argIT3_EE:
	.zero		936


//--------------------- .nv.constant0._ZN3cub18CUB_300001_SM_10006detail8for_each13static_kernelINS2_12policy_hub_t12policy_500_tEmN6thrust24THRUST_300001_SM_1000_NS8cuda_cub20__uninitialized_fill7functorINS7_10device_ptrIdEEdEEEEvT0_T1_ --------------------------
	.section	.nv.constant0._ZN3cub18CUB_300001_SM_10006detail8for_each13static_kernelINS2_12policy_hub_t12policy_500_tEmN6thrust24THRUST_300001_SM_1000_NS8cuda_cub20__uninitialized_fill7functorINS7_10device_ptrIdEEdEEEEvT0_T1_,"a",@progbits
	.sectionflags	@""
	.align	4
.nv.constant0._ZN3cub18CUB_300001_SM_10006detail8for_each13static_kernelINS2_12policy_hub_t12policy_500_tEmN6thrust24THRUST_300001_SM_1000_NS8cuda_cub20__uninitialized_fill7functorINS7_10device_ptrIdEEdEEEEvT0_T1_:
	.zero		920


//--------------------- .nv.constant0._ZN3cub18CUB_300001_SM_10006detail11EmptyKernelIvEEvv --------------------------
	.section	.nv.constant0._ZN3cub18CUB_300001_SM_10006detail11EmptyKernelIvEEvv,"a",@progbits
	.sectionflags	@""
	.align	4
.nv.constant0._ZN3cub18CUB_300001_SM_10006detail11EmptyKernelIvEEvv:
	.zero		896


//--------------------- SYMBOLS --------------------------

	.type		.nv.reservedSmem.offset0,@object
	.size		.nv.reservedSmem.offset0,0x4
	.type		.nv.reservedSmem.cap,@object
	.size		.nv.reservedSmem.cap,0x4
